	.target	sm_90

	.elftype	@"ET_EXEC"


//--------------------- .note.nv.tkinfo           --------------------------
	.section	.note.nv.tkinfo,"",@"SHT_NOTE"
	.sectionflags	@"SHF_NOTE_NV_TKINFO"
	.tkinfo
        /*0018*/ 	.word	0x00000002
        /*0030*/ 	.string	""
        /*0030*/ 	.string	"ptxas"
        /*0030*/ 	.string	"Cuda compilation tools, release 13.0, V13.0.88"
        /*0030*/ 	.string	"Build cuda_13.0.r13.0/compiler.36424714_0"
        /*0030*/ 	.string	"-arch sm_90 -m 64 "



//--------------------- .note.nv.cuinfo           --------------------------
	.section	.note.nv.cuinfo,"",@"SHT_NOTE"
	.sectionflags	@"SHF_NOTE_NV_CUINFO"
        /*0018*/ 	.short	0x0002
        /*001a*/ 	.short	0x005a
        /*001c*/ 	.short	0x0082
	.zero		2


//--------------------- .nv.info                  --------------------------
	.section	.nv.info,"",@"SHT_CUDA_INFO"
	.align	4


	//----- nvinfo : EIATTR_REGCOUNT
	.align		4
        /*0000*/ 	.byte	0x04, 0x2f
        /*0002*/ 	.short	(.L_39 - .L_38)
	.align		4
.L_38:
        /*0004*/ 	.word	index@(_ZN2at6native19glu_backward_kernelId16OffsetCalculatorILi3EjLb0EEEEviPT_PKS4_S7_T0_ll)
        /*0008*/ 	.word	0x00000014


	//----- nvinfo : EIATTR_FRAME_SIZE
	.align		4
.L_39:
        /*000c*/ 	.byte	0x04, 0x11
        /*000e*/ 	.short	(.L_41 - .L_40)
	.align		4
.L_40:
        /*0010*/ 	.word	index@($__internal_14_$__cuda_sm20_dblrcp_rn_slowpath_v3)
        /*0014*/ 	.word	0x00000000


	//----- nvinfo : EIATTR_FRAME_SIZE
	.align		4
.L_41:
        /*0018*/ 	.byte	0x04, 0x11
        /*001a*/ 	.short	(.L_43 - .L_42)
	.align		4
.L_42:
        /*001c*/ 	.word	index@(_ZN2at6native19glu_backward_kernelId16OffsetCalculatorILi3EjLb0EEEEviPT_PKS4_S7_T0_ll)
        /*0020*/ 	.word	0x00000000


	//----- nvinfo : EIATTR_REGCOUNT
	.align		4
.L_43:
        /*0024*/ 	.byte	0x04, 0x2f
        /*0026*/ 	.short	(.L_45 - .L_44)
	.align		4
.L_44:
        /*0028*/ 	.word	index@(_ZN2at6native19glu_backward_kernelIf16OffsetCalculatorILi3EjLb0EEEEviPT_PKS4_S7_T0_ll)
        /*002c*/ 	.word	0x00000012


	//----- nvinfo : EIATTR_FRAME_SIZE
	.align		4
.L_45:
        /*0030*/ 	.byte	0x04, 0x11
        /*0032*/ 	.short	(.L_47 - .L_46)
	.align		4
.L_46:
        /*0034*/ 	.word	index@(_ZN2at6native19glu_backward_kernelIf16OffsetCalculatorILi3EjLb0EEEEviPT_PKS4_S7_T0_ll)
        /*0038*/ 	.word	0x00000000


	//----- nvinfo : EIATTR_REGCOUNT
	.align		4
.L_47:
        /*003c*/ 	.byte	0x04, 0x2f
        /*003e*/ 	.short	(.L_49 - .L_48)
	.align		4
.L_48:
        /*0040*/ 	.word	index@(_ZN2at6native19glu_backward_kernelIN3c104HalfE16OffsetCalculatorILi3EjLb0EEEEviPT_PKS6_S9_T0_ll)
        /*0044*/ 	.word	0x00000010


	//----- nvinfo : EIATTR_FRAME_SIZE
	.align		4
.L_49:
        /*0048*/ 	.byte	0x04, 0x11
        /*004a*/ 	.short	(.L_51 - .L_50)
	.align		4
.L_50:
        /*004c*/ 	.word	index@(_ZN2at6native19glu_backward_kernelIN3c104HalfE16OffsetCalculatorILi3EjLb0EEEEviPT_PKS6_S9_T0_ll)
        /*0050*/ 	.word	0x00000000


	//----- nvinfo : EIATTR_REGCOUNT
	.align		4
.L_51:
        /*0054*/ 	.byte	0x04, 0x2f
        /*0056*/ 	.short	(.L_53 - .L_52)
	.align		4
.L_52:
        /*0058*/ 	.word	index@(_ZN2at6native19glu_backward_kernelIN3c108BFloat16E16OffsetCalculatorILi3EjLb0EEEEviPT_PKS6_S9_T0_ll)
        /*005c*/ 	.word	0x00000010


	//----- nvinfo : EIATTR_FRAME_SIZE
	.align		4
.L_53:
        /*0060*/ 	.byte	0x04, 0x11
        /*0062*/ 	.short	(.L_55 - .L_54)
	.align		4
.L_54:
        /*0064*/ 	.word	index@(_ZN2at6native19glu_backward_kernelIN3c108BFloat16E16OffsetCalculatorILi3EjLb0EEEEviPT_PKS6_S9_T0_ll)
        /*0068*/ 	.word	0x00000000


	//----- nvinfo : EIATTR_REGCOUNT
	.align		4
.L_55:
        /*006c*/ 	.byte	0x04, 0x2f
        /*006e*/ 	.short	(.L_57 - .L_56)
	.align		4
.L_56:
        /*0070*/ 	.word	index@(_ZN2at6native29vectorized_elementwise_kernelILi8EZZZNS0_10glu_kernelERNS_18TensorIteratorBaseEENKUlvE_clEvENKUlvE_clEvEUlddE_St5arrayIPcLm3EEEEviT0_T1_)
        /*0074*/ 	.word	0x00000038


	//----- nvinfo : EIATTR_FRAME_SIZE
	.align		4
.L_57:
        /*0078*/ 	.byte	0x04, 0x11
        /*007a*/ 	.short	(.L_59 - .L_58)
	.align		4
.L_58:
        /*007c*/ 	.word	index@($__internal_13_$__cuda_sm20_dblrcp_rn_slowpath_v3)
        /*0080*/ 	.word	0x00000000


	//----- nvinfo : EIATTR_FRAME_SIZE
	.align		4
.L_59:
        /*0084*/ 	.byte	0x04, 0x11
        /*0086*/ 	.short	(.L_61 - .L_60)
	.align		4
.L_60:
        /*0088*/ 	.word	index@(_ZN2at6native29vectorized_elementwise_kernelILi8EZZZNS0_10glu_kernelERNS_18TensorIteratorBaseEENKUlvE_clEvENKUlvE_clEvEUlddE_St5arrayIPcLm3EEEEviT0_T1_)
        /*008c*/ 	.word	0x00000000


	//----- nvinfo : EIATTR_REGCOUNT
	.align		4
.L_61:
        /*0090*/ 	.byte	0x04, 0x2f
        /*0092*/ 	.short	(.L_63 - .L_62)
	.align		4
.L_62:
        /*0094*/ 	.word	index@(_ZN2at6native29vectorized_elementwise_kernelILi4EZZZNS0_10glu_kernelERNS_18TensorIteratorBaseEENKUlvE_clEvENKUlvE_clEvEUlddE_St5arrayIPcLm3EEEEviT0_T1_)
        /*0098*/ 	.word	0x00000038


	//----- nvinfo : EIATTR_FRAME_SIZE
	.align		4
.L_63:
        /*009c*/ 	.byte	0x04, 0x11
        /*009e*/ 	.short	(.L_65 - .L_64)
	.align		4
.L_64:
        /*00a0*/ 	.word	index@($__internal_12_$__cuda_sm20_dblrcp_rn_slowpath_v3)
        /*00a4*/ 	.word	0x00000000


	//----- nvinfo : EIATTR_FRAME_SIZE
	.align		4
.L_65:
        /*00a8*/ 	.byte	0x04, 0x11
        /*00aa*/ 	.short	(.L_67 - .L_66)
	.align		4
.L_66:
        /*00ac*/ 	.word	index@(_ZN2at6native29vectorized_elementwise_kernelILi4EZZZNS0_10glu_kernelERNS_18TensorIteratorBaseEENKUlvE_clEvENKUlvE_clEvEUlddE_St5arrayIPcLm3EEEEviT0_T1_)
        /*00b0*/ 	.word	0x00000000


	//----- nvinfo : EIATTR_REGCOUNT
	.align		4
.L_67:
        /*00b4*/ 	.byte	0x04, 0x2f
        /*00b6*/ 	.short	(.L_69 - .L_68)
	.align		4
.L_68:
        /*00b8*/ 	.word	index@(_ZN2at6native29vectorized_elementwise_kernelILi2EZZZNS0_10glu_kernelERNS_18TensorIteratorBaseEENKUlvE_clEvENKUlvE_clEvEUlddE_St5arrayIPcLm3EEEEviT0_T1_)
        /*00bc*/ 	.word	0x00000038


	//----- nvinfo : EIATTR_FRAME_SIZE
	.align		4
.L_69:
        /*00c0*/ 	.byte	0x04, 0x11
        /*00c2*/ 	.short	(.L_71 - .L_70)
	.align		4
.L_70:
        /*00c4*/ 	.word	index@($__internal_11_$__cuda_sm20_dblrcp_rn_slowpath_v3)
        /*00c8*/ 	.word	0x00000000


	//----- nvinfo : EIATTR_FRAME_SIZE
	.align		4
.L_71:
        /*00cc*/ 	.byte	0x04, 0x11
        /*00ce*/ 	.short	(.L_73 - .L_72)
	.align		4
.L_72:
        /*00d0*/ 	.word	index@(_ZN2at6native29vectorized_elementwise_kernelILi2EZZZNS0_10glu_kernelERNS_18TensorIteratorBaseEENKUlvE_clEvENKUlvE_clEvEUlddE_St5arrayIPcLm3EEEEviT0_T1_)
        /*00d4*/ 	.word	0x00000000


	//----- nvinfo : EIATTR_REGCOUNT
	.align		4
.L_73:
        /*00d8*/ 	.byte	0x04, 0x2f
        /*00da*/ 	.short	(.L_75 - .L_74)
	.align		4
.L_74:
        /*00dc*/ 	.word	index@(_ZN2at6native27unrolled_elementwise_kernelIZZZNS0_10glu_kernelERNS_18TensorIteratorBaseEENKUlvE_clEvENKUlvE_clEvEUlddE_St5arrayIPcLm3EELi4E23TrivialOffsetCalculatorILi2EjESA_ILi1EjENS0_6memory15LoadWithoutCastENSD_16StoreWithoutCastEEEviT_T0_T2_T3_T4_T5_)
        /*00e0*/ 	.word	0x00000020


	//----- nvinfo : EIATTR_FRAME_SIZE
	.align		4
.L_75:
        /*00e4*/ 	.byte	0x04, 0x11
        /*00e6*/ 	.short	(.L_77 - .L_76)
	.align		4
.L_76:
        /*00e8*/ 	.word	index@($__internal_10_$__cuda_sm20_dblrcp_rn_slowpath_v3)
        /*00ec*/ 	.word	0x00000000


	//----- nvinfo : EIATTR_FRAME_SIZE
	.align		4
.L_77:
        /*00f0*/ 	.byte	0x04, 0x11
        /*00f2*/ 	.short	(.L_79 - .L_78)
	.align		4
.L_78:
        /*00f4*/ 	.word	index@(_ZN2at6native27unrolled_elementwise_kernelIZZZNS0_10glu_kernelERNS_18TensorIteratorBaseEENKUlvE_clEvENKUlvE_clEvEUlddE_St5arrayIPcLm3EELi4E23TrivialOffsetCalculatorILi2EjESA_ILi1EjENS0_6memory15LoadWithoutCastENSD_16StoreWithoutCastEEEviT_T0_T2_T3_T4_T5_)
        /*00f8*/ 	.word	0x00000000


	//----- nvinfo : EIATTR_REGCOUNT
	.align		4
.L_79:
        /*00fc*/ 	.byte	0x04, 0x2f
        /*00fe*/ 	.short	(.L_81 - .L_80)
	.align		4
.L_80:
        /*0100*/ 	.word	index@(_ZN2at6native18elementwise_kernelILi128ELi2EZNS0_22gpu_kernel_impl_nocastIZZZNS0_10glu_kernelERNS_18TensorIteratorBaseEENKUlvE_clEvENKUlvE_clEvEUlddE_EEvS4_RKT_EUliE_EEviT1_)
        /*0104*/ 	.word	0x00000016


	//----- nvinfo : EIATTR_FRAME_SIZE
	.align		4
.L_81:
        /*0108*/ 	.byte	0x04, 0x11
        /*010a*/ 	.short	(.L_83 - .L_82)
	.align		4
.L_82:
        /*010c*/ 	.word	index@($__internal_9_$__cuda_sm20_dblrcp_rn_slowpath_v3)
        /*0110*/ 	.word	0x00000000


	//----- nvinfo : EIATTR_FRAME_SIZE
	.align		4
.L_83:
        /*0114*/ 	.byte	0x04, 0x11
        /*0116*/ 	.short	(.L_85 - .L_84)
	.align		4
.L_84:
        /*0118*/ 	.word	index@(_ZN2at6native18elementwise_kernelILi128ELi2EZNS0_22gpu_kernel_impl_nocastIZZZNS0_10glu_kernelERNS_18TensorIteratorBaseEENKUlvE_clEvENKUlvE_clEvEUlddE_EEvS4_RKT_EUliE_EEviT1_)
        /*011c*/ 	.word	0x00000000


	//----- nvinfo : EIATTR_REGCOUNT
	.align		4
.L_85:
        /*0120*/ 	.byte	0x04, 0x2f
        /*0122*/ 	.short	(.L_87 - .L_86)
	.align		4
.L_86:
        /*0124*/ 	.word	index@(_ZN2at6native27unrolled_elementwise_kernelIZZZNS0_10glu_kernelERNS_18TensorIteratorBaseEENKUlvE_clEvENKUlvE_clEvEUlddE_St5arrayIPcLm3EELi4E23TrivialOffsetCalculatorILi2EjESA_ILi1EjENS0_6memory12LoadWithCastILi2EEENSD_13StoreWithCastILi1EEEEEviT_T0_T2_T3_T4_T5_)
        /*0128*/ 	.word	0x00000028


	//----- nvinfo : EIATTR_FRAME_SIZE
	.align		4
.L_87:
        /*012c*/ 	.byte	0x04, 0x11
        /*012e*/ 	.short	(.L_89 - .L_88)
	.align		4
.L_88:
        /*0130*/ 	.word	index@($__internal_8_$__cuda_sm20_dblrcp_rn_slowpath_v3)
        /*0134*/ 	.word	0x00000000


	//----- nvinfo : EIATTR_FRAME_SIZE
	.align		4
.L_89:
        /*0138*/ 	.byte	0x04, 0x11
        /*013a*/ 	.short	(.L_91 - .L_90)
	.align		4
.L_90:
        /*013c*/ 	.word	index@(_ZN2at6native27unrolled_elementwise_kernelIZZZNS0_10glu_kernelERNS_18TensorIteratorBaseEENKUlvE_clEvENKUlvE_clEvEUlddE_St5arrayIPcLm3EELi4E23TrivialOffsetCalculatorILi2EjESA_ILi1EjENS0_6memory12LoadWithCastILi2EEENSD_13StoreWithCastILi1EEEEEviT_T0_T2_T3_T4_T5_)
        /*0140*/ 	.word	0x00000000


	//----- nvinfo : EIATTR_REGCOUNT
	.align		4
.L_91:
        /*0144*/ 	.byte	0x04, 0x2f
        /*0146*/ 	.short	(.L_93 - .L_92)
	.align		4
.L_92:
        /*0148*/ 	.word	index@(_ZN2at6native18elementwise_kernelILi128ELi4EZNS0_15gpu_kernel_implIZZZNS0_10glu_kernelERNS_18TensorIteratorBaseEENKUlvE_clEvENKUlvE_clEvEUlddE_EEvS4_RKT_EUliE_EEviT1_)
        /*014c*/ 	.word	0x0000001c


	//----- nvinfo : EIATTR_FRAME_SIZE
	.align		4
.L_93:
        /*0150*/ 	.byte	0x04, 0x11
        /*0152*/ 	.short	(.L_95 - .L_94)
	.align		4
.L_94:
        /*0154*/ 	.word	index@($__internal_7_$__cuda_sm20_dblrcp_rn_slowpath_v3)
        /*0158*/ 	.word	0x00000000


	//----- nvinfo : EIATTR_FRAME_SIZE
	.align		4
.L_95:
        /*015c*/ 	.byte	0x04, 0x11
        /*015e*/ 	.short	(.L_97 - .L_96)
	.align		4
.L_96:
        /*0160*/ 	.word	index@(_ZN2at6native18elementwise_kernelILi128ELi4EZNS0_15gpu_kernel_implIZZZNS0_10glu_kernelERNS_18TensorIteratorBaseEENKUlvE_clEvENKUlvE_clEvEUlddE_EEvS4_RKT_EUliE_EEviT1_)
        /*0164*/ 	.word	0x00000000


	//----- nvinfo : EIATTR_REGCOUNT
	.align		4
.L_97:
        /*0168*/ 	.byte	0x04, 0x2f
        /*016a*/ 	.short	(.L_99 - .L_98)
	.align		4
.L_98:
        /*016c*/ 	.word	index@(_ZN2at6native29vectorized_elementwise_kernelILi8EZZZNS0_10glu_kernelERNS_18TensorIteratorBaseEENKUlvE_clEvENKUlvE0_clEvEUlffE_St5arrayIPcLm3EEEEviT0_T1_)
        /*0170*/ 	.word	0x00000020


	//----- nvinfo : EIATTR_FRAME_SIZE
	.align		4
.L_99:
        /*0174*/ 	.byte	0x04, 0x11
        /*0176*/ 	.short	(.L_101 - .L_100)
	.align		4
.L_100:
        /*0178*/ 	.word	index@(_ZN2at6native29vectorized_elementwise_kernelILi8EZZZNS0_10glu_kernelERNS_18TensorIteratorBaseEENKUlvE_clEvENKUlvE0_clEvEUlffE_St5arrayIPcLm3EEEEviT0_T1_)
        /*017c*/ 	.word	0x00000000


	//----- nvinfo : EIATTR_REGCOUNT
	.align		4
.L_101:
        /*0180*/ 	.byte	0x04, 0x2f
        /*0182*/ 	.short	(.L_103 - .L_102)
	.align		4
.L_102:
        /*0184*/ 	.word	index@(_ZN2at6native29vectorized_elementwise_kernelILi4EZZZNS0_10glu_kernelERNS_18TensorIteratorBaseEENKUlvE_clEvENKUlvE0_clEvEUlffE_St5arrayIPcLm3EEEEviT0_T1_)
        /*0188*/ 	.word	0x00000020


	//----- nvinfo : EIATTR_FRAME_SIZE
	.align		4
.L_103:
        /*018c*/ 	.byte	0x04, 0x11
        /*018e*/ 	.short	(.L_105 - .L_104)
	.align		4
.L_104:
        /*0190*/ 	.word	index@(_ZN2at6native29vectorized_elementwise_kernelILi4EZZZNS0_10glu_kernelERNS_18TensorIteratorBaseEENKUlvE_clEvENKUlvE0_clEvEUlffE_St5arrayIPcLm3EEEEviT0_T1_)
        /*0194*/ 	.word	0x00000000


	//----- nvinfo : EIATTR_REGCOUNT
	.align		4
.L_105:
        /*0198*/ 	.byte	0x04, 0x2f
        /*019a*/ 	.short	(.L_107 - .L_106)
	.align		4
.L_106:
        /*019c*/ 	.word	index@(_ZN2at6native29vectorized_elementwise_kernelILi2EZZZNS0_10glu_kernelERNS_18TensorIteratorBaseEENKUlvE_clEvENKUlvE0_clEvEUlffE_St5arrayIPcLm3EEEEviT0_T1_)
        /*01a0*/ 	.word	0x00000020


	//----- nvinfo : EIATTR_FRAME_SIZE
	.align		4
.L_107:
        /*01a4*/ 	.byte	0x04, 0x11
        /*01a6*/ 	.short	(.L_109 - .L_108)
	.align		4
.L_108:
        /*01a8*/ 	.word	index@(_ZN2at6native29vectorized_elementwise_kernelILi2EZZZNS0_10glu_kernelERNS_18TensorIteratorBaseEENKUlvE_clEvENKUlvE0_clEvEUlffE_St5arrayIPcLm3EEEEviT0_T1_)
        /*01ac*/ 	.word	0x00000000


	//----- nvinfo : EIATTR_REGCOUNT
	.align		4
.L_109:
        /*01b0*/ 	.byte	0x04, 0x2f
        /*01b2*/ 	.short	(.L_111 - .L_110)
	.align		4
.L_110:
        /*01b4*/ 	.word	index@(_ZN2at6native27unrolled_elementwise_kernelIZZZNS0_10glu_kernelERNS_18TensorIteratorBaseEENKUlvE_clEvENKUlvE0_clEvEUlffE_St5arrayIPcLm3EELi4E23TrivialOffsetCalculatorILi2EjESA_ILi1EjENS0_6memory15LoadWithoutCastENSD_16StoreWithoutCastEEEviT_T0_T2_T3_T4_T5_)
        /*01b8*/ 	.word	0x00000020


	//----- nvinfo : EIATTR_FRAME_SIZE
	.align		4
.L_111:
        /*01bc*/ 	.byte	0x04, 0x11
        /*01be*/ 	.short	(.L_113 - .L_112)
	.align		4
.L_112:
        /*01c0*/ 	.word	index@(_ZN2at6native27unrolled_elementwise_kernelIZZZNS0_10glu_kernelERNS_18TensorIteratorBaseEENKUlvE_clEvENKUlvE0_clEvEUlffE_St5arrayIPcLm3EELi4E23TrivialOffsetCalculatorILi2EjESA_ILi1EjENS0_6memory15LoadWithoutCastENSD_16StoreWithoutCastEEEviT_T0_T2_T3_T4_T5_)
        /*01c4*/ 	.word	0x00000000


	//----- nvinfo : EIATTR_REGCOUNT
	.align		4
.L_113:
        /*01c8*/ 	.byte	0x04, 0x2f
        /*01ca*/ 	.short	(.L_115 - .L_114)
	.align		4
.L_114:
        /*01cc*/ 	.word	index@(_ZN2at6native18elementwise_kernelILi128ELi2EZNS0_22gpu_kernel_impl_nocastIZZZNS0_10glu_kernelERNS_18TensorIteratorBaseEENKUlvE_clEvENKUlvE0_clEvEUlffE_EEvS4_RKT_EUliE_EEviT1_)
        /*01d0*/ 	.word	0x00000012


	//----- nvinfo : EIATTR_FRAME_SIZE
	.align		4
.L_115:
        /*01d4*/ 	.byte	0x04, 0x11
        /*01d6*/ 	.short	(.L_117 - .L_116)
	.align		4
.L_116:
        /*01d8*/ 	.word	index@(_ZN2at6native18elementwise_kernelILi128ELi2EZNS0_22gpu_kernel_impl_nocastIZZZNS0_10glu_kernelERNS_18TensorIteratorBaseEENKUlvE_clEvENKUlvE0_clEvEUlffE_EEvS4_RKT_EUliE_EEviT1_)
        /*01dc*/ 	.word	0x00000000


	//----- nvinfo : EIATTR_REGCOUNT
	.align		4
.L_117:
        /*01e0*/ 	.byte	0x04, 0x2f
        /*01e2*/ 	.short	(.L_119 - .L_118)
	.align		4
.L_118:
        /*01e4*/ 	.word	index@(_ZN2at6native27unrolled_elementwise_kernelIZZZNS0_10glu_kernelERNS_18TensorIteratorBaseEENKUlvE_clEvENKUlvE0_clEvEUlffE_St5arrayIPcLm3EELi4E23TrivialOffsetCalculatorILi2EjESA_ILi1EjENS0_6memory12LoadWithCastILi2EEENSD_13StoreWithCastILi1EEEEEviT_T0_T2_T3_T4_T5_)
        /*01e8*/ 	.word	0x0000001f


	//----- nvinfo : EIATTR_FRAME_SIZE
	.align		4
.L_119:
        /*01ec*/ 	.byte	0x04, 0x11
        /*01ee*/ 	.short	(.L_121 - .L_120)
	.align		4
.L_120:
        /*01f0*/ 	.word	index@(_ZN2at6native27unrolled_elementwise_kernelIZZZNS0_10glu_kernelERNS_18TensorIteratorBaseEENKUlvE_clEvENKUlvE0_clEvEUlffE_St5arrayIPcLm3EELi4E23TrivialOffsetCalculatorILi2EjESA_ILi1EjENS0_6memory12LoadWithCastILi2EEENSD_13StoreWithCastILi1EEEEEviT_T0_T2_T3_T4_T5_)
        /*01f4*/ 	.word	0x00000000


	//----- nvinfo : EIATTR_REGCOUNT
	.align		4
.L_121:
        /*01f8*/ 	.byte	0x04, 0x2f
        /*01fa*/ 	.short	(.L_123 - .L_122)
	.align		4
.L_122:
        /*01fc*/ 	.word	index@(_ZN2at6native18elementwise_kernelILi128ELi4EZNS0_15gpu_kernel_implIZZZNS0_10glu_kernelERNS_18TensorIteratorBaseEENKUlvE_clEvENKUlvE0_clEvEUlffE_EEvS4_RKT_EUliE_EEviT1_)
        /*0200*/ 	.word	0x0000001a


	//----- nvinfo : EIATTR_FRAME_SIZE
	.align		4
.L_123:
        /*0204*/ 	.byte	0x04, 0x11
        /*0206*/ 	.short	(.L_125 - .L_124)
	.align		4
.L_124:
        /*0208*/ 	.word	index@(_ZN2at6native18elementwise_kernelILi128ELi4EZNS0_15gpu_kernel_implIZZZNS0_10glu_kernelERNS_18TensorIteratorBaseEENKUlvE_clEvENKUlvE0_clEvEUlffE_EEvS4_RKT_EUliE_EEviT1_)
        /*020c*/ 	.word	0x00000000


	//----- nvinfo : EIATTR_REGCOUNT
	.align		4
.L_125:
        /*0210*/ 	.byte	0x04, 0x2f
        /*0212*/ 	.short	(.L_127 - .L_126)
	.align		4
.L_126:
        /*0214*/ 	.word	index@(_ZN2at6native29vectorized_elementwise_kernelILi8EZZZNS0_10glu_kernelERNS_18TensorIteratorBaseEENKUlvE_clEvENKUlvE1_clEvEUlN3c104HalfES7_E_St5arrayIPcLm3EEEEviT0_T1_)
        /*0218*/ 	.word	0x00000028


	//----- nvinfo : EIATTR_FRAME_SIZE
	.align		4
.L_127:
        /*021c*/ 	.byte	0x04, 0x11
        /*021e*/ 	.short	(.L_129 - .L_128)
	.align		4
.L_128:
        /*0220*/ 	.word	index@(_ZN2at6native29vectorized_elementwise_kernelILi8EZZZNS0_10glu_kernelERNS_18TensorIteratorBaseEENKUlvE_clEvENKUlvE1_clEvEUlN3c104HalfES7_E_St5arrayIPcLm3EEEEviT0_T1_)
        /*0224*/ 	.word	0x00000000


	//----- nvinfo : EIATTR_REGCOUNT
	.align		4
.L_129:
        /*0228*/ 	.byte	0x04, 0x2f
        /*022a*/ 	.short	(.L_131 - .L_130)
	.align		4
.L_130:
        /*022c*/ 	.word	index@(_ZN2at6native29vectorized_elementwise_kernelILi4EZZZNS0_10glu_kernelERNS_18TensorIteratorBaseEENKUlvE_clEvENKUlvE1_clEvEUlN3c104HalfES7_E_St5arrayIPcLm3EEEEviT0_T1_)
        /*0230*/ 	.word	0x00000028


	//----- nvinfo : EIATTR_FRAME_SIZE
	.align		4
.L_131:
        /*0234*/ 	.byte	0x04, 0x11
        /*0236*/ 	.short	(.L_133 - .L_132)
	.align		4
.L_132:
        /*0238*/ 	.word	index@(_ZN2at6native29vectorized_elementwise_kernelILi4EZZZNS0_10glu_kernelERNS_18TensorIteratorBaseEENKUlvE_clEvENKUlvE1_clEvEUlN3c104HalfES7_E_St5arrayIPcLm3EEEEviT0_T1_)
        /*023c*/ 	.word	0x00000000


	//----- nvinfo : EIATTR_REGCOUNT
	.align		4
.L_133:
        /*0240*/ 	.byte	0x04, 0x2f
        /*0242*/ 	.short	(.L_135 - .L_134)
	.align		4
.L_134:
        /*0244*/ 	.word	index@(_ZN2at6native29vectorized_elementwise_kernelILi2EZZZNS0_10glu_kernelERNS_18TensorIteratorBaseEENKUlvE_clEvENKUlvE1_clEvEUlN3c104HalfES7_E_St5arrayIPcLm3EEEEviT0_T1_)
        /*0248*/ 	.word	0x00000028


	//----- nvinfo : EIATTR_FRAME_SIZE
	.align		4
.L_135:
        /*024c*/ 	.byte	0x04, 0x11
        /*024e*/ 	.short	(.L_137 - .L_136)
	.align		4
.L_136:
        /*0250*/ 	.word	index@(_ZN2at6native29vectorized_elementwise_kernelILi2EZZZNS0_10glu_kernelERNS_18TensorIteratorBaseEENKUlvE_clEvENKUlvE1_clEvEUlN3c104HalfES7_E_St5arrayIPcLm3EEEEviT0_T1_)
        /*0254*/ 	.word	0x00000000


	//----- nvinfo : EIATTR_REGCOUNT
	.align		4
.L_137:
        /*0258*/ 	.byte	0x04, 0x2f
        /*025a*/ 	.short	(.L_139 - .L_138)
	.align		4
.L_138:
        /*025c*/ 	.word	index@(_ZN2at6native27unrolled_elementwise_kernelIZZZNS0_10glu_kernelERNS_18TensorIteratorBaseEENKUlvE_clEvENKUlvE1_clEvEUlN3c104HalfES7_E_St5arrayIPcLm3EELi4E23TrivialOffsetCalculatorILi2EjESC_ILi1EjENS0_6memory15LoadWithoutCastENSF_16StoreWithoutCastEEEviT_T0_T2_T3_T4_T5_)
        /*0260*/ 	.word	0x00000020


	//----- nvinfo : EIATTR_FRAME_SIZE
	.align		4
.L_139:
        /*0264*/ 	.byte	0x04, 0x11
        /*0266*/ 	.short	(.L_141 - .L_140)
	.align		4
.L_140:
        /*0268*/ 	.word	index@(_ZN2at6native27unrolled_elementwise_kernelIZZZNS0_10glu_kernelERNS_18TensorIteratorBaseEENKUlvE_clEvENKUlvE1_clEvEUlN3c104HalfES7_E_St5arrayIPcLm3EELi4E23TrivialOffsetCalculatorILi2EjESC_ILi1EjENS0_6memory15LoadWithoutCastENSF_16StoreWithoutCastEEEviT_T0_T2_T3_T4_T5_)
        /*026c*/ 	.word	0x00000000


	//----- nvinfo : EIATTR_REGCOUNT
	.align		4
.L_141:
        /*0270*/ 	.byte	0x04, 0x2f
        /*0272*/ 	.short	(.L_143 - .L_142)
	.align		4
.L_142:
        /*0274*/ 	.word	index@(_ZN2at6native18elementwise_kernelILi128ELi4EZNS0_22gpu_kernel_impl_nocastIZZZNS0_10glu_kernelERNS_18TensorIteratorBaseEENKUlvE_clEvENKUlvE1_clEvEUlN3c104HalfES8_E_EEvS4_RKT_EUliE_EEviT1_)
        /*0278*/ 	.word	0x00000012


	//----- nvinfo : EIATTR_FRAME_SIZE
	.align		4
.L_143:
        /*027c*/ 	.byte	0x04, 0x11
        /*027e*/ 	.short	(.L_145 - .L_144)
	.align		4
.L_144:
        /*0280*/ 	.word	index@(_ZN2at6native18elementwise_kernelILi128ELi4EZNS0_22gpu_kernel_impl_nocastIZZZNS0_10glu_kernelERNS_18TensorIteratorBaseEENKUlvE_clEvENKUlvE1_clEvEUlN3c104HalfES8_E_EEvS4_RKT_EUliE_EEviT1_)
        /*0284*/ 	.word	0x00000000


	//----- nvinfo : EIATTR_REGCOUNT
	.align		4
.L_145:
        /*0288*/ 	.byte	0x04, 0x2f
        /*028a*/ 	.short	(.L_147 - .L_146)
	.align		4
.L_146:
        /*028c*/ 	.word	index@(_ZN2at6native27unrolled_elementwise_kernelIZZZNS0_10glu_kernelERNS_18TensorIteratorBaseEENKUlvE_clEvENKUlvE1_clEvEUlN3c104HalfES7_E_St5arrayIPcLm3EELi4E23TrivialOffsetCalculatorILi2EjESC_ILi1EjENS0_6memory12LoadWithCastILi2EEENSF_13StoreWithCastILi1EEEEEviT_T0_T2_T3_T4_T5_)
        /*0290*/ 	.word	0x0000001e


	//----- nvinfo : EIATTR_FRAME_SIZE
	.align		4
.L_147:
        /*0294*/ 	.byte	0x04, 0x11
        /*0296*/ 	.short	(.L_149 - .L_148)
	.align		4
.L_148:
        /*0298*/ 	.word	index@(_ZN2at6native27unrolled_elementwise_kernelIZZZNS0_10glu_kernelERNS_18TensorIteratorBaseEENKUlvE_clEvENKUlvE1_clEvEUlN3c104HalfES7_E_St5arrayIPcLm3EELi4E23TrivialOffsetCalculatorILi2EjESC_ILi1EjENS0_6memory12LoadWithCastILi2EEENSF_13StoreWithCastILi1EEEEEviT_T0_T2_T3_T4_T5_)
        /*029c*/ 	.word	0x00000000


	//----- nvinfo : EIATTR_REGCOUNT
	.align		4
.L_149:
        /*02a0*/ 	.byte	0x04, 0x2f
        /*02a2*/ 	.short	(.L_151 - .L_150)
	.align		4
.L_150:
        /*02a4*/ 	.word	index@(_ZN2at6native18elementwise_kernelILi128ELi4EZNS0_15gpu_kernel_implIZZZNS0_10glu_kernelERNS_18TensorIteratorBaseEENKUlvE_clEvENKUlvE1_clEvEUlN3c104HalfES8_E_EEvS4_RKT_EUliE_EEviT1_)
        /*02a8*/ 	.word	0x0000001a


	//----- nvinfo : EIATTR_FRAME_SIZE
	.align		4
.L_151:
        /*02ac*/ 	.byte	0x04, 0x11
        /*02ae*/ 	.short	(.L_153 - .L_152)
	.align		4
.L_152:
        /*02b0*/ 	.word	index@(_ZN2at6native18elementwise_kernelILi128ELi4EZNS0_15gpu_kernel_implIZZZNS0_10glu_kernelERNS_18TensorIteratorBaseEENKUlvE_clEvENKUlvE1_clEvEUlN3c104HalfES8_E_EEvS4_RKT_EUliE_EEviT1_)
        /*02b4*/ 	.word	0x00000000


	//----- nvinfo : EIATTR_REGCOUNT
	.align		4
.L_153:
        /*02b8*/ 	.byte	0x04, 0x2f
        /*02ba*/ 	.short	(.L_155 - .L_154)
	.align		4
.L_154:
        /*02bc*/ 	.word	index@(_ZN2at6native29vectorized_elementwise_kernelILi8EZZZNS0_10glu_kernelERNS_18TensorIteratorBaseEENKUlvE_clEvENKUlvE2_clEvEUlN3c108BFloat16ES7_E_St5arrayIPcLm3EEEEviT0_T1_)
        /*02c0*/ 	.word	0x00000028


	//----- nvinfo : EIATTR_FRAME_SIZE
	.align		4
.L_155:
        /*02c4*/ 	.byte	0x04, 0x11
        /*02c6*/ 	.short	(.L_157 - .L_156)
	.align		4
.L_156:
        /*02c8*/ 	.word	index@(_ZN2at6native29vectorized_elementwise_kernelILi8EZZZNS0_10glu_kernelERNS_18TensorIteratorBaseEENKUlvE_clEvENKUlvE2_clEvEUlN3c108BFloat16ES7_E_St5arrayIPcLm3EEEEviT0_T1_)
        /*02cc*/ 	.word	0x00000000


	//----- nvinfo : EIATTR_REGCOUNT
	.align		4
.L_157:
        /*02d0*/ 	.byte	0x04, 0x2f
        /*02d2*/ 	.short	(.L_159 - .L_158)
	.align		4
.L_158:
        /*02d4*/ 	.word	index@(_ZN2at6native29vectorized_elementwise_kernelILi4EZZZNS0_10glu_kernelERNS_18TensorIteratorBaseEENKUlvE_clEvENKUlvE2_clEvEUlN3c108BFloat16ES7_E_St5arrayIPcLm3EEEEviT0_T1_)
        /*02d8*/ 	.word	0x00000028


	//----- nvinfo : EIATTR_FRAME_SIZE
	.align		4
.L_159:
        /*02dc*/ 	.byte	0x04, 0x11
        /*02de*/ 	.short	(.L_161 - .L_160)
	.align		4
.L_160:
        /*02e0*/ 	.word	index@(_ZN2at6native29vectorized_elementwise_kernelILi4EZZZNS0_10glu_kernelERNS_18TensorIteratorBaseEENKUlvE_clEvENKUlvE2_clEvEUlN3c108BFloat16ES7_E_St5arrayIPcLm3EEEEviT0_T1_)
        /*02e4*/ 	.word	0x00000000


	//----- nvinfo : EIATTR_REGCOUNT
	.align		4
.L_161:
        /*02e8*/ 	.byte	0x04, 0x2f
        /*02ea*/ 	.short	(.L_163 - .L_162)
	.align		4
.L_162:
        /*02ec*/ 	.word	index@(_ZN2at6native29vectorized_elementwise_kernelILi2EZZZNS0_10glu_kernelERNS_18TensorIteratorBaseEENKUlvE_clEvENKUlvE2_clEvEUlN3c108BFloat16ES7_E_St5arrayIPcLm3EEEEviT0_T1_)
        /*02f0*/ 	.word	0x00000028


	//----- nvinfo : EIATTR_FRAME_SIZE
	.align		4
.L_163:
        /*02f4*/ 	.byte	0x04, 0x11
        /*02f6*/ 	.short	(.L_165 - .L_164)
	.align		4
.L_164:
        /*02f8*/ 	.word	index@(_ZN2at6native29vectorized_elementwise_kernelILi2EZZZNS0_10glu_kernelERNS_18TensorIteratorBaseEENKUlvE_clEvENKUlvE2_clEvEUlN3c108BFloat16ES7_E_St5arrayIPcLm3EEEEviT0_T1_)
        /*02fc*/ 	.word	0x00000000


	//----- nvinfo : EIATTR_REGCOUNT
	.align		4
.L_165:
        /*0300*/ 	.byte	0x04, 0x2f
        /*0302*/ 	.short	(.L_167 - .L_166)
	.align		4
.L_166:
        /*0304*/ 	.word	index@(_ZN2at6native27unrolled_elementwise_kernelIZZZNS0_10glu_kernelERNS_18TensorIteratorBaseEENKUlvE_clEvENKUlvE2_clEvEUlN3c108BFloat16ES7_E_St5arrayIPcLm3EELi4E23TrivialOffsetCalculatorILi2EjESC_ILi1EjENS0_6memory15LoadWithoutCastENSF_16StoreWithoutCastEEEviT_T0_T2_T3_T4_T5_)
        /*0308*/ 	.word	0x00000020


	//----- nvinfo : EIATTR_FRAME_SIZE
	.align		4
.L_167:
        /*030c*/ 	.byte	0x04, 0x11
        /*030e*/ 	.short	(.L_169 - .L_168)
	.align		4
.L_168:
        /*0310*/ 	.word	index@(_ZN2at6native27unrolled_elementwise_kernelIZZZNS0_10glu_kernelERNS_18TensorIteratorBaseEENKUlvE_clEvENKUlvE2_clEvEUlN3c108BFloat16ES7_E_St5arrayIPcLm3EELi4E23TrivialOffsetCalculatorILi2EjESC_ILi1EjENS0_6memory15LoadWithoutCastENSF_16StoreWithoutCastEEEviT_T0_T2_T3_T4_T5_)
        /*0314*/ 	.word	0x00000000


	//----- nvinfo : EIATTR_REGCOUNT
	.align		4
.L_169:
        /*0318*/ 	.byte	0x04, 0x2f
        /*031a*/ 	.short	(.L_171 - .L_170)
	.align		4
.L_170:
        /*031c*/ 	.word	index@(_ZN2at6native18elementwise_kernelILi128ELi4EZNS0_22gpu_kernel_impl_nocastIZZZNS0_10glu_kernelERNS_18TensorIteratorBaseEENKUlvE_clEvENKUlvE2_clEvEUlN3c108BFloat16ES8_E_EEvS4_RKT_EUliE_EEviT1_)
        /*0320*/ 	.word	0x00000012


	//----- nvinfo : EIATTR_FRAME_SIZE
	.align		4
.L_171:
        /*0324*/ 	.byte	0x04, 0x11
        /*0326*/ 	.short	(.L_173 - .L_172)
	.align		4
.L_172:
        /*0328*/ 	.word	index@(_ZN2at6native18elementwise_kernelILi128ELi4EZNS0_22gpu_kernel_impl_nocastIZZZNS0_10glu_kernelERNS_18TensorIteratorBaseEENKUlvE_clEvENKUlvE2_clEvEUlN3c108BFloat16ES8_E_EEvS4_RKT_EUliE_EEviT1_)
        /*032c*/ 	.word	0x00000000


	//----- nvinfo : EIATTR_REGCOUNT
	.align		4
.L_173:
        /*0330*/ 	.byte	0x04, 0x2f
        /*0332*/ 	.short	(.L_175 - .L_174)
	.align		4
.L_174:
        /*0334*/ 	.word	index@(_ZN2at6native27unrolled_elementwise_kernelIZZZNS0_10glu_kernelERNS_18TensorIteratorBaseEENKUlvE_clEvENKUlvE2_clEvEUlN3c108BFloat16ES7_E_St5arrayIPcLm3EELi4E23TrivialOffsetCalculatorILi2EjESC_ILi1EjENS0_6memory12LoadWithCastILi2EEENSF_13StoreWithCastILi1EEEEEviT_T0_T2_T3_T4_T5_)
        /*0338*/ 	.word	0x0000001e


	//----- nvinfo : EIATTR_FRAME_SIZE
	.align		4
.L_175:
        /*033c*/ 	.byte	0x04, 0x11
        /*033e*/ 	.short	(.L_177 - .L_176)
	.align		4
.L_176:
        /*0340*/ 	.word	index@(_ZN2at6native27unrolled_elementwise_kernelIZZZNS0_10glu_kernelERNS_18TensorIteratorBaseEENKUlvE_clEvENKUlvE2_clEvEUlN3c108BFloat16ES7_E_St5arrayIPcLm3EELi4E23TrivialOffsetCalculatorILi2EjESC_ILi1EjENS0_6memory12LoadWithCastILi2EEENSF_13StoreWithCastILi1EEEEEviT_T0_T2_T3_T4_T5_)
        /*0344*/ 	.word	0x00000000


	//----- nvinfo : EIATTR_REGCOUNT
	.align		4
.L_177:
        /*0348*/ 	.byte	0x04, 0x2f
        /*034a*/ 	.short	(.L_179 - .L_178)
	.align		4
.L_178:
        /*034c*/ 	.word	index@(_ZN2at6native18elementwise_kernelILi128ELi4EZNS0_15gpu_kernel_implIZZZNS0_10glu_kernelERNS_18TensorIteratorBaseEENKUlvE_clEvENKUlvE2_clEvEUlN3c108BFloat16ES8_E_EEvS4_RKT_EUliE_EEviT1_)
        /*0350*/ 	.word	0x0000001a


	//----- nvinfo : EIATTR_FRAME_SIZE
	.align		4
.L_179:
        /*0354*/ 	.byte	0x04, 0x11
        /*0356*/ 	.short	(.L_181 - .L_180)
	.align		4
.L_180:
        /*0358*/ 	.word	index@(_ZN2at6native18elementwise_kernelILi128ELi4EZNS0_15gpu_kernel_implIZZZNS0_10glu_kernelERNS_18TensorIteratorBaseEENKUlvE_clEvENKUlvE2_clEvEUlN3c108BFloat16ES8_E_EEvS4_RKT_EUliE_EEviT1_)
        /*035c*/ 	.word	0x00000000


	//----- nvinfo : EIATTR_REGCOUNT
	.align		4
.L_181:
        /*0360*/ 	.byte	0x04, 0x2f
        /*0362*/ 	.short	(.L_183 - .L_182)
	.align		4
.L_182:
        /*0364*/ 	.word	index@(_ZN2at6native29vectorized_elementwise_kernelILi8EZZZNS0_14glu_jvp_kernelERNS_18TensorIteratorBaseEENKUlvE_clEvENKUlvE_clEvEUlddddE_St5arrayIPcLm5EEEEviT0_T1_)
        /*0368*/ 	.word	0x0000005a


	//----- nvinfo : EIATTR_FRAME_SIZE
	.align		4
.L_183:
        /*036c*/ 	.byte	0x04, 0x11
        /*036e*/ 	.short	(.L_185 - .L_184)
	.align		4
.L_184:
        /*0370*/ 	.word	index@($__internal_6_$__cuda_sm20_dblrcp_rn_slowpath_v3)
        /*0374*/ 	.word	0x00000000


	//----- nvinfo : EIATTR_FRAME_SIZE
	.align		4
.L_185:
        /*0378*/ 	.byte	0x04, 0x11
        /*037a*/ 	.short	(.L_187 - .L_186)
	.align		4
.L_186:
        /*037c*/ 	.word	index@(_ZN2at6native29vectorized_elementwise_kernelILi8EZZZNS0_14glu_jvp_kernelERNS_18TensorIteratorBaseEENKUlvE_clEvENKUlvE_clEvEUlddddE_St5arrayIPcLm5EEEEviT0_T1_)
        /*0380*/ 	.word	0x00000000


	//----- nvinfo : EIATTR_REGCOUNT
	.align		4
.L_187:
        /*0384*/ 	.byte	0x04, 0x2f
        /*0386*/ 	.short	(.L_189 - .L_188)
	.align		4
.L_188:
        /*0388*/ 	.word	index@(_ZN2at6native29vectorized_elementwise_kernelILi4EZZZNS0_14glu_jvp_kernelERNS_18TensorIteratorBaseEENKUlvE_clEvENKUlvE_clEvEUlddddE_St5arrayIPcLm5EEEEviT0_T1_)
        /*038c*/ 	.word	0x0000005a


	//----- nvinfo : EIATTR_FRAME_SIZE
	.align		4
.L_189:
        /*0390*/ 	.byte	0x04, 0x11
        /*0392*/ 	.short	(.L_191 - .L_190)
	.align		4
.L_190:
        /*0394*/ 	.word	index@($__internal_5_$__cuda_sm20_dblrcp_rn_slowpath_v3)
        /*0398*/ 	.word	0x00000000


	//----- nvinfo : EIATTR_FRAME_SIZE
	.align		4
.L_191:
        /*039c*/ 	.byte	0x04, 0x11
        /*039e*/ 	.short	(.L_193 - .L_192)
	.align		4
.L_192:
        /*03a0*/ 	.word	index@(_ZN2at6native29vectorized_elementwise_kernelILi4EZZZNS0_14glu_jvp_kernelERNS_18TensorIteratorBaseEENKUlvE_clEvENKUlvE_clEvEUlddddE_St5arrayIPcLm5EEEEviT0_T1_)
        /*03a4*/ 	.word	0x00000000


	//----- nvinfo : EIATTR_REGCOUNT
	.align		4
.L_193:
        /*03a8*/ 	.byte	0x04, 0x2f
        /*03aa*/ 	.short	(.L_195 - .L_194)
	.align		4
.L_194:
        /*03ac*/ 	.word	index@(_ZN2at6native29vectorized_elementwise_kernelILi2EZZZNS0_14glu_jvp_kernelERNS_18TensorIteratorBaseEENKUlvE_clEvENKUlvE_clEvEUlddddE_St5arrayIPcLm5EEEEviT0_T1_)
        /*03b0*/ 	.word	0x0000005a


	//----- nvinfo : EIATTR_FRAME_SIZE
	.align		4
.L_195:
        /*03b4*/ 	.byte	0x04, 0x11
        /*03b6*/ 	.short	(.L_197 - .L_196)
	.align		4
.L_196:
        /*03b8*/ 	.word	index@($__internal_4_$__cuda_sm20_dblrcp_rn_slowpath_v3)
        /*03bc*/ 	.word	0x00000000


	//----- nvinfo : EIATTR_FRAME_SIZE
	.align		4
.L_197:
        /*03c0*/ 	.byte	0x04, 0x11
        /*03c2*/ 	.short	(.L_199 - .L_198)
	.align		4
.L_198:
        /*03c4*/ 	.word	index@(_ZN2at6native29vectorized_elementwise_kernelILi2EZZZNS0_14glu_jvp_kernelERNS_18TensorIteratorBaseEENKUlvE_clEvENKUlvE_clEvEUlddddE_St5arrayIPcLm5EEEEviT0_T1_)
        /*03c8*/ 	.word	0x00000000


	//----- nvinfo : EIATTR_REGCOUNT
	.align		4
.L_199:
        /*03cc*/ 	.byte	0x04, 0x2f
        /*03ce*/ 	.short	(.L_201 - .L_200)
	.align		4
.L_200:
        /*03d0*/ 	.word	index@(_ZN2at6native27unrolled_elementwise_kernelIZZZNS0_14glu_jvp_kernelERNS_18TensorIteratorBaseEENKUlvE_clEvENKUlvE_clEvEUlddddE_St5arrayIPcLm5EELi4E23TrivialOffsetCalculatorILi4EjESA_ILi1EjENS0_6memory15LoadWithoutCastENSD_16StoreWithoutCastEEEviT_T0_T2_T3_T4_T5_)
        /*03d4*/ 	.word	0x00000030


	//----- nvinfo : EIATTR_FRAME_SIZE
	.align		4
.L_201:
        /*03d8*/ 	.byte	0x04, 0x11
        /*03da*/ 	.short	(.L_203 - .L_202)
	.align		4
.L_202:
        /*03dc*/ 	.word	index@($__internal_3_$__cuda_sm20_dblrcp_rn_slowpath_v3)
        /*03e0*/ 	.word	0x00000000


	//----- nvinfo : EIATTR_FRAME_SIZE
	.align		4
.L_203:
        /*03e4*/ 	.byte	0x04, 0x11
        /*03e6*/ 	.short	(.L_205 - .L_204)
	.align		4
.L_204:
        /*03e8*/ 	.word	index@(_ZN2at6native27unrolled_elementwise_kernelIZZZNS0_14glu_jvp_kernelERNS_18TensorIteratorBaseEENKUlvE_clEvENKUlvE_clEvEUlddddE_St5arrayIPcLm5EELi4E23TrivialOffsetCalculatorILi4EjESA_ILi1EjENS0_6memory15LoadWithoutCastENSD_16StoreWithoutCastEEEviT_T0_T2_T3_T4_T5_)
        /*03ec*/ 	.word	0x00000000


	//----- nvinfo : EIATTR_REGCOUNT
	.align		4
.L_205:
        /*03f0*/ 	.byte	0x04, 0x2f
        /*03f2*/ 	.short	(.L_207 - .L_206)
	.align		4
.L_206:
        /*03f4*/ 	.word	index@(_ZN2at6native18elementwise_kernelILi128ELi2EZNS0_22gpu_kernel_impl_nocastIZZZNS0_14glu_jvp_kernelERNS_18TensorIteratorBaseEENKUlvE_clEvENKUlvE_clEvEUlddddE_EEvS4_RKT_EUliE_EEviT1_)
        /*03f8*/ 	.word	0x00000018


	//----- nvinfo : EIATTR_FRAME_SIZE
	.align		4
.L_207:
        /*03fc*/ 	.byte	0x04, 0x11
        /*03fe*/ 	.short	(.L_209 - .L_208)
	.align		4
.L_208:
        /*0400*/ 	.word	index@($__internal_2_$__cuda_sm20_dblrcp_rn_slowpath_v3)
        /*0404*/ 	.word	0x00000000


	//----- nvinfo : EIATTR_FRAME_SIZE
	.align		4
.L_209:
        /*0408*/ 	.byte	0x04, 0x11
        /*040a*/ 	.short	(.L_211 - .L_210)
	.align		4
.L_210:
        /*040c*/ 	.word	index@(_ZN2at6native18elementwise_kernelILi128ELi2EZNS0_22gpu_kernel_impl_nocastIZZZNS0_14glu_jvp_kernelERNS_18TensorIteratorBaseEENKUlvE_clEvENKUlvE_clEvEUlddddE_EEvS4_RKT_EUliE_EEviT1_)
        /*0410*/ 	.word	0x00000000


	//----- nvinfo : EIATTR_REGCOUNT
	.align		4
.L_211:
        /*0414*/ 	.byte	0x04, 0x2f
        /*0416*/ 	.short	(.L_213 - .L_212)
	.align		4
.L_212:
        /*0418*/ 	.word	index@(_ZN2at6native27unrolled_elementwise_kernelIZZZNS0_14glu_jvp_kernelERNS_18TensorIteratorBaseEENKUlvE_clEvENKUlvE_clEvEUlddddE_St5arrayIPcLm5EELi4E23TrivialOffsetCalculatorILi4EjESA_ILi1EjENS0_6memory12LoadWithCastILi4EEENSD_13StoreWithCastILi1EEEEEviT_T0_T2_T3_T4_T5_)
        /*041c*/ 	.word	0x00000038


	//----- nvinfo : EIATTR_FRAME_SIZE
	.align		4
.L_213:
        /*0420*/ 	.byte	0x04, 0x11
        /*0422*/ 	.short	(.L_215 - .L_214)
	.align		4
.L_214:
        /*0424*/ 	.word	index@($__internal_1_$__cuda_sm20_dblrcp_rn_slowpath_v3)
        /*0428*/ 	.word	0x00000000


	//----- nvinfo : EIATTR_FRAME_SIZE
	.align		4
.L_215:
        /*042c*/ 	.byte	0x04, 0x11
        /*042e*/ 	.short	(.L_217 - .L_216)
	.align		4
.L_216:
        /*0430*/ 	.word	index@(_ZN2at6native27unrolled_elementwise_kernelIZZZNS0_14glu_jvp_kernelERNS_18TensorIteratorBaseEENKUlvE_clEvENKUlvE_clEvEUlddddE_St5arrayIPcLm5EELi4E23TrivialOffsetCalculatorILi4EjESA_ILi1EjENS0_6memory12LoadWithCastILi4EEENSD_13StoreWithCastILi1EEEEEviT_T0_T2_T3_T4_T5_)
        /*0434*/ 	.word	0x00000000


	//----- nvinfo : EIATTR_REGCOUNT
	.align		4
.L_217:
        /*0438*/ 	.byte	0x04, 0x2f
        /*043a*/ 	.short	(.L_219 - .L_218)
	.align		4
.L_218:
        /*043c*/ 	.word	index@(_ZN2at6native18elementwise_kernelILi128ELi4EZNS0_15gpu_kernel_implIZZZNS0_14glu_jvp_kernelERNS_18TensorIteratorBaseEENKUlvE_clEvENKUlvE_clEvEUlddddE_EEvS4_RKT_EUliE_EEviT1_)
        /*0440*/ 	.word	0x00000020


	//----- nvinfo : EIATTR_FRAME_SIZE
	.align		4
.L_219:
        /*0444*/ 	.byte	0x04, 0x11
        /*0446*/ 	.short	(.L_221 - .L_220)
	.align		4
.L_220:
        /*0448*/ 	.word	index@($__internal_0_$__cuda_sm20_dblrcp_rn_slowpath_v3)
        /*044c*/ 	.word	0x00000000


	//----- nvinfo : EIATTR_FRAME_SIZE
	.align		4
.L_221:
        /*0450*/ 	.byte	0x04, 0x11
        /*0452*/ 	.short	(.L_223 - .L_222)
	.align		4
.L_222:
        /*0454*/ 	.word	index@(_ZN2at6native18elementwise_kernelILi128ELi4EZNS0_15gpu_kernel_implIZZZNS0_14glu_jvp_kernelERNS_18TensorIteratorBaseEENKUlvE_clEvENKUlvE_clEvEUlddddE_EEvS4_RKT_EUliE_EEviT1_)
        /*0458*/ 	.word	0x00000000


	//----- nvinfo : EIATTR_REGCOUNT
	.align		4
.L_223:
        /*045c*/ 	.byte	0x04, 0x2f
        /*045e*/ 	.short	(.L_225 - .L_224)
	.align		4
.L_224:
        /*0460*/ 	.word	index@(_ZN2at6native29vectorized_elementwise_kernelILi8EZZZNS0_14glu_jvp_kernelERNS_18TensorIteratorBaseEENKUlvE_clEvENKUlvE0_clEvEUlffffE_St5arrayIPcLm5EEEEviT0_T1_)
        /*0464*/ 	.word	0x00000030


	//----- nvinfo : EIATTR_FRAME_SIZE
	.align		4
.L_225:
        /*0468*/ 	.byte	0x04, 0x11
        /*046a*/ 	.short	(.L_227 - .L_226)
	.align		4
.L_226:
        /*046c*/ 	.word	index@(_ZN2at6native29vectorized_elementwise_kernelILi8EZZZNS0_14glu_jvp_kernelERNS_18TensorIteratorBaseEENKUlvE_clEvENKUlvE0_clEvEUlffffE_St5arrayIPcLm5EEEEviT0_T1_)
        /*0470*/ 	.word	0x00000000


	//----- nvinfo : EIATTR_REGCOUNT
	.align		4
.L_227:
        /*0474*/ 	.byte	0x04, 0x2f
        /*0476*/ 	.short	(.L_229 - .L_228)
	.align		4
.L_228:
        /*0478*/ 	.word	index@(_ZN2at6native29vectorized_elementwise_kernelILi4EZZZNS0_14glu_jvp_kernelERNS_18TensorIteratorBaseEENKUlvE_clEvENKUlvE0_clEvEUlffffE_St5arrayIPcLm5EEEEviT0_T1_)
        /*047c*/ 	.word	0x00000030


	//----- nvinfo : EIATTR_FRAME_SIZE
	.align		4
.L_229:
        /*0480*/ 	.byte	0x04, 0x11
        /*0482*/ 	.short	(.L_231 - .L_230)
	.align		4
.L_230:
        /*0484*/ 	.word	index@(_ZN2at6native29vectorized_elementwise_kernelILi4EZZZNS0_14glu_jvp_kernelERNS_18TensorIteratorBaseEENKUlvE_clEvENKUlvE0_clEvEUlffffE_St5arrayIPcLm5EEEEviT0_T1_)
        /*0488*/ 	.word	0x00000000


	//----- nvinfo : EIATTR_REGCOUNT
	.align		4
.L_231:
        /*048c*/ 	.byte	0x04, 0x2f
        /*048e*/ 	.short	(.L_233 - .L_232)
	.align		4
.L_232:
        /*0490*/ 	.word	index@(_ZN2at6native29vectorized_elementwise_kernelILi2EZZZNS0_14glu_jvp_kernelERNS_18TensorIteratorBaseEENKUlvE_clEvENKUlvE0_clEvEUlffffE_St5arrayIPcLm5EEEEviT0_T1_)
        /*0494*/ 	.word	0x00000030


	//----- nvinfo : EIATTR_FRAME_SIZE
	.align		4
.L_233:
        /*0498*/ 	.byte	0x04, 0x11
        /*049a*/ 	.short	(.L_235 - .L_234)
	.align		4
.L_234:
        /*049c*/ 	.word	index@(_ZN2at6native29vectorized_elementwise_kernelILi2EZZZNS0_14glu_jvp_kernelERNS_18TensorIteratorBaseEENKUlvE_clEvENKUlvE0_clEvEUlffffE_St5arrayIPcLm5EEEEviT0_T1_)
        /*04a0*/ 	.word	0x00000000


	//----- nvinfo : EIATTR_REGCOUNT
	.align		4
.L_235:
        /*04a4*/ 	.byte	0x04, 0x2f
        /*04a6*/ 	.short	(.L_237 - .L_236)
	.align		4
.L_236:
        /*04a8*/ 	.word	index@(_ZN2at6native27unrolled_elementwise_kernelIZZZNS0_14glu_jvp_kernelERNS_18TensorIteratorBaseEENKUlvE_clEvENKUlvE0_clEvEUlffffE_St5arrayIPcLm5EELi4E23TrivialOffsetCalculatorILi4EjESA_ILi1EjENS0_6memory15LoadWithoutCastENSD_16StoreWithoutCastEEEviT_T0_T2_T3_T4_T5_)
        /*04ac*/ 	.word	0x00000020


	//----- nvinfo : EIATTR_FRAME_SIZE
	.align		4
.L_237:
        /*04b0*/ 	.byte	0x04, 0x11
        /*04b2*/ 	.short	(.L_239 - .L_238)
	.align		4
.L_238:
        /*04b4*/ 	.word	index@(_ZN2at6native27unrolled_elementwise_kernelIZZZNS0_14glu_jvp_kernelERNS_18TensorIteratorBaseEENKUlvE_clEvENKUlvE0_clEvEUlffffE_St5arrayIPcLm5EELi4E23TrivialOffsetCalculatorILi4EjESA_ILi1EjENS0_6memory15LoadWithoutCastENSD_16StoreWithoutCastEEEviT_T0_T2_T3_T4_T5_)
        /*04b8*/ 	.word	0x00000000


	//----- nvinfo : EIATTR_REGCOUNT
	.align		4
.L_239:
        /*04bc*/ 	.byte	0x04, 0x2f
        /*04be*/ 	.short	(.L_241 - .L_240)
	.align		4
.L_240:
        /*04c0*/ 	.word	index@(_ZN2at6native18elementwise_kernelILi128ELi2EZNS0_22gpu_kernel_impl_nocastIZZZNS0_14glu_jvp_kernelERNS_18TensorIteratorBaseEENKUlvE_clEvENKUlvE0_clEvEUlffffE_EEvS4_RKT_EUliE_EEviT1_)
        /*04c4*/ 	.word	0x0000000e


	//----- nvinfo : EIATTR_FRAME_SIZE
	.align		4
.L_241:
        /*04c8*/ 	.byte	0x04, 0x11
        /*04ca*/ 	.short	(.L_243 - .L_242)
	.align		4
.L_242:
        /*04cc*/ 	.word	index@(_ZN2at6native18elementwise_kernelILi128ELi2EZNS0_22gpu_kernel_impl_nocastIZZZNS0_14glu_jvp_kernelERNS_18TensorIteratorBaseEENKUlvE_clEvENKUlvE0_clEvEUlffffE_EEvS4_RKT_EUliE_EEviT1_)
        /*04d0*/ 	.word	0x00000000


	//----- nvinfo : EIATTR_REGCOUNT
	.align		4
.L_243:
        /*04d4*/ 	.byte	0x04, 0x2f
        /*04d6*/ 	.short	(.L_245 - .L_244)
	.align		4
.L_244:
        /*04d8*/ 	.word	index@(_ZN2at6native27unrolled_elementwise_kernelIZZZNS0_14glu_jvp_kernelERNS_18TensorIteratorBaseEENKUlvE_clEvENKUlvE0_clEvEUlffffE_St5arrayIPcLm5EELi4E23TrivialOffsetCalculatorILi4EjESA_ILi1EjENS0_6memory12LoadWithCastILi4EEENSD_13StoreWithCastILi1EEEEEviT_T0_T2_T3_T4_T5_)
        /*04dc*/ 	.word	0x00000027


	//----- nvinfo : EIATTR_FRAME_SIZE
	.align		4
.L_245:
        /*04e0*/ 	.byte	0x04, 0x11
        /*04e2*/ 	.short	(.L_247 - .L_246)
	.align		4
.L_246:
        /*04e4*/ 	.word	index@(_ZN2at6native27unrolled_elementwise_kernelIZZZNS0_14glu_jvp_kernelERNS_18TensorIteratorBaseEENKUlvE_clEvENKUlvE0_clEvEUlffffE_St5arrayIPcLm5EELi4E23TrivialOffsetCalculatorILi4EjESA_ILi1EjENS0_6memory12LoadWithCastILi4EEENSD_13StoreWithCastILi1EEEEEviT_T0_T2_T3_T4_T5_)
        /*04e8*/ 	.word	0x00000000


	//----- nvinfo : EIATTR_REGCOUNT
	.align		4
.L_247:
        /*04ec*/ 	.byte	0x04, 0x2f
        /*04ee*/ 	.short	(.L_249 - .L_248)
	.align		4
.L_248:
        /*04f0*/ 	.word	index@(_ZN2at6native18elementwise_kernelILi128ELi4EZNS0_15gpu_kernel_implIZZZNS0_14glu_jvp_kernelERNS_18TensorIteratorBaseEENKUlvE_clEvENKUlvE0_clEvEUlffffE_EEvS4_RKT_EUliE_EEviT1_)
        /*04f4*/ 	.word	0x0000001e


	//----- nvinfo : EIATTR_FRAME_SIZE
	.align		4
.L_249:
        /*04f8*/ 	.byte	0x04, 0x11
        /*04fa*/ 	.short	(.L_251 - .L_250)
	.align		4
.L_250:
        /*04fc*/ 	.word	index@(_ZN2at6native18elementwise_kernelILi128ELi4EZNS0_15gpu_kernel_implIZZZNS0_14glu_jvp_kernelERNS_18TensorIteratorBaseEENKUlvE_clEvENKUlvE0_clEvEUlffffE_EEvS4_RKT_EUliE_EEviT1_)
        /*0500*/ 	.word	0x00000000


	//----- nvinfo : EIATTR_REGCOUNT
	.align		4
.L_251:
        /*0504*/ 	.byte	0x04, 0x2f
        /*0506*/ 	.short	(.L_253 - .L_252)
	.align		4
.L_252:
        /*0508*/ 	.word	index@(_ZN2at6native29vectorized_elementwise_kernelILi8EZZZNS0_14glu_jvp_kernelERNS_18TensorIteratorBaseEENKUlvE_clEvENKUlvE1_clEvEUlN3c104HalfES7_S7_S7_E_St5arrayIPcLm5EEEEviT0_T1_)
        /*050c*/ 	.word	0x00000028


	//----- nvinfo : EIATTR_FRAME_SIZE
	.align		4
.L_253:
        /*0510*/ 	.byte	0x04, 0x11
        /*0512*/ 	.short	(.L_255 - .L_254)
	.align		4
.L_254:
        /*0514*/ 	.word	index@(_ZN2at6native29vectorized_elementwise_kernelILi8EZZZNS0_14glu_jvp_kernelERNS_18TensorIteratorBaseEENKUlvE_clEvENKUlvE1_clEvEUlN3c104HalfES7_S7_S7_E_St5arrayIPcLm5EEEEviT0_T1_)
        /*0518*/ 	.word	0x00000000


	//----- nvinfo : EIATTR_REGCOUNT
	.align		4
.L_255:
        /*051c*/ 	.byte	0x04, 0x2f
        /*051e*/ 	.short	(.L_257 - .L_256)
	.align		4
.L_256:
        /*0520*/ 	.word	index@(_ZN2at6native29vectorized_elementwise_kernelILi4EZZZNS0_14glu_jvp_kernelERNS_18TensorIteratorBaseEENKUlvE_clEvENKUlvE1_clEvEUlN3c104HalfES7_S7_S7_E_St5arrayIPcLm5EEEEviT0_T1_)
        /*0524*/ 	.word	0x00000028


	//----- nvinfo : EIATTR_FRAME_SIZE
	.align		4
.L_257:
        /*0528*/ 	.byte	0x04, 0x11
        /*052a*/ 	.short	(.L_259 - .L_258)
	.align		4
.L_258:
        /*052c*/ 	.word	index@(_ZN2at6native29vectorized_elementwise_kernelILi4EZZZNS0_14glu_jvp_kernelERNS_18TensorIteratorBaseEENKUlvE_clEvENKUlvE1_clEvEUlN3c104HalfES7_S7_S7_E_St5arrayIPcLm5EEEEviT0_T1_)
        /*0530*/ 	.word	0x00000000


	//----- nvinfo : EIATTR_REGCOUNT
	.align		4
.L_259:
        /*0534*/ 	.byte	0x04, 0x2f
        /*0536*/ 	.short	(.L_261 - .L_260)
	.align		4
.L_260:
        /*0538*/ 	.word	index@(_ZN2at6native29vectorized_elementwise_kernelILi2EZZZNS0_14glu_jvp_kernelERNS_18TensorIteratorBaseEENKUlvE_clEvENKUlvE1_clEvEUlN3c104HalfES7_S7_S7_E_St5arrayIPcLm5EEEEviT0_T1_)
        /*053c*/ 	.word	0x00000028


	//----- nvinfo : EIATTR_FRAME_SIZE
	.align		4
.L_261:
        /*0540*/ 	.byte	0x04, 0x11
        /*0542*/ 	.short	(.L_263 - .L_262)
	.align		4
.L_262:
        /*0544*/ 	.word	index@(_ZN2at6native29vectorized_elementwise_kernelILi2EZZZNS0_14glu_jvp_kernelERNS_18TensorIteratorBaseEENKUlvE_clEvENKUlvE1_clEvEUlN3c104HalfES7_S7_S7_E_St5arrayIPcLm5EEEEviT0_T1_)
        /*0548*/ 	.word	0x00000000


	//----- nvinfo : EIATTR_REGCOUNT
	.align		4
.L_263:
        /*054c*/ 	.byte	0x04, 0x2f
        /*054e*/ 	.short	(.L_265 - .L_264)
	.align		4
.L_264:
        /*0550*/ 	.word	index@(_ZN2at6native27unrolled_elementwise_kernelIZZZNS0_14glu_jvp_kernelERNS_18TensorIteratorBaseEENKUlvE_clEvENKUlvE1_clEvEUlN3c104HalfES7_S7_S7_E_St5arrayIPcLm5EELi4E23TrivialOffsetCalculatorILi4EjESC_ILi1EjENS0_6memory15LoadWithoutCastENSF_16StoreWithoutCastEEEviT_T0_T2_T3_T4_T5_)
        /*0554*/ 	.word	0x00000020


	//----- nvinfo : EIATTR_FRAME_SIZE
	.align		4
.L_265:
        /*0558*/ 	.byte	0x04, 0x11
        /*055a*/ 	.short	(.L_267 - .L_266)
	.align		4
.L_266:
        /*055c*/ 	.word	index@(_ZN2at6native27unrolled_elementwise_kernelIZZZNS0_14glu_jvp_kernelERNS_18TensorIteratorBaseEENKUlvE_clEvENKUlvE1_clEvEUlN3c104HalfES7_S7_S7_E_St5arrayIPcLm5EELi4E23TrivialOffsetCalculatorILi4EjESC_ILi1EjENS0_6memory15LoadWithoutCastENSF_16StoreWithoutCastEEEviT_T0_T2_T3_T4_T5_)
        /*0560*/ 	.word	0x00000000


	//----- nvinfo : EIATTR_REGCOUNT
	.align		4
.L_267:
        /*0564*/ 	.byte	0x04, 0x2f
        /*0566*/ 	.short	(.L_269 - .L_268)
	.align		4
.L_268:
        /*0568*/ 	.word	index@(_ZN2at6native18elementwise_kernelILi128ELi4EZNS0_22gpu_kernel_impl_nocastIZZZNS0_14glu_jvp_kernelERNS_18TensorIteratorBaseEENKUlvE_clEvENKUlvE1_clEvEUlN3c104HalfES8_S8_S8_E_EEvS4_RKT_EUliE_EEviT1_)
        /*056c*/ 	.word	0x00000016


	//----- nvinfo : EIATTR_FRAME_SIZE
	.align		4
.L_269:
        /*0570*/ 	.byte	0x04, 0x11
        /*0572*/ 	.short	(.L_271 - .L_270)
	.align		4
.L_270:
        /*0574*/ 	.word	index@(_ZN2at6native18elementwise_kernelILi128ELi4EZNS0_22gpu_kernel_impl_nocastIZZZNS0_14glu_jvp_kernelERNS_18TensorIteratorBaseEENKUlvE_clEvENKUlvE1_clEvEUlN3c104HalfES8_S8_S8_E_EEvS4_RKT_EUliE_EEviT1_)
        /*0578*/ 	.word	0x00000000


	//----- nvinfo : EIATTR_REGCOUNT
	.align		4
.L_271:
        /*057c*/ 	.byte	0x04, 0x2f
        /*057e*/ 	.short	(.L_273 - .L_272)
	.align		4
.L_272:
        /*0580*/ 	.word	index@(_ZN2at6native27unrolled_elementwise_kernelIZZZNS0_14glu_jvp_kernelERNS_18TensorIteratorBaseEENKUlvE_clEvENKUlvE1_clEvEUlN3c104HalfES7_S7_S7_E_St5arrayIPcLm5EELi4E23TrivialOffsetCalculatorILi4EjESC_ILi1EjENS0_6memory12LoadWithCastILi4EEENSF_13StoreWithCastILi1EEEEEviT_T0_T2_T3_T4_T5_)
        /*0584*/ 	.word	0x00000028


	//----- nvinfo : EIATTR_FRAME_SIZE
	.align		4
.L_273:
        /*0588*/ 	.byte	0x04, 0x11
        /*058a*/ 	.short	(.L_275 - .L_274)
	.align		4
.L_274:
        /*058c*/ 	.word	index@(_ZN2at6native27unrolled_elementwise_kernelIZZZNS0_14glu_jvp_kernelERNS_18TensorIteratorBaseEENKUlvE_clEvENKUlvE1_clEvEUlN3c104HalfES7_S7_S7_E_St5arrayIPcLm5EELi4E23TrivialOffsetCalculatorILi4EjESC_ILi1EjENS0_6memory12LoadWithCastILi4EEENSF_13StoreWithCastILi1EEEEEviT_T0_T2_T3_T4_T5_)
        /*0590*/ 	.word	0x00000000


	//----- nvinfo : EIATTR_REGCOUNT
	.align		4
.L_275:
        /*0594*/ 	.byte	0x04, 0x2f
        /*0596*/ 	.short	(.L_277 - .L_276)
	.align		4
.L_276:
        /*0598*/ 	.word	index@(_ZN2at6native18elementwise_kernelILi128ELi4EZNS0_15gpu_kernel_implIZZZNS0_14glu_jvp_kernelERNS_18TensorIteratorBaseEENKUlvE_clEvENKUlvE1_clEvEUlN3c104HalfES8_S8_S8_E_EEvS4_RKT_EUliE_EEviT1_)
        /*059c*/ 	.word	0x0000001e


	//----- nvinfo : EIATTR_FRAME_SIZE
	.align		4
.L_277:
        /*05a0*/ 	.byte	0x04, 0x11
        /*05a2*/ 	.short	(.L_279 - .L_278)
	.align		4
.L_278:
        /*05a4*/ 	.word	index@(_ZN2at6native18elementwise_kernelILi128ELi4EZNS0_15gpu_kernel_implIZZZNS0_14glu_jvp_kernelERNS_18TensorIteratorBaseEENKUlvE_clEvENKUlvE1_clEvEUlN3c104HalfES8_S8_S8_E_EEvS4_RKT_EUliE_EEviT1_)
        /*05a8*/ 	.word	0x00000000


	//----- nvinfo : EIATTR_REGCOUNT
	.align		4
.L_279:
        /*05ac*/ 	.byte	0x04, 0x2f
        /*05ae*/ 	.short	(.L_281 - .L_280)
	.align		4
.L_280:
        /*05b0*/ 	.word	index@(_ZN2at6native29vectorized_elementwise_kernelILi8EZZZNS0_14glu_jvp_kernelERNS_18TensorIteratorBaseEENKUlvE_clEvENKUlvE2_clEvEUlN3c108BFloat16ES7_S7_S7_E_St5arrayIPcLm5EEEEviT0_T1_)
        /*05b4*/ 	.word	0x00000028


	//----- nvinfo : EIATTR_FRAME_SIZE
	.align		4
.L_281:
        /*05b8*/ 	.byte	0x04, 0x11
        /*05ba*/ 	.short	(.L_283 - .L_282)
	.align		4
.L_282:
        /*05bc*/ 	.word	index@(_ZN2at6native29vectorized_elementwise_kernelILi8EZZZNS0_14glu_jvp_kernelERNS_18TensorIteratorBaseEENKUlvE_clEvENKUlvE2_clEvEUlN3c108BFloat16ES7_S7_S7_E_St5arrayIPcLm5EEEEviT0_T1_)
        /*05c0*/ 	.word	0x00000000


	//----- nvinfo : EIATTR_REGCOUNT
	.align		4
.L_283:
        /*05c4*/ 	.byte	0x04, 0x2f
        /*05c6*/ 	.short	(.L_285 - .L_284)
	.align		4
.L_284:
        /*05c8*/ 	.word	index@(_ZN2at6native29vectorized_elementwise_kernelILi4EZZZNS0_14glu_jvp_kernelERNS_18TensorIteratorBaseEENKUlvE_clEvENKUlvE2_clEvEUlN3c108BFloat16ES7_S7_S7_E_St5arrayIPcLm5EEEEviT0_T1_)
        /*05cc*/ 	.word	0x00000028


	//----- nvinfo : EIATTR_FRAME_SIZE
	.align		4
.L_285:
        /*05d0*/ 	.byte	0x04, 0x11
        /*05d2*/ 	.short	(.L_287 - .L_286)
	.align		4
.L_286:
        /*05d4*/ 	.word	index@(_ZN2at6native29vectorized_elementwise_kernelILi4EZZZNS0_14glu_jvp_kernelERNS_18TensorIteratorBaseEENKUlvE_clEvENKUlvE2_clEvEUlN3c108BFloat16ES7_S7_S7_E_St5arrayIPcLm5EEEEviT0_T1_)
        /*05d8*/ 	.word	0x00000000


	//----- nvinfo : EIATTR_REGCOUNT
	.align		4
.L_287:
        /*05dc*/ 	.byte	0x04, 0x2f
        /*05de*/ 	.short	(.L_289 - .L_288)
	.align		4
.L_288:
        /*05e0*/ 	.word	index@(_ZN2at6native29vectorized_elementwise_kernelILi2EZZZNS0_14glu_jvp_kernelERNS_18TensorIteratorBaseEENKUlvE_clEvENKUlvE2_clEvEUlN3c108BFloat16ES7_S7_S7_E_St5arrayIPcLm5EEEEviT0_T1_)
        /*05e4*/ 	.word	0x00000028


	//----- nvinfo : EIATTR_FRAME_SIZE
	.align		4
.L_289:
        /*05e8*/ 	.byte	0x04, 0x11
        /*05ea*/ 	.short	(.L_291 - .L_290)
	.align		4
.L_290:
        /*05ec*/ 	.word	index@(_ZN2at6native29vectorized_elementwise_kernelILi2EZZZNS0_14glu_jvp_kernelERNS_18TensorIteratorBaseEENKUlvE_clEvENKUlvE2_clEvEUlN3c108BFloat16ES7_S7_S7_E_St5arrayIPcLm5EEEEviT0_T1_)
        /*05f0*/ 	.word	0x00000000


	//----- nvinfo : EIATTR_REGCOUNT
	.align		4
.L_291:
        /*05f4*/ 	.byte	0x04, 0x2f
        /*05f6*/ 	.short	(.L_293 - .L_292)
	.align		4
.L_292:
        /*05f8*/ 	.word	index@(_ZN2at6native27unrolled_elementwise_kernelIZZZNS0_14glu_jvp_kernelERNS_18TensorIteratorBaseEENKUlvE_clEvENKUlvE2_clEvEUlN3c108BFloat16ES7_S7_S7_E_St5arrayIPcLm5EELi4E23TrivialOffsetCalculatorILi4EjESC_ILi1EjENS0_6memory15LoadWithoutCastENSF_16StoreWithoutCastEEEviT_T0_T2_T3_T4_T5_)
        /*05fc*/ 	.word	0x00000020


	//----- nvinfo : EIATTR_FRAME_SIZE
	.align		4
.L_293:
        /*0600*/ 	.byte	0x04, 0x11
        /*0602*/ 	.short	(.L_295 - .L_294)
	.align		4
.L_294:
        /*0604*/ 	.word	index@(_ZN2at6native27unrolled_elementwise_kernelIZZZNS0_14glu_jvp_kernelERNS_18TensorIteratorBaseEENKUlvE_clEvENKUlvE2_clEvEUlN3c108BFloat16ES7_S7_S7_E_St5arrayIPcLm5EELi4E23TrivialOffsetCalculatorILi4EjESC_ILi1EjENS0_6memory15LoadWithoutCastENSF_16StoreWithoutCastEEEviT_T0_T2_T3_T4_T5_)
        /*0608*/ 	.word	0x00000000


	//----- nvinfo : EIATTR_REGCOUNT
	.align		4
.L_295:
        /*060c*/ 	.byte	0x04, 0x2f
        /*060e*/ 	.short	(.L_297 - .L_296)
	.align		4
.L_296:
        /*0610*/ 	.word	index@(_ZN2at6native18elementwise_kernelILi128ELi4EZNS0_22gpu_kernel_impl_nocastIZZZNS0_14glu_jvp_kernelERNS_18TensorIteratorBaseEENKUlvE_clEvENKUlvE2_clEvEUlN3c108BFloat16ES8_S8_S8_E_EEvS4_RKT_EUliE_EEviT1_)
        /*0614*/ 	.word	0x00000016


	//----- nvinfo : EIATTR_FRAME_SIZE
	.align		4
.L_297:
        /*0618*/ 	.byte	0x04, 0x11
        /*061a*/ 	.short	(.L_299 - .L_298)
	.align		4
.L_298:
        /*061c*/ 	.word	index@(_ZN2at6native18elementwise_kernelILi128ELi4EZNS0_22gpu_kernel_impl_nocastIZZZNS0_14glu_jvp_kernelERNS_18TensorIteratorBaseEENKUlvE_clEvENKUlvE2_clEvEUlN3c108BFloat16ES8_S8_S8_E_EEvS4_RKT_EUliE_EEviT1_)
        /*0620*/ 	.word	0x00000000


	//----- nvinfo : EIATTR_REGCOUNT
	.align		4
.L_299:
        /*0624*/ 	.byte	0x04, 0x2f
        /*0626*/ 	.short	(.L_301 - .L_300)
	.align		4
.L_300:
        /*0628*/ 	.word	index@(_ZN2at6native27unrolled_elementwise_kernelIZZZNS0_14glu_jvp_kernelERNS_18TensorIteratorBaseEENKUlvE_clEvENKUlvE2_clEvEUlN3c108BFloat16ES7_S7_S7_E_St5arrayIPcLm5EELi4E23TrivialOffsetCalculatorILi4EjESC_ILi1EjENS0_6memory12LoadWithCastILi4EEENSF_13StoreWithCastILi1EEEEEviT_T0_T2_T3_T4_T5_)
        /*062c*/ 	.word	0x00000028


	//----- nvinfo : EIATTR_FRAME_SIZE
	.align		4
.L_301:
        /*0630*/ 	.byte	0x04, 0x11
        /*0632*/ 	.short	(.L_303 - .L_302)
	.align		4
.L_302:
        /*0634*/ 	.word	index@(_ZN2at6native27unrolled_elementwise_kernelIZZZNS0_14glu_jvp_kernelERNS_18TensorIteratorBaseEENKUlvE_clEvENKUlvE2_clEvEUlN3c108BFloat16ES7_S7_S7_E_St5arrayIPcLm5EELi4E23TrivialOffsetCalculatorILi4EjESC_ILi1EjENS0_6memory12LoadWithCastILi4EEENSF_13StoreWithCastILi1EEEEEviT_T0_T2_T3_T4_T5_)
        /*0638*/ 	.word	0x00000000


	//----- nvinfo : EIATTR_REGCOUNT
	.align		4
.L_303:
        /*063c*/ 	.byte	0x04, 0x2f
        /*063e*/ 	.short	(.L_305 - .L_304)
	.align		4
.L_304:
        /*0640*/ 	.word	index@(_ZN2at6native18elementwise_kernelILi128ELi4EZNS0_15gpu_kernel_implIZZZNS0_14glu_jvp_kernelERNS_18TensorIteratorBaseEENKUlvE_clEvENKUlvE2_clEvEUlN3c108BFloat16ES8_S8_S8_E_EEvS4_RKT_EUliE_EEviT1_)
        /*0644*/ 	.word	0x0000001e


	//----- nvinfo : EIATTR_FRAME_SIZE
	.align		4
.L_305:
        /*0648*/ 	.byte	0x04, 0x11
        /*064a*/ 	.short	(.L_307 - .L_306)
	.align		4
.L_306:
        /*064c*/ 	.word	index@(_ZN2at6native18elementwise_kernelILi128ELi4EZNS0_15gpu_kernel_implIZZZNS0_14glu_jvp_kernelERNS_18TensorIteratorBaseEENKUlvE_clEvENKUlvE2_clEvEUlN3c108BFloat16ES8_S8_S8_E_EEvS4_RKT_EUliE_EEviT1_)
        /*0650*/ 	.word	0x00000000


	//----- nvinfo : EIATTR_MIN_STACK_SIZE
	.align		4
.L_307:
        /*0654*/ 	.byte	0x04, 0x12
        /*0656*/ 	.short	(.L_309 - .L_308)
	.align		4
.L_308:
        /*0658*/ 	.word	index@(_ZN2at6native18elementwise_kernelILi128ELi4EZNS0_15gpu_kernel_implIZZZNS0_14glu_jvp_kernelERNS_18TensorIteratorBaseEENKUlvE_clEvENKUlvE2_clEvEUlN3c108BFloat16ES8_S8_S8_E_EEvS4_RKT_EUliE_EEviT1_)
        /*065c*/ 	.word	0x00000000


	//----- nvinfo : EIATTR_MIN_STACK_SIZE
	.align		4
.L_309:
        /*0660*/ 	.byte	0x04, 0x12
        /*0662*/ 	.short	(.L_311 - .L_310)
	.align		4
.L_310:
        /*0664*/ 	.word	index@(_ZN2at6native27unrolled_elementwise_kernelIZZZNS0_14glu_jvp_kernelERNS_18TensorIteratorBaseEENKUlvE_clEvENKUlvE2_clEvEUlN3c108BFloat16ES7_S7_S7_E_St5arrayIPcLm5EELi4E23TrivialOffsetCalculatorILi4EjESC_ILi1EjENS0_6memory12LoadWithCastILi4EEENSF_13StoreWithCastILi1EEEEEviT_T0_T2_T3_T4_T5_)
        /*0668*/ 	.word	0x00000000


	//----- nvinfo : EIATTR_MIN_STACK_SIZE
	.align		4
.L_311:
        /*066c*/ 	.byte	0x04, 0x12
        /*066e*/ 	.short	(.L_313 - .L_312)
	.align		4
.L_312:
        /*0670*/ 	.word	index@(_ZN2at6native18elementwise_kernelILi128ELi4EZNS0_22gpu_kernel_impl_nocastIZZZNS0_14glu_jvp_kernelERNS_18TensorIteratorBaseEENKUlvE_clEvENKUlvE2_clEvEUlN3c108BFloat16ES8_S8_S8_E_EEvS4_RKT_EUliE_EEviT1_)
        /*0674*/ 	.word	0x00000000


	//----- nvinfo : EIATTR_MIN_STACK_SIZE
	.align		4
.L_313:
        /*0678*/ 	.byte	0x04, 0x12
        /*067a*/ 	.short	(.L_315 - .L_314)
	.align		4
.L_314:
        /*067c*/ 	.word	index@(_ZN2at6native27unrolled_elementwise_kernelIZZZNS0_14glu_jvp_kernelERNS_18TensorIteratorBaseEENKUlvE_clEvENKUlvE2_clEvEUlN3c108BFloat16ES7_S7_S7_E_St5arrayIPcLm5EELi4E23TrivialOffsetCalculatorILi4EjESC_ILi1EjENS0_6memory15LoadWithoutCastENSF_16StoreWithoutCastEEEviT_T0_T2_T3_T4_T5_)
        /*0680*/ 	.word	0x00000000


	//----- nvinfo : EIATTR_MIN_STACK_SIZE
	.align		4
.L_315:
        /*0684*/ 	.byte	0x04, 0x12
        /*0686*/ 	.short	(.L_317 - .L_316)
	.align		4
.L_316:
        /*0688*/ 	.word	index@(_ZN2at6native29vectorized_elementwise_kernelILi2EZZZNS0_14glu_jvp_kernelERNS_18TensorIteratorBaseEENKUlvE_clEvENKUlvE2_clEvEUlN3c108BFloat16ES7_S7_S7_E_St5arrayIPcLm5EEEEviT0_T1_)
        /*068c*/ 	.word	0x00000000


	//----- nvinfo : EIATTR_MIN_STACK_SIZE
	.align		4
.L_317:
        /*0690*/ 	.byte	0x04, 0x12
        /*0692*/ 	.short	(.L_319 - .L_318)
	.align		4
.L_318:
        /*0694*/ 	.word	index@(_ZN2at6native29vectorized_elementwise_kernelILi4EZZZNS0_14glu_jvp_kernelERNS_18TensorIteratorBaseEENKUlvE_clEvENKUlvE2_clEvEUlN3c108BFloat16ES7_S7_S7_E_St5arrayIPcLm5EEEEviT0_T1_)
        /*0698*/ 	.word	0x00000000


	//----- nvinfo : EIATTR_MIN_STACK_SIZE
	.align		4
.L_319:
        /*069c*/ 	.byte	0x04, 0x12
        /*069e*/ 	.short	(.L_321 - .L_320)
	.align		4
.L_320:
        /*06a0*/ 	.word	index@(_ZN2at6native29vectorized_elementwise_kernelILi8EZZZNS0_14glu_jvp_kernelERNS_18TensorIteratorBaseEENKUlvE_clEvENKUlvE2_clEvEUlN3c108BFloat16ES7_S7_S7_E_St5arrayIPcLm5EEEEviT0_T1_)
        /*06a4*/ 	.word	0x00000000


	//----- nvinfo : EIATTR_MIN_STACK_SIZE
	.align		4
.L_321:
        /*06a8*/ 	.byte	0x04, 0x12
        /*06aa*/ 	.short	(.L_323 - .L_322)
	.align		4
.L_322:
        /*06ac*/ 	.word	index@(_ZN2at6native18elementwise_kernelILi128ELi4EZNS0_15gpu_kernel_implIZZZNS0_14glu_jvp_kernelERNS_18TensorIteratorBaseEENKUlvE_clEvENKUlvE1_clEvEUlN3c104HalfES8_S8_S8_E_EEvS4_RKT_EUliE_EEviT1_)
        /*06b0*/ 	.word	0x00000000


	//----- nvinfo : EIATTR_MIN_STACK_SIZE
	.align		4
.L_323:
        /*06b4*/ 	.byte	0x04, 0x12
        /*06b6*/ 	.short	(.L_325 - .L_324)
	.align		4
.L_324:
        /*06b8*/ 	.word	index@(_ZN2at6native27unrolled_elementwise_kernelIZZZNS0_14glu_jvp_kernelERNS_18TensorIteratorBaseEENKUlvE_clEvENKUlvE1_clEvEUlN3c104HalfES7_S7_S7_E_St5arrayIPcLm5EELi4E23TrivialOffsetCalculatorILi4EjESC_ILi1EjENS0_6memory12LoadWithCastILi4EEENSF_13StoreWithCastILi1EEEEEviT_T0_T2_T3_T4_T5_)
        /*06bc*/ 	.word	0x00000000


	//----- nvinfo : EIATTR_MIN_STACK_SIZE
	.align		4
.L_325:
        /*06c0*/ 	.byte	0x04, 0x12
        /*06c2*/ 	.short	(.L_327 - .L_326)
	.align		4
.L_326:
        /*06c4*/ 	.word	index@(_ZN2at6native18elementwise_kernelILi128ELi4EZNS0_22gpu_kernel_impl_nocastIZZZNS0_14glu_jvp_kernelERNS_18TensorIteratorBaseEENKUlvE_clEvENKUlvE1_clEvEUlN3c104HalfES8_S8_S8_E_EEvS4_RKT_EUliE_EEviT1_)
        /*06c8*/ 	.word	0x00000000


	//----- nvinfo : EIATTR_MIN_STACK_SIZE
	.align		4
.L_327:
        /*06cc*/ 	.byte	0x04, 0x12
        /*06ce*/ 	.short	(.L_329 - .L_328)
	.align		4
.L_328:
        /*06d0*/ 	.word	index@(_ZN2at6native27unrolled_elementwise_kernelIZZZNS0_14glu_jvp_kernelERNS_18TensorIteratorBaseEENKUlvE_clEvENKUlvE1_clEvEUlN3c104HalfES7_S7_S7_E_St5arrayIPcLm5EELi4E23TrivialOffsetCalculatorILi4EjESC_ILi1EjENS0_6memory15LoadWithoutCastENSF_16StoreWithoutCastEEEviT_T0_T2_T3_T4_T5_)
        /*06d4*/ 	.word	0x00000000


	//----- nvinfo : EIATTR_MIN_STACK_SIZE
	.align		4
.L_329:
        /*06d8*/ 	.byte	0x04, 0x12
        /*06da*/ 	.short	(.L_331 - .L_330)
	.align		4
.L_330:
        /*06dc*/ 	.word	index@(_ZN2at6native29vectorized_elementwise_kernelILi2EZZZNS0_14glu_jvp_kernelERNS_18TensorIteratorBaseEENKUlvE_clEvENKUlvE1_clEvEUlN3c104HalfES7_S7_S7_E_St5arrayIPcLm5EEEEviT0_T1_)
        /*06e0*/ 	.word	0x00000000


	//----- nvinfo : EIATTR_MIN_STACK_SIZE
	.align		4
.L_331:
        /*06e4*/ 	.byte	0x04, 0x12
        /*06e6*/ 	.short	(.L_333 - .L_332)
	.align		4
.L_332:
        /*06e8*/ 	.word	index@(_ZN2at6native29vectorized_elementwise_kernelILi4EZZZNS0_14glu_jvp_kernelERNS_18TensorIteratorBaseEENKUlvE_clEvENKUlvE1_clEvEUlN3c104HalfES7_S7_S7_E_St5arrayIPcLm5EEEEviT0_T1_)
        /*06ec*/ 	.word	0x00000000


	//----- nvinfo : EIATTR_MIN_STACK_SIZE
	.align		4
.L_333:
        /*06f0*/ 	.byte	0x04, 0x12
        /*06f2*/ 	.short	(.L_335 - .L_334)
	.align		4
.L_334:
        /*06f4*/ 	.word	index@(_ZN2at6native29vectorized_elementwise_kernelILi8EZZZNS0_14glu_jvp_kernelERNS_18TensorIteratorBaseEENKUlvE_clEvENKUlvE1_clEvEUlN3c104HalfES7_S7_S7_E_St5arrayIPcLm5EEEEviT0_T1_)
        /*06f8*/ 	.word	0x00000000


	//----- nvinfo : EIATTR_MIN_STACK_SIZE
	.align		4
.L_335:
        /*06fc*/ 	.byte	0x04, 0x12
        /*06fe*/ 	.short	(.L_337 - .L_336)
	.align		4
.L_336:
        /*0700*/ 	.word	index@(_ZN2at6native18elementwise_kernelILi128ELi4EZNS0_15gpu_kernel_implIZZZNS0_14glu_jvp_kernelERNS_18TensorIteratorBaseEENKUlvE_clEvENKUlvE0_clEvEUlffffE_EEvS4_RKT_EUliE_EEviT1_)
        /*0704*/ 	.word	0x00000000


	//----- nvinfo : EIATTR_MIN_STACK_SIZE
	.align		4
.L_337:
        /*0708*/ 	.byte	0x04, 0x12
        /*070a*/ 	.short	(.L_339 - .L_338)
	.align		4
.L_338:
        /*070c*/ 	.word	index@(_ZN2at6native27unrolled_elementwise_kernelIZZZNS0_14glu_jvp_kernelERNS_18TensorIteratorBaseEENKUlvE_clEvENKUlvE0_clEvEUlffffE_St5arrayIPcLm5EELi4E23TrivialOffsetCalculatorILi4EjESA_ILi1EjENS0_6memory12LoadWithCastILi4EEENSD_13StoreWithCastILi1EEEEEviT_T0_T2_T3_T4_T5_)
        /*0710*/ 	.word	0x00000000


	//----- nvinfo : EIATTR_MIN_STACK_SIZE
	.align		4
.L_339:
        /*0714*/ 	.byte	0x04, 0x12
        /*0716*/ 	.short	(.L_341 - .L_340)
	.align		4
.L_340:
        /*0718*/ 	.word	index@(_ZN2at6native18elementwise_kernelILi128ELi2EZNS0_22gpu_kernel_impl_nocastIZZZNS0_14glu_jvp_kernelERNS_18TensorIteratorBaseEENKUlvE_clEvENKUlvE0_clEvEUlffffE_EEvS4_RKT_EUliE_EEviT1_)
        /*071c*/ 	.word	0x00000000


	//----- nvinfo : EIATTR_MIN_STACK_SIZE
	.align		4
.L_341:
        /*0720*/ 	.byte	0x04, 0x12
        /*0722*/ 	.short	(.L_343 - .L_342)
	.align		4
.L_342:
        /*0724*/ 	.word	index@(_ZN2at6native27unrolled_elementwise_kernelIZZZNS0_14glu_jvp_kernelERNS_18TensorIteratorBaseEENKUlvE_clEvENKUlvE0_clEvEUlffffE_St5arrayIPcLm5EELi4E23TrivialOffsetCalculatorILi4EjESA_ILi1EjENS0_6memory15LoadWithoutCastENSD_16StoreWithoutCastEEEviT_T0_T2_T3_T4_T5_)
        /*0728*/ 	.word	0x00000000


	//----- nvinfo : EIATTR_MIN_STACK_SIZE
	.align		4
.L_343:
        /*072c*/ 	.byte	0x04, 0x12
        /*072e*/ 	.short	(.L_345 - .L_344)
	.align		4
.L_344:
        /*0730*/ 	.word	index@(_ZN2at6native29vectorized_elementwise_kernelILi2EZZZNS0_14glu_jvp_kernelERNS_18TensorIteratorBaseEENKUlvE_clEvENKUlvE0_clEvEUlffffE_St5arrayIPcLm5EEEEviT0_T1_)
        /*0734*/ 	.word	0x00000000


	//----- nvinfo : EIATTR_MIN_STACK_SIZE
	.align		4
.L_345:
        /*0738*/ 	.byte	0x04, 0x12
        /*073a*/ 	.short	(.L_347 - .L_346)
	.align		4
.L_346:
        /*073c*/ 	.word	index@(_ZN2at6native29vectorized_elementwise_kernelILi4EZZZNS0_14glu_jvp_kernelERNS_18TensorIteratorBaseEENKUlvE_clEvENKUlvE0_clEvEUlffffE_St5arrayIPcLm5EEEEviT0_T1_)
        /*0740*/ 	.word	0x00000000


	//----- nvinfo : EIATTR_MIN_STACK_SIZE
	.align		4
.L_347:
        /*0744*/ 	.byte	0x04, 0x12
        /*0746*/ 	.short	(.L_349 - .L_348)
	.align		4
.L_348:
        /*0748*/ 	.word	index@(_ZN2at6native29vectorized_elementwise_kernelILi8EZZZNS0_14glu_jvp_kernelERNS_18TensorIteratorBaseEENKUlvE_clEvENKUlvE0_clEvEUlffffE_St5arrayIPcLm5EEEEviT0_T1_)
        /*074c*/ 	.word	0x00000000


	//----- nvinfo : EIATTR_MIN_STACK_SIZE
	.align		4
.L_349:
        /*0750*/ 	.byte	0x04, 0x12
        /*0752*/ 	.short	(.L_351 - .L_350)
	.align		4
.L_350:
        /*0754*/ 	.word	index@(_ZN2at6native18elementwise_kernelILi128ELi4EZNS0_15gpu_kernel_implIZZZNS0_14glu_jvp_kernelERNS_18TensorIteratorBaseEENKUlvE_clEvENKUlvE_clEvEUlddddE_EEvS4_RKT_EUliE_EEviT1_)
        /*0758*/ 	.word	0x00000000


	//----- nvinfo : EIATTR_MIN_STACK_SIZE
	.align		4
.L_351:
        /*075c*/ 	.byte	0x04, 0x12
        /*075e*/ 	.short	(.L_353 - .L_352)
	.align		4
.L_352:
        /*0760*/ 	.word	index@(_ZN2at6native27unrolled_elementwise_kernelIZZZNS0_14glu_jvp_kernelERNS_18TensorIteratorBaseEENKUlvE_clEvENKUlvE_clEvEUlddddE_St5arrayIPcLm5EELi4E23TrivialOffsetCalculatorILi4EjESA_ILi1EjENS0_6memory12LoadWithCastILi4EEENSD_13StoreWithCastILi1EEEEEviT_T0_T2_T3_T4_T5_)
        /*0764*/ 	.word	0x00000000


	//----- nvinfo : EIATTR_MIN_STACK_SIZE
	.align		4
.L_353:
        /*0768*/ 	.byte	0x04, 0x12
        /*076a*/ 	.short	(.L_355 - .L_354)
	.align		4
.L_354:
        /*076c*/ 	.word	index@(_ZN2at6native18elementwise_kernelILi128ELi2EZNS0_22gpu_kernel_impl_nocastIZZZNS0_14glu_jvp_kernelERNS_18TensorIteratorBaseEENKUlvE_clEvENKUlvE_clEvEUlddddE_EEvS4_RKT_EUliE_EEviT1_)
        /*0770*/ 	.word	0x00000000


	//----- nvinfo : EIATTR_MIN_STACK_SIZE
	.align		4
.L_355:
        /*0774*/ 	.byte	0x04, 0x12
        /*0776*/ 	.short	(.L_357 - .L_356)
	.align		4
.L_356:
        /*0778*/ 	.word	index@(_ZN2at6native27unrolled_elementwise_kernelIZZZNS0_14glu_jvp_kernelERNS_18TensorIteratorBaseEENKUlvE_clEvENKUlvE_clEvEUlddddE_St5arrayIPcLm5EELi4E23TrivialOffsetCalculatorILi4EjESA_ILi1EjENS0_6memory15LoadWithoutCastENSD_16StoreWithoutCastEEEviT_T0_T2_T3_T4_T5_)
        /*077c*/ 	.word	0x00000000


	//----- nvinfo : EIATTR_MIN_STACK_SIZE
	.align		4
.L_357:
        /*0780*/ 	.byte	0x04, 0x12
        /*0782*/ 	.short	(.L_359 - .L_358)
	.align		4
.L_358:
        /*0784*/ 	.word	index@(_ZN2at6native29vectorized_elementwise_kernelILi2EZZZNS0_14glu_jvp_kernelERNS_18TensorIteratorBaseEENKUlvE_clEvENKUlvE_clEvEUlddddE_St5arrayIPcLm5EEEEviT0_T1_)
        /*0788*/ 	.word	0x00000000


	//----- nvinfo : EIATTR_MIN_STACK_SIZE
	.align		4
.L_359:
        /*078c*/ 	.byte	0x04, 0x12
        /*078e*/ 	.short	(.L_361 - .L_360)
	.align		4
.L_360:
        /*0790*/ 	.word	index@(_ZN2at6native29vectorized_elementwise_kernelILi4EZZZNS0_14glu_jvp_kernelERNS_18TensorIteratorBaseEENKUlvE_clEvENKUlvE_clEvEUlddddE_St5arrayIPcLm5EEEEviT0_T1_)
        /*0794*/ 	.word	0x00000000


	//----- nvinfo : EIATTR_MIN_STACK_SIZE
	.align		4
.L_361:
        /*0798*/ 	.byte	0x04, 0x12
        /*079a*/ 	.short	(.L_363 - .L_362)
	.align		4
.L_362:
        /*079c*/ 	.word	index@(_ZN2at6native29vectorized_elementwise_kernelILi8EZZZNS0_14glu_jvp_kernelERNS_18TensorIteratorBaseEENKUlvE_clEvENKUlvE_clEvEUlddddE_St5arrayIPcLm5EEEEviT0_T1_)
        /*07a0*/ 	.word	0x00000000


	//----- nvinfo : EIATTR_MIN_STACK_SIZE
	.align		4
.L_363:
        /*07a4*/ 	.byte	0x04, 0x12
        /*07a6*/ 	.short	(.L_365 - .L_364)
	.align		4
.L_364:
        /*07a8*/ 	.word	index@(_ZN2at6native18elementwise_kernelILi128ELi4EZNS0_15gpu_kernel_implIZZZNS0_10glu_kernelERNS_18TensorIteratorBaseEENKUlvE_clEvENKUlvE2_clEvEUlN3c108BFloat16ES8_E_EEvS4_RKT_EUliE_EEviT1_)
        /*07ac*/ 	.word	0x00000000


	//----- nvinfo : EIATTR_MIN_STACK_SIZE
	.align		4
.L_365:
        /*07b0*/ 	.byte	0x04, 0x12
        /*07b2*/ 	.short	(.L_367 - .L_366)
	.align		4
.L_366:
        /*07b4*/ 	.word	index@(_ZN2at6native27unrolled_elementwise_kernelIZZZNS0_10glu_kernelERNS_18TensorIteratorBaseEENKUlvE_clEvENKUlvE2_clEvEUlN3c108BFloat16ES7_E_St5arrayIPcLm3EELi4E23TrivialOffsetCalculatorILi2EjESC_ILi1EjENS0_6memory12LoadWithCastILi2EEENSF_13StoreWithCastILi1EEEEEviT_T0_T2_T3_T4_T5_)
        /*07b8*/ 	.word	0x00000000


	//----- nvinfo : EIATTR_MIN_STACK_SIZE
	.align		4
.L_367:
        /*07bc*/ 	.byte	0x04, 0x12
        /*07be*/ 	.short	(.L_369 - .L_368)
	.align		4
.L_368:
        /*07c0*/ 	.word	index@(_ZN2at6native18elementwise_kernelILi128ELi4EZNS0_22gpu_kernel_impl_nocastIZZZNS0_10glu_kernelERNS_18TensorIteratorBaseEENKUlvE_clEvENKUlvE2_clEvEUlN3c108BFloat16ES8_E_EEvS4_RKT_EUliE_EEviT1_)
        /*07c4*/ 	.word	0x00000000


	//----- nvinfo : EIATTR_MIN_STACK_SIZE
	.align		4
.L_369:
        /*07c8*/ 	.byte	0x04, 0x12
        /*07ca*/ 	.short	(.L_371 - .L_370)
	.align		4
.L_370:
        /*07cc*/ 	.word	index@(_ZN2at6native27unrolled_elementwise_kernelIZZZNS0_10glu_kernelERNS_18TensorIteratorBaseEENKUlvE_clEvENKUlvE2_clEvEUlN3c108BFloat16ES7_E_St5arrayIPcLm3EELi4E23TrivialOffsetCalculatorILi2EjESC_ILi1EjENS0_6memory15LoadWithoutCastENSF_16StoreWithoutCastEEEviT_T0_T2_T3_T4_T5_)
        /*07d0*/ 	.word	0x00000000


	//----- nvinfo : EIATTR_MIN_STACK_SIZE
	.align		4
.L_371:
        /*07d4*/ 	.byte	0x04, 0x12
        /*07d6*/ 	.short	(.L_373 - .L_372)
	.align		4
.L_372:
        /*07d8*/ 	.word	index@(_ZN2at6native29vectorized_elementwise_kernelILi2EZZZNS0_10glu_kernelERNS_18TensorIteratorBaseEENKUlvE_clEvENKUlvE2_clEvEUlN3c108BFloat16ES7_E_St5arrayIPcLm3EEEEviT0_T1_)
        /*07dc*/ 	.word	0x00000000


	//----- nvinfo : EIATTR_MIN_STACK_SIZE
	.align		4
.L_373:
        /*07e0*/ 	.byte	0x04, 0x12
        /*07e2*/ 	.short	(.L_375 - .L_374)
	.align		4
.L_374:
        /*07e4*/ 	.word	index@(_ZN2at6native29vectorized_elementwise_kernelILi4EZZZNS0_10glu_kernelERNS_18TensorIteratorBaseEENKUlvE_clEvENKUlvE2_clEvEUlN3c108BFloat16ES7_E_St5arrayIPcLm3EEEEviT0_T1_)
        /*07e8*/ 	.word	0x00000000


	//----- nvinfo : EIATTR_MIN_STACK_SIZE
	.align		4
.L_375:
        /*07ec*/ 	.byte	0x04, 0x12
        /*07ee*/ 	.short	(.L_377 - .L_376)
	.align		4
.L_376:
        /*07f0*/ 	.word	index@(_ZN2at6native29vectorized_elementwise_kernelILi8EZZZNS0_10glu_kernelERNS_18TensorIteratorBaseEENKUlvE_clEvENKUlvE2_clEvEUlN3c108BFloat16ES7_E_St5arrayIPcLm3EEEEviT0_T1_)
        /*07f4*/ 	.word	0x00000000


	//----- nvinfo : EIATTR_MIN_STACK_SIZE
	.align		4
.L_377:
        /*07f8*/ 	.byte	0x04, 0x12
        /*07fa*/ 	.short	(.L_379 - .L_378)
	.align		4
.L_378:
        /*07fc*/ 	.word	index@(_ZN2at6native18elementwise_kernelILi128ELi4EZNS0_15gpu_kernel_implIZZZNS0_10glu_kernelERNS_18TensorIteratorBaseEENKUlvE_clEvENKUlvE1_clEvEUlN3c104HalfES8_E_EEvS4_RKT_EUliE_EEviT1_)
        /*0800*/ 	.word	0x00000000


	//----- nvinfo : EIATTR_MIN_STACK_SIZE
	.align		4
.L_379:
        /*0804*/ 	.byte	0x04, 0x12
        /*0806*/ 	.short	(.L_381 - .L_380)
	.align		4
.L_380:
        /*0808*/ 	.word	index@(_ZN2at6native27unrolled_elementwise_kernelIZZZNS0_10glu_kernelERNS_18TensorIteratorBaseEENKUlvE_clEvENKUlvE1_clEvEUlN3c104HalfES7_E_St5arrayIPcLm3EELi4E23TrivialOffsetCalculatorILi2EjESC_ILi1EjENS0_6memory12LoadWithCastILi2EEENSF_13StoreWithCastILi1EEEEEviT_T0_T2_T3_T4_T5_)
        /*080c*/ 	.word	0x00000000


	//----- nvinfo : EIATTR_MIN_STACK_SIZE
	.align		4
.L_381:
        /*0810*/ 	.byte	0x04, 0x12
        /*0812*/ 	.short	(.L_383 - .L_382)
	.align		4
.L_382:
        /*0814*/ 	.word	index@(_ZN2at6native18elementwise_kernelILi128ELi4EZNS0_22gpu_kernel_impl_nocastIZZZNS0_10glu_kernelERNS_18TensorIteratorBaseEENKUlvE_clEvENKUlvE1_clEvEUlN3c104HalfES8_E_EEvS4_RKT_EUliE_EEviT1_)
        /*0818*/ 	.word	0x00000000


	//----- nvinfo : EIATTR_MIN_STACK_SIZE
	.align		4
.L_383:
        /*081c*/ 	.byte	0x04, 0x12
        /*081e*/ 	.short	(.L_385 - .L_384)
	.align		4
.L_384:
        /*0820*/ 	.word	index@(_ZN2at6native27unrolled_elementwise_kernelIZZZNS0_10glu_kernelERNS_18TensorIteratorBaseEENKUlvE_clEvENKUlvE1_clEvEUlN3c104HalfES7_E_St5arrayIPcLm3EELi4E23TrivialOffsetCalculatorILi2EjESC_ILi1EjENS0_6memory15LoadWithoutCastENSF_16StoreWithoutCastEEEviT_T0_T2_T3_T4_T5_)
        /*0824*/ 	.word	0x00000000


	//----- nvinfo : EIATTR_MIN_STACK_SIZE
	.align		4
.L_385:
        /*0828*/ 	.byte	0x04, 0x12
        /*082a*/ 	.short	(.L_387 - .L_386)
	.align		4
.L_386:
        /*082c*/ 	.word	index@(_ZN2at6native29vectorized_elementwise_kernelILi2EZZZNS0_10glu_kernelERNS_18TensorIteratorBaseEENKUlvE_clEvENKUlvE1_clEvEUlN3c104HalfES7_E_St5arrayIPcLm3EEEEviT0_T1_)
        /*0830*/ 	.word	0x00000000


	//----- nvinfo : EIATTR_MIN_STACK_SIZE
	.align		4
.L_387:
        /*0834*/ 	.byte	0x04, 0x12
        /*0836*/ 	.short	(.L_389 - .L_388)
	.align		4
.L_388:
        /*0838*/ 	.word	index@(_ZN2at6native29vectorized_elementwise_kernelILi4EZZZNS0_10glu_kernelERNS_18TensorIteratorBaseEENKUlvE_clEvENKUlvE1_clEvEUlN3c104HalfES7_E_St5arrayIPcLm3EEEEviT0_T1_)
        /*083c*/ 	.word	0x00000000


	//----- nvinfo : EIATTR_MIN_STACK_SIZE
	.align		4
.L_389:
        /*0840*/ 	.byte	0x04, 0x12
        /*0842*/ 	.short	(.L_391 - .L_390)
	.align		4
.L_390:
        /*0844*/ 	.word	index@(_ZN2at6native29vectorized_elementwise_kernelILi8EZZZNS0_10glu_kernelERNS_18TensorIteratorBaseEENKUlvE_clEvENKUlvE1_clEvEUlN3c104HalfES7_E_St5arrayIPcLm3EEEEviT0_T1_)
        /*0848*/ 	.word	0x00000000


	//----- nvinfo : EIATTR_MIN_STACK_SIZE
	.align		4
.L_391:
        /*084c*/ 	.byte	0x04, 0x12
        /*084e*/ 	.short	(.L_393 - .L_392)
	.align		4
.L_392:
        /*0850*/ 	.word	index@(_ZN2at6native18elementwise_kernelILi128ELi4EZNS0_15gpu_kernel_implIZZZNS0_10glu_kernelERNS_18TensorIteratorBaseEENKUlvE_clEvENKUlvE0_clEvEUlffE_EEvS4_RKT_EUliE_EEviT1_)
        /*0854*/ 	.word	0x00000000


	//----- nvinfo : EIATTR_MIN_STACK_SIZE
	.align		4
.L_393:
        /*0858*/ 	.byte	0x04, 0x12
        /*085a*/ 	.short	(.L_395 - .L_394)
	.align		4
.L_394:
        /*085c*/ 	.word	index@(_ZN2at6native27unrolled_elementwise_kernelIZZZNS0_10glu_kernelERNS_18TensorIteratorBaseEENKUlvE_clEvENKUlvE0_clEvEUlffE_St5arrayIPcLm3EELi4E23TrivialOffsetCalculatorILi2EjESA_ILi1EjENS0_6memory12LoadWithCastILi2EEENSD_13StoreWithCastILi1EEEEEviT_T0_T2_T3_T4_T5_)
        /*0860*/ 	.word	0x00000000


	//----- nvinfo : EIATTR_MIN_STACK_SIZE
	.align		4
.L_395:
        /*0864*/ 	.byte	0x04, 0x12
        /*0866*/ 	.short	(.L_397 - .L_396)
	.align		4
.L_396:
        /*0868*/ 	.word	index@(_ZN2at6native18elementwise_kernelILi128ELi2EZNS0_22gpu_kernel_impl_nocastIZZZNS0_10glu_kernelERNS_18TensorIteratorBaseEENKUlvE_clEvENKUlvE0_clEvEUlffE_EEvS4_RKT_EUliE_EEviT1_)
        /*086c*/ 	.word	0x00000000


	//----- nvinfo : EIATTR_MIN_STACK_SIZE
	.align		4
.L_397:
        /*0870*/ 	.byte	0x04, 0x12
        /*0872*/ 	.short	(.L_399 - .L_398)
	.align		4
.L_398:
        /*0874*/ 	.word	index@(_ZN2at6native27unrolled_elementwise_kernelIZZZNS0_10glu_kernelERNS_18TensorIteratorBaseEENKUlvE_clEvENKUlvE0_clEvEUlffE_St5arrayIPcLm3EELi4E23TrivialOffsetCalculatorILi2EjESA_ILi1EjENS0_6memory15LoadWithoutCastENSD_16StoreWithoutCastEEEviT_T0_T2_T3_T4_T5_)
        /*0878*/ 	.word	0x00000000


	//----- nvinfo : EIATTR_MIN_STACK_SIZE
	.align		4
.L_399:
        /*087c*/ 	.byte	0x04, 0x12
        /*087e*/ 	.short	(.L_401 - .L_400)
	.align		4
.L_400:
        /*0880*/ 	.word	index@(_ZN2at6native29vectorized_elementwise_kernelILi2EZZZNS0_10glu_kernelERNS_18TensorIteratorBaseEENKUlvE_clEvENKUlvE0_clEvEUlffE_St5arrayIPcLm3EEEEviT0_T1_)
        /*0884*/ 	.word	0x00000000


	//----- nvinfo : EIATTR_MIN_STACK_SIZE
	.align		4
.L_401:
        /*0888*/ 	.byte	0x04, 0x12
        /*088a*/ 	.short	(.L_403 - .L_402)
	.align		4
.L_402:
        /*088c*/ 	.word	index@(_ZN2at6native29vectorized_elementwise_kernelILi4EZZZNS0_10glu_kernelERNS_18TensorIteratorBaseEENKUlvE_clEvENKUlvE0_clEvEUlffE_St5arrayIPcLm3EEEEviT0_T1_)
        /*0890*/ 	.word	0x00000000


	//----- nvinfo : EIATTR_MIN_STACK_SIZE
	.align		4
.L_403:
        /*0894*/ 	.byte	0x04, 0x12
        /*0896*/ 	.short	(.L_405 - .L_404)
	.align		4
.L_404:
        /*0898*/ 	.word	index@(_ZN2at6native29vectorized_elementwise_kernelILi8EZZZNS0_10glu_kernelERNS_18TensorIteratorBaseEENKUlvE_clEvENKUlvE0_clEvEUlffE_St5arrayIPcLm3EEEEviT0_T1_)
        /*089c*/ 	.word	0x00000000


	//----- nvinfo : EIATTR_MIN_STACK_SIZE
	.align		4
.L_405:
        /*08a0*/ 	.byte	0x04, 0x12
        /*08a2*/ 	.short	(.L_407 - .L_406)
	.align		4
.L_406:
        /*08a4*/ 	.word	index@(_ZN2at6native18elementwise_kernelILi128ELi4EZNS0_15gpu_kernel_implIZZZNS0_10glu_kernelERNS_18TensorIteratorBaseEENKUlvE_clEvENKUlvE_clEvEUlddE_EEvS4_RKT_EUliE_EEviT1_)
        /*08a8*/ 	.word	0x00000000


	//----- nvinfo : EIATTR_MIN_STACK_SIZE
	.align		4
.L_407:
        /*08ac*/ 	.byte	0x04, 0x12
        /*08ae*/ 	.short	(.L_409 - .L_408)
	.align		4
.L_408:
        /*08b0*/ 	.word	index@(_ZN2at6native27unrolled_elementwise_kernelIZZZNS0_10glu_kernelERNS_18TensorIteratorBaseEENKUlvE_clEvENKUlvE_clEvEUlddE_St5arrayIPcLm3EELi4E23TrivialOffsetCalculatorILi2EjESA_ILi1EjENS0_6memory12LoadWithCastILi2EEENSD_13StoreWithCastILi1EEEEEviT_T0_T2_T3_T4_T5_)
        /*08b4*/ 	.word	0x00000000


	//----- nvinfo : EIATTR_MIN_STACK_SIZE
	.align		4
.L_409:
        /*08b8*/ 	.byte	0x04, 0x12
        /*08ba*/ 	.short	(.L_411 - .L_410)
	.align		4
.L_410:
        /*08bc*/ 	.word	index@(_ZN2at6native18elementwise_kernelILi128ELi2EZNS0_22gpu_kernel_impl_nocastIZZZNS0_10glu_kernelERNS_18TensorIteratorBaseEENKUlvE_clEvENKUlvE_clEvEUlddE_EEvS4_RKT_EUliE_EEviT1_)
        /*08c0*/ 	.word	0x00000000


	//----- nvinfo : EIATTR_MIN_STACK_SIZE
	.align		4
.L_411:
        /*08c4*/ 	.byte	0x04, 0x12
        /*08c6*/ 	.short	(.L_413 - .L_412)
	.align		4
.L_412:
        /*08c8*/ 	.word	index@(_ZN2at6native27unrolled_elementwise_kernelIZZZNS0_10glu_kernelERNS_18TensorIteratorBaseEENKUlvE_clEvENKUlvE_clEvEUlddE_St5arrayIPcLm3EELi4E23TrivialOffsetCalculatorILi2EjESA_ILi1EjENS0_6memory15LoadWithoutCastENSD_16StoreWithoutCastEEEviT_T0_T2_T3_T4_T5_)
        /*08cc*/ 	.word	0x00000000


	//----- nvinfo : EIATTR_MIN_STACK_SIZE
	.align		4
.L_413:
        /*08d0*/ 	.byte	0x04, 0x12
        /*08d2*/ 	.short	(.L_415 - .L_414)
	.align		4
.L_414:
        /*08d4*/ 	.word	index@(_ZN2at6native29vectorized_elementwise_kernelILi2EZZZNS0_10glu_kernelERNS_18TensorIteratorBaseEENKUlvE_clEvENKUlvE_clEvEUlddE_St5arrayIPcLm3EEEEviT0_T1_)
        /*08d8*/ 	.word	0x00000000


	//----- nvinfo : EIATTR_MIN_STACK_SIZE
	.align		4
.L_415:
        /*08dc*/ 	.byte	0x04, 0x12
        /*08de*/ 	.short	(.L_417 - .L_416)
	.align		4
.L_416:
        /*08e0*/ 	.word	index@(_ZN2at6native29vectorized_elementwise_kernelILi4EZZZNS0_10glu_kernelERNS_18TensorIteratorBaseEENKUlvE_clEvENKUlvE_clEvEUlddE_St5arrayIPcLm3EEEEviT0_T1_)
        /*08e4*/ 	.word	0x00000000


	//----- nvinfo : EIATTR_MIN_STACK_SIZE
	.align		4
.L_417:
        /*08e8*/ 	.byte	0x04, 0x12
        /*08ea*/ 	.short	(.L_419 - .L_418)
	.align		4
.L_418:
        /*08ec*/ 	.word	index@(_ZN2at6native29vectorized_elementwise_kernelILi8EZZZNS0_10glu_kernelERNS_18TensorIteratorBaseEENKUlvE_clEvENKUlvE_clEvEUlddE_St5arrayIPcLm3EEEEviT0_T1_)
        /*08f0*/ 	.word	0x00000000


	//----- nvinfo : EIATTR_MIN_STACK_SIZE
	.align		4
.L_419:
        /*08f4*/ 	.byte	0x04, 0x12
        /*08f6*/ 	.short	(.L_421 - .L_420)
	.align		4
.L_420:
        /*08f8*/ 	.word	index@(_ZN2at6native19glu_backward_kernelIN3c108BFloat16E16OffsetCalculatorILi3EjLb0EEEEviPT_PKS6_S9_T0_ll)
        /*08fc*/ 	.word	0x00000000


	//----- nvinfo : EIATTR_MIN_STACK_SIZE
	.align		4
.L_421:
        /*0900*/ 	.byte	0x04, 0x12
        /*0902*/ 	.short	(.L_423 - .L_422)
	.align		4
.L_422:
        /*0904*/ 	.word	index@(_ZN2at6native19glu_backward_kernelIN3c104HalfE16OffsetCalculatorILi3EjLb0EEEEviPT_PKS6_S9_T0_ll)
        /*0908*/ 	.word	0x00000000


	//----- nvinfo : EIATTR_MIN_STACK_SIZE
	.align		4
.L_423:
        /*090c*/ 	.byte	0x04, 0x12
        /*090e*/ 	.short	(.L_425 - .L_424)
	.align		4
.L_424:
        /*0910*/ 	.word	index@(_ZN2at6native19glu_backward_kernelIf16OffsetCalculatorILi3EjLb0EEEEviPT_PKS4_S7_T0_ll)
        /*0914*/ 	.word	0x00000000


	//----- nvinfo : EIATTR_MIN_STACK_SIZE
	.align		4
.L_425:
        /*0918*/ 	.byte	0x04, 0x12
        /*091a*/ 	.short	(.L_427 - .L_426)
	.align		4
.L_426:
        /*091c*/ 	.word	index@(_ZN2at6native19glu_backward_kernelId16OffsetCalculatorILi3EjLb0EEEEviPT_PKS4_S7_T0_ll)
        /*0920*/ 	.word	0x00000000
.L_427:


//--------------------- .nv.compat                --------------------------
	.section	.nv.compat,"",@"SHT_CUDA_COMPAT_INFO"
	.align	4
        /*0000*/ 	.byte	0x02, 0x09, 0x00, 0x00, 0x02, 0x02, 0x01, 0x00, 0x02, 0x05, 0x05, 0x00, 0x03, 0x07, 0x01, 0x01
        /*0010*/ 	.byte	0x02, 0x03, 0x00, 0x00, 0x02, 0x06, 0x01, 0x00, 0x04, 0x0b, 0x08, 0x00, 0x00, 0x00, 0x00, 0x00
        /*0020*/ 	.byte	0x00, 0x00, 0x00, 0x00


//--------------------- .nv.info._ZN2at6native18elementwise_kernelILi128ELi4EZNS0_15gpu_kernel_implIZZZNS0_14glu_jvp_kernelERNS_18TensorIteratorBaseEENKUlvE_clEvENKUlvE2_clEvEUlN3c108BFloat16ES8_S8_S8_E_EEvS4_RKT_EUliE_EEviT1_ --------------------------
	.section	.nv.info._ZN2at6native18elementwise_kernelILi128ELi4EZNS0_15gpu_kernel_implIZZZNS0_14glu_jvp_kernelERNS_18TensorIteratorBaseEENKUlvE_clEvENKUlvE2_clEvEUlN3c108BFloat16ES8_S8_S8_E_EEvS4_RKT_EUliE_EEviT1_,"",@"SHT_CUDA_INFO"
	.sectionflags	@""
	.align	4


	//----- nvinfo : EIATTR_CUDA_API_VERSION
	.align		4
        /*0000*/ 	.byte	0x04, 0x37
        /*0002*/ 	.short	(.L_429 - .L_428)
.L_428:
        /*0004*/ 	.word	0x00000082


	//----- nvinfo : EIATTR_KPARAM_INFO
	.align		4
.L_429:
        /*0008*/ 	.byte	0x04, 0x17
        /*000a*/ 	.short	(.L_431 - .L_430)
.L_430:
        /*000c*/ 	.word	0x00000000
        /*0010*/ 	.short	0x0001
        /*0012*/ 	.short	0x0008
        /*0014*/ 	.byte	0x00, 0xf0, 0x81, 0x0d


	//----- nvinfo : EIATTR_KPARAM_INFO
	.align		4
.L_431:
        /*0018*/ 	.byte	0x04, 0x17
        /*001a*/ 	.short	(.L_433 - .L_432)
.L_432:
        /*001c*/ 	.word	0x00000000
        /*0020*/ 	.short	0x0000
        /*0022*/ 	.short	0x0000
        /*0024*/ 	.byte	0x00, 0xf0, 0x11, 0x00


	//----- nvinfo : EIATTR_SPARSE_MMA_MASK
	.align		4
.L_433:
        /*0028*/ 	.byte	0x03, 0x50
        /*002a*/ 	.short	0x0000


	//----- nvinfo : EIATTR_MAXREG_COUNT
	.align		4
        /*002c*/ 	.byte	0x03, 0x1b
        /*002e*/ 	.short	0x0080


	//----- nvinfo : EIATTR_EXTERNS
	.align		4
        /*0030*/ 	.byte	0x04, 0x0f
        /*0032*/ 	.short	(.L_435 - .L_434)


	//   ....[0]....
	.align		4
.L_434:
        /*0034*/ 	.word	index@(__assertfail)


	//----- nvinfo : EIATTR_MERCURY_ISA_VERSION
	.align		4
.L_435:
        /*0038*/ 	.byte	0x03, 0x5f
        /*003a*/ 	.short	0x0101


	//----- nvinfo : EIATTR_SYSCALL_OFFSETS
	.align		4
        /*003c*/ 	.byte	0x04, 0x46
        /*003e*/ 	.short	(.L_437 - .L_436)


	//   ....[0]....
.L_436:
        /*0040*/ 	.word	0x00002ba0


	//   ....[1]....
        /*0044*/ 	.word	0x00003c50


	//   ....[2]....
        /*0048*/ 	.word	0x00004d00


	//   ....[3]....
        /*004c*/ 	.word	0x00005cd0


	//   ....[4]....
        /*0050*/ 	.word	0x00006cf0


	//   ....[5]....
        /*0054*/ 	.word	0x000098f0


	//   ....[6]....
        /*0058*/ 	.word	0x0000a9a0


	//   ....[7]....
        /*005c*/ 	.word	0x0000ba50


	//   ....[8]....
        /*0060*/ 	.word	0x0000ca20


	//   ....[9]....
        /*0064*/ 	.word	0x0000da40


	//   ....[10]....
        /*0068*/ 	.word	0x00010630


	//   ....[11]....
        /*006c*/ 	.word	0x000116e0


	//   ....[12]....
        /*0070*/ 	.word	0x00012790


	//   ....[13]....
        /*0074*/ 	.word	0x00013760


	//   ....[14]....
        /*0078*/ 	.word	0x00014780


	//   ....[15]....
        /*007c*/ 	.word	0x00017360


	//   ....[16]....
        /*0080*/ 	.word	0x00018410


	//   ....[17]....
        /*0084*/ 	.word	0x000194c0


	//   ....[18]....
        /*0088*/ 	.word	0x0001a490


	//   ....[19]....
        /*008c*/ 	.word	0x0001b4b0


	//----- nvinfo : EIATTR_EXIT_INSTR_OFFSETS
	.align		4
.L_437:
        /*0090*/ 	.byte	0x04, 0x1c
        /*0092*/ 	.short	(.L_439 - .L_438)


	//   ....[0]....
.L_438:
        /*0094*/ 	.word	0x00014850


	//   ....[1]....
        /*0098*/ 	.word	0x0001a6e0


	//   ....[2]....
        /*009c*/ 	.word	0x0001a720


	//   ....[3]....
        /*00a0*/ 	.word	0x0001a7c0


	//   ....[4]....
        /*00a4*/ 	.word	0x0001a800


	//   ....[5]....
        /*00a8*/ 	.word	0x0001a840


	//   ....[6]....
        /*00ac*/ 	.word	0x0001a8d0


	//   ....[7]....
        /*00b0*/ 	.word	0x0001a910


	//   ....[8]....
        /*00b4*/ 	.word	0x0001a9b0


	//   ....[9]....
        /*00b8*/ 	.word	0x0001aa00


	//   ....[10]....
        /*00bc*/ 	.word	0x0001aa50


	//   ....[11]....
        /*00c0*/ 	.word	0x0001ab20


	//   ....[12]....
        /*00c4*/ 	.word	0x0001ab80


	//   ....[13]....
        /*00c8*/ 	.word	0x0001ad10


	//   ....[14]....
        /*00cc*/ 	.word	0x0001ae70


	//   ....[15]....
        /*00d0*/ 	.word	0x0001ae90


	//   ....[16]....
        /*00d4*/ 	.word	0x0001af50


	//   ....[17]....
        /*00d8*/ 	.word	0x0001b0d0


	//   ....[18]....
        /*00dc*/ 	.word	0x0001b250


	//   ....[19]....
        /*00e0*/ 	.word	0x0001b3b0


	//   ....[20]....
        /*00e4*/ 	.word	0x0001b4c0


	//   ....[21]....
        /*00e8*/ 	.word	0x0001b500


	//   ....[22]....
        /*00ec*/ 	.word	0x0001b540


	//----- nvinfo : EIATTR_MAX_THREADS
	.align		4
.L_439:
        /*00f0*/ 	.byte	0x04, 0x05
        /*00f2*/ 	.short	(.L_441 - .L_440)
.L_440:
        /*00f4*/ 	.word	0x00000080
        /*00f8*/ 	.word	0x00000001
        /*00fc*/ 	.word	0x00000001


	//----- nvinfo : EIATTR_CRS_STACK_SIZE
	.align		4
.L_441:
        /*0100*/ 	.byte	0x04, 0x1e
        /*0102*/ 	.short	(.L_443 - .L_442)
.L_442:
        /*0104*/ 	.word	0x00000000


	//----- nvinfo : EIATTR_CBANK_PARAM_SIZE
	.align		4
.L_443:
        /*0108*/ 	.byte	0x03, 0x19
        /*010a*/ 	.short	0x0368


	//----- nvinfo : EIATTR_PARAM_CBANK
	.align		4
        /*010c*/ 	.byte	0x04, 0x0a
        /*010e*/ 	.short	(.L_445 - .L_444)
	.align		4
.L_444:
        /*0110*/ 	.word	index@(.nv.constant0._ZN2at6native18elementwise_kernelILi128ELi4EZNS0_15gpu_kernel_implIZZZNS0_14glu_jvp_kernelERNS_18TensorIteratorBaseEENKUlvE_clEvENKUlvE2_clEvEUlN3c108BFloat16ES8_S8_S8_E_EEvS4_RKT_EUliE_EEviT1_)
        /*0114*/ 	.short	0x0210
        /*0116*/ 	.short	0x0368


	//----- nvinfo : EIATTR_SW_WAR
	.align		4
.L_445:
        /*0118*/ 	.byte	0x04, 0x36
        /*011a*/ 	.short	(.L_447 - .L_446)
.L_446:
        /*011c*/ 	.word	0x00000008
.L_447:


//--------------------- .nv.info._ZN2at6native27unrolled_elementwise_kernelIZZZNS0_14glu_jvp_kernelERNS_18TensorIteratorBaseEENKUlvE_clEvENKUlvE2_clEvEUlN3c108BFloat16ES7_S7_S7_E_St5arrayIPcLm5EELi4E23TrivialOffsetCalculatorILi4EjESC_ILi1EjENS0_6memory12LoadWithCastILi4EEENSF_13StoreWithCastILi1EEEEEviT_T0_T2_T3_T4_T5_ --------------------------
	.section	.nv.info._ZN2at6native27unrolled_elementwise_kernelIZZZNS0_14glu_jvp_kernelERNS_18TensorIteratorBaseEENKUlvE_clEvENKUlvE2_clEvEUlN3c108BFloat16ES7_S7_S7_E_St5arrayIPcLm5EELi4E23TrivialOffsetCalculatorILi4EjESC_ILi1EjENS0_6memory12LoadWithCastILi4EEENSF_13StoreWithCastILi1EEEEEviT_T0_T2_T3_T4_T5_,"",@"SHT_CUDA_INFO"
	.sectionflags	@""
	.align	4


	//----- nvinfo : EIATTR_CUDA_API_VERSION
	.align		4
        /*0000*/ 	.byte	0x04, 0x37
        /*0002*/ 	.short	(.L_449 - .L_448)
.L_448:
        /*0004*/ 	.word	0x00000082


	//----- nvinfo : EIATTR_KPARAM_INFO
	.align		4
.L_449:
        /*0008*/ 	.byte	0x04, 0x17
        /*000a*/ 	.short	(.L_451 - .L_450)
.L_450:
        /*000c*/ 	.word	0x00000000
        /*0010*/ 	.short	0x0006
        /*0012*/ 	.short	0x0048
        /*0014*/ 	.byte	0x00, 0xf0, 0x21, 0x00


	//----- nvinfo : EIATTR_KPARAM_INFO
	.align		4
.L_451:
        /*0018*/ 	.byte	0x04, 0x17
        /*001a*/ 	.short	(.L_453 - .L_452)
.L_452:
        /*001c*/ 	.word	0x00000000
        /*0020*/ 	.short	0x0005
        /*0022*/ 	.short	0x0034
        /*0024*/ 	.byte	0x00, 0xf0, 0x51, 0x00


	//----- nvinfo : EIATTR_KPARAM_INFO
	.align		4
.L_453:
        /*0028*/ 	.byte	0x04, 0x17
        /*002a*/ 	.short	(.L_455 - .L_454)
.L_454:
        /*002c*/ 	.word	0x00000000
        /*0030*/ 	.short	0x0004
        /*0032*/ 	.short	0x0031
        /*0034*/ 	.byte	0x00, 0xf0, 0x05, 0x00


	//----- nvinfo : EIATTR_KPARAM_INFO
	.align		4
.L_455:
        /*0038*/ 	.byte	0x04, 0x17
        /*003a*/ 	.short	(.L_457 - .L_456)
.L_456:
        /*003c*/ 	.word	0x00000000
        /*0040*/ 	.short	0x0003
        /*0042*/ 	.short	0x0030
        /*0044*/ 	.byte	0x00, 0xf0, 0x05, 0x00


	//----- nvinfo : EIATTR_KPARAM_INFO
	.align		4
.L_457:
        /*0048*/ 	.byte	0x04, 0x17
        /*004a*/ 	.short	(.L_459 - .L_458)
.L_458:
        /*004c*/ 	.word	0x00000000
        /*0050*/ 	.short	0x0002
        /*0052*/ 	.short	0x0008
        /*0054*/ 	.byte	0x00, 0xf0, 0xa1, 0x00


	//----- nvinfo : EIATTR_KPARAM_INFO
	.align		4
.L_459:
        /*0058*/ 	.byte	0x04, 0x17
        /*005a*/ 	.short	(.L_461 - .L_460)
.L_460:
        /*005c*/ 	.word	0x00000000
        /*0060*/ 	.short	0x0001
        /*0062*/ 	.short	0x0004
        /*0064*/ 	.byte	0x00, 0xf0, 0x05, 0x00


	//----- nvinfo : EIATTR_KPARAM_INFO
	.align		4
.L_461:
        /*0068*/ 	.byte	0x04, 0x17
        /*006a*/ 	.short	(.L_463 - .L_462)
.L_462:
        /*006c*/ 	.word	0x00000000
        /*0070*/ 	.short	0x0000
        /*0072*/ 	.short	0x0000
        /*0074*/ 	.byte	0x00, 0xf0, 0x11, 0x00


	//----- nvinfo : EIATTR_SPARSE_MMA_MASK
	.align		4
.L_463:
        /*0078*/ 	.byte	0x03, 0x50
        /*007a*/ 	.short	0x0000


	//----- nvinfo : EIATTR_MAXREG_COUNT
	.align		4
        /*007c*/ 	.byte	0x03, 0x1b
        /*007e*/ 	.short	0x00ff


	//----- nvinfo : EIATTR_EXTERNS
	.align		4
        /*0080*/ 	.byte	0x04, 0x0f
        /*0082*/ 	.short	(.L_465 - .L_464)


	//   ....[0]....
	.align		4
.L_464:
        /*0084*/ 	.word	index@(__assertfail)


	//----- nvinfo : EIATTR_MERCURY_ISA_VERSION
	.align		4
.L_465:
        /*0088*/ 	.byte	0x03, 0x5f
        /*008a*/ 	.short	0x0101


	//----- nvinfo : EIATTR_SYSCALL_OFFSETS
	.align		4
        /*008c*/ 	.byte	0x04, 0x46
        /*008e*/ 	.short	(.L_467 - .L_466)


	//   ....[0]....
.L_466:
        /*0090*/ 	.word	0x00001130


	//   ....[1]....
        /*0094*/ 	.word	0x000021f0


	//   ....[2]....
        /*0098*/ 	.word	0x000032b0


	//   ....[3]....
        /*009c*/ 	.word	0x00004370


	//   ....[4]....
        /*00a0*/ 	.word	0x000054c0


	//   ....[5]....
        /*00a4*/ 	.word	0x00006580


	//   ....[6]....
        /*00a8*/ 	.word	0x00007640


	//   ....[7]....
        /*00ac*/ 	.word	0x00008700


	//   ....[8]....
        /*00b0*/ 	.word	0x00009870


	//   ....[9]....
        /*00b4*/ 	.word	0x0000a930


	//   ....[10]....
        /*00b8*/ 	.word	0x0000b9f0


	//   ....[11]....
        /*00bc*/ 	.word	0x0000cab0


	//   ....[12]....
        /*00c0*/ 	.word	0x0000dc00


	//   ....[13]....
        /*00c4*/ 	.word	0x0000ecc0


	//   ....[14]....
        /*00c8*/ 	.word	0x0000fd90


	//   ....[15]....
        /*00cc*/ 	.word	0x00010d70


	//   ....[16]....
        /*00d0*/ 	.word	0x000122d0


	//   ....[17]....
        /*00d4*/ 	.word	0x000132f0


	//   ....[18]....
        /*00d8*/ 	.word	0x000142d0


	//   ....[19]....
        /*00dc*/ 	.word	0x000152b0


	//----- nvinfo : EIATTR_EXIT_INSTR_OFFSETS
	.align		4
.L_467:
        /*00e0*/ 	.byte	0x04, 0x1c
        /*00e2*/ 	.short	(.L_469 - .L_468)


	//   ....[0]....
.L_468:
        /*00e4*/ 	.word	0x00014390


	//   ....[1]....
        /*00e8*/ 	.word	0x000144e0


	//   ....[2]....
        /*00ec*/ 	.word	0x00014520


	//   ....[3]....
        /*00f0*/ 	.word	0x000145c0


	//   ....[4]....
        /*00f4*/ 	.word	0x00014600


	//   ....[5]....
        /*00f8*/ 	.word	0x00014640


	//   ....[6]....
        /*00fc*/ 	.word	0x000146d0


	//   ....[7]....
        /*0100*/ 	.word	0x00014710


	//   ....[8]....
        /*0104*/ 	.word	0x000147b0


	//   ....[9]....
        /*0108*/ 	.word	0x00014800


	//   ....[10]....
        /*010c*/ 	.word	0x00014850


	//   ....[11]....
        /*0110*/ 	.word	0x00014920


	//   ....[12]....
        /*0114*/ 	.word	0x00014980


	//   ....[13]....
        /*0118*/ 	.word	0x00014b10


	//   ....[14]....
        /*011c*/ 	.word	0x00014c70


	//   ....[15]....
        /*0120*/ 	.word	0x00014c90


	//   ....[16]....
        /*0124*/ 	.word	0x00014d50


	//   ....[17]....
        /*0128*/ 	.word	0x00014ed0


	//   ....[18]....
        /*012c*/ 	.word	0x00015050


	//   ....[19]....
        /*0130*/ 	.word	0x000151b0


	//   ....[20]....
        /*0134*/ 	.word	0x000152c0


	//   ....[21]....
        /*0138*/ 	.word	0x00015300


	//   ....[22]....
        /*013c*/ 	.word	0x00015340


	//----- nvinfo : EIATTR_MAX_THREADS
	.align		4
.L_469:
        /*0140*/ 	.byte	0x04, 0x05
        /*0142*/ 	.short	(.L_471 - .L_470)
.L_470:
        /*0144*/ 	.word	0x00000080
        /*0148*/ 	.word	0x00000001
        /*014c*/ 	.word	0x00000001


	//----- nvinfo : EIATTR_CRS_STACK_SIZE
	.align		4
.L_471:
        /*0150*/ 	.byte	0x04, 0x1e
        /*0152*/ 	.short	(.L_473 - .L_472)
.L_472:
        /*0154*/ 	.word	0x00000000


	//----- nvinfo : EIATTR_CBANK_PARAM_SIZE
	.align		4
.L_473:
        /*0158*/ 	.byte	0x03, 0x19
        /*015a*/ 	.short	0x0050


	//----- nvinfo : EIATTR_PARAM_CBANK
	.align		4
        /*015c*/ 	.byte	0x04, 0x0a
        /*015e*/ 	.short	(.L_475 - .L_474)
	.align		4
.L_474:
        /*0160*/ 	.word	index@(.nv.constant0._ZN2at6native27unrolled_elementwise_kernelIZZZNS0_14glu_jvp_kernelERNS_18TensorIteratorBaseEENKUlvE_clEvENKUlvE2_clEvEUlN3c108BFloat16ES7_S7_S7_E_St5arrayIPcLm5EELi4E23TrivialOffsetCalculatorILi4EjESC_ILi1EjENS0_6memory12LoadWithCastILi4EEENSF_13StoreWithCastILi1EEEEEviT_T0_T2_T3_T4_T5_)
        /*0164*/ 	.short	0x0210
        /*0166*/ 	.short	0x0050


	//----- nvinfo : EIATTR_SW_WAR
	.align		4
.L_475:
        /*0168*/ 	.byte	0x04, 0x36
        /*016a*/ 	.short	(.L_477 - .L_476)
.L_476:
        /*016c*/ 	.word	0x00000008
.L_477:


//--------------------- .nv.info._ZN2at6native18elementwise_kernelILi128ELi4EZNS0_22gpu_kernel_impl_nocastIZZZNS0_14glu_jvp_kernelERNS_18TensorIteratorBaseEENKUlvE_clEvENKUlvE2_clEvEUlN3c108BFloat16ES8_S8_S8_E_EEvS4_RKT_EUliE_EEviT1_ --------------------------
	.section	.nv.info._ZN2at6native18elementwise_kernelILi128ELi4EZNS0_22gpu_kernel_impl_nocastIZZZNS0_14glu_jvp_kernelERNS_18TensorIteratorBaseEENKUlvE_clEvENKUlvE2_clEvEUlN3c108BFloat16ES8_S8_S8_E_EEvS4_RKT_EUliE_EEviT1_,"",@"SHT_CUDA_INFO"
	.sectionflags	@""
	.align	4


	//----- nvinfo : EIATTR_CUDA_API_VERSION
	.align		4
        /*0000*/ 	.byte	0x04, 0x37
        /*0002*/ 	.short	(.L_479 - .L_478)
.L_478:
        /*0004*/ 	.word	0x00000082


	//----- nvinfo : EIATTR_KPARAM_INFO
	.align		4
.L_479:
        /*0008*/ 	.byte	0x04, 0x17
        /*000a*/ 	.short	(.L_481 - .L_480)
.L_480:
        /*000c*/ 	.word	0x00000000
        /*0010*/ 	.short	0x0001
        /*0012*/ 	.short	0x0008
        /*0014*/ 	.byte	0x00, 0xf0, 0x81, 0x0d


	//----- nvinfo : EIATTR_KPARAM_INFO
	.align		4
.L_481:
        /*0018*/ 	.byte	0x04, 0x17
        /*001a*/ 	.short	(.L_483 - .L_482)
.L_482:
        /*001c*/ 	.word	0x00000000
        /*0020*/ 	.short	0x0000
        /*0022*/ 	.short	0x0000
        /*0024*/ 	.byte	0x00, 0xf0, 0x11, 0x00


	//----- nvinfo : EIATTR_SPARSE_MMA_MASK
	.align		4
.L_483:
        /*0028*/ 	.byte	0x03, 0x50
        /*002a*/ 	.short	0x0000


	//----- nvinfo : EIATTR_MAXREG_COUNT
	.align		4
        /*002c*/ 	.byte	0x03, 0x1b
        /*002e*/ 	.short	0x0080


	//----- nvinfo : EIATTR_MERCURY_ISA_VERSION
	.align		4
        /*0030*/ 	.byte	0x03, 0x5f
        /*0032*/ 	.short	0x0101


	//----- nvinfo : EIATTR_EXIT_INSTR_OFFSETS
	.align		4
        /*0034*/ 	.byte	0x04, 0x1c
        /*0036*/ 	.short	(.L_485 - .L_484)


	//   ....[0]....
.L_484:
        /*0038*/ 	.word	0x000057c0


	//   ....[1]....
        /*003c*/ 	.word	0x000074a0


	//----- nvinfo : EIATTR_MAX_THREADS
	.align		4
.L_485:
        /*0040*/ 	.byte	0x04, 0x05
        /*0042*/ 	.short	(.L_487 - .L_486)
.L_486:
        /*0044*/ 	.word	0x00000080
        /*0048*/ 	.word	0x00000001
        /*004c*/ 	.word	0x00000001


	//----- nvinfo : EIATTR_CRS_STACK_SIZE
	.align		4
.L_487:
        /*0050*/ 	.byte	0x04, 0x1e
        /*0052*/ 	.short	(.L_489 - .L_488)
.L_488:
        /*0054*/ 	.word	0x00000000


	//----- nvinfo : EIATTR_CBANK_PARAM_SIZE
	.align		4
.L_489:
        /*0058*/ 	.byte	0x03, 0x19
        /*005a*/ 	.short	0x0368


	//----- nvinfo : EIATTR_PARAM_CBANK
	.align		4
        /*005c*/ 	.byte	0x04, 0x0a
        /*005e*/ 	.short	(.L_491 - .L_490)
	.align		4
.L_490:
        /*0060*/ 	.word	index@(.nv.constant0._ZN2at6native18elementwise_kernelILi128ELi4EZNS0_22gpu_kernel_impl_nocastIZZZNS0_14glu_jvp_kernelERNS_18TensorIteratorBaseEENKUlvE_clEvENKUlvE2_clEvEUlN3c108BFloat16ES8_S8_S8_E_EEvS4_RKT_EUliE_EEviT1_)
        /*0064*/ 	.short	0x0210
        /*0066*/ 	.short	0x0368


	//----- nvinfo : EIATTR_SW_WAR
	.align		4
.L_491:
        /*0068*/ 	.byte	0x04, 0x36
        /*006a*/ 	.short	(.L_493 - .L_492)
.L_492:
        /*006c*/ 	.word	0x00000008
.L_493:


//--------------------- .nv.info._ZN2at6native27unrolled_elementwise_kernelIZZZNS0_14glu_jvp_kernelERNS_18TensorIteratorBaseEENKUlvE_clEvENKUlvE2_clEvEUlN3c108BFloat16ES7_S7_S7_E_St5arrayIPcLm5EELi4E23TrivialOffsetCalculatorILi4EjESC_ILi1EjENS0_6memory15LoadWithoutCastENSF_16StoreWithoutCastEEEviT_T0_T2_T3_T4_T5_ --------------------------
	.section	.nv.info._ZN2at6native27unrolled_elementwise_kernelIZZZNS0_14glu_jvp_kernelERNS_18TensorIteratorBaseEENKUlvE_clEvENKUlvE2_clEvEUlN3c108BFloat16ES7_S7_S7_E_St5arrayIPcLm5EELi4E23TrivialOffsetCalculatorILi4EjESC_ILi1EjENS0_6memory15LoadWithoutCastENSF_16StoreWithoutCastEEEviT_T0_T2_T3_T4_T5_,"",@"SHT_CUDA_INFO"
	.sectionflags	@""
	.align	4


	//----- nvinfo : EIATTR_CUDA_API_VERSION
	.align		4
        /*0000*/ 	.byte	0x04, 0x37
        /*0002*/ 	.short	(.L_495 - .L_494)
.L_494:
        /*0004*/ 	.word	0x00000082


	//----- nvinfo : EIATTR_KPARAM_INFO
	.align		4
.L_495:
        /*0008*/ 	.byte	0x04, 0x17
        /*000a*/ 	.short	(.L_497 - .L_496)
.L_496:
        /*000c*/ 	.word	0x00000000
        /*0010*/ 	.short	0x0006
        /*0012*/ 	.short	0x0033
        /*0014*/ 	.byte	0x00, 0xf0, 0x05, 0x00


	//----- nvinfo : EIATTR_KPARAM_INFO
	.align		4
.L_497:
        /*0018*/ 	.byte	0x04, 0x17
        /*001a*/ 	.short	(.L_499 - .L_498)
.L_498:
        /*001c*/ 	.word	0x00000000
        /*0020*/ 	.short	0x0005
        /*0022*/ 	.short	0x0032
        /*0024*/ 	.byte	0x00, 0xf0, 0x05, 0x00


	//----- nvinfo : EIATTR_KPARAM_INFO
	.align		4
.L_499:
        /*0028*/ 	.byte	0x04, 0x17
        /*002a*/ 	.short	(.L_501 - .L_500)
.L_500:
        /*002c*/ 	.word	0x00000000
        /*0030*/ 	.short	0x0004
        /*0032*/ 	.short	0x0031
        /*0034*/ 	.byte	0x00, 0xf0, 0x05, 0x00


	//----- nvinfo : EIATTR_KPARAM_INFO
	.align		4
.L_501:
        /*0038*/ 	.byte	0x04, 0x17
        /*003a*/ 	.short	(.L_503 - .L_502)
.L_502:
        /*003c*/ 	.word	0x00000000
        /*0040*/ 	.short	0x0003
        /*0042*/ 	.short	0x0030
        /*0044*/ 	.byte	0x00, 0xf0, 0x05, 0x00


	//----- nvinfo : EIATTR_KPARAM_INFO
	.align		4
.L_503:
        /*0048*/ 	.byte	0x04, 0x17
        /*004a*/ 	.short	(.L_505 - .L_504)
.L_504:
        /*004c*/ 	.word	0x00000000
        /*0050*/ 	.short	0x0002
        /*0052*/ 	.short	0x0008
        /*0054*/ 	.byte	0x00, 0xf0, 0xa1, 0x00


	//----- nvinfo : EIATTR_KPARAM_INFO
	.align		4
.L_505:
        /*0058*/ 	.byte	0x04, 0x17
        /*005a*/ 	.short	(.L_507 - .L_506)
.L_506:
        /*005c*/ 	.word	0x00000000
        /*0060*/ 	.short	0x0001
        /*0062*/ 	.short	0x0004
        /*0064*/ 	.byte	0x00, 0xf0, 0x05, 0x00


	//----- nvinfo : EIATTR_KPARAM_INFO
	.align		4
.L_507:
        /*0068*/ 	.byte	0x04, 0x17
        /*006a*/ 	.short	(.L_509 - .L_508)
.L_508:
        /*006c*/ 	.word	0x00000000
        /*0070*/ 	.short	0x0000
        /*0072*/ 	.short	0x0000
        /*0074*/ 	.byte	0x00, 0xf0, 0x11, 0x00


	//----- nvinfo : EIATTR_SPARSE_MMA_MASK
	.align		4
.L_509:
        /*0078*/ 	.byte	0x03, 0x50
        /*007a*/ 	.short	0x0000


	//----- nvinfo : EIATTR_MAXREG_COUNT
	.align		4
        /*007c*/ 	.byte	0x03, 0x1b
        /*007e*/ 	.short	0x00ff


	//----- nvinfo : EIATTR_MERCURY_ISA_VERSION
	.align		4
        /*0080*/ 	.byte	0x03, 0x5f
        /*0082*/ 	.short	0x0101


	//----- nvinfo : EIATTR_EXIT_INSTR_OFFSETS
	.align		4
        /*0084*/ 	.byte	0x04, 0x1c
        /*0086*/ 	.short	(.L_511 - .L_510)


	//   ....[0]....
.L_510:
        /*0088*/ 	.word	0x00000a90


	//   ....[1]....
        /*008c*/ 	.word	0x00000ae0


	//----- nvinfo : EIATTR_MAX_THREADS
	.align		4
.L_511:
        /*0090*/ 	.byte	0x04, 0x05
        /*0092*/ 	.short	(.L_513 - .L_512)
.L_512:
        /*0094*/ 	.word	0x00000080
        /*0098*/ 	.word	0x00000001
        /*009c*/ 	.word	0x00000001


	//----- nvinfo : EIATTR_CRS_STACK_SIZE
	.align		4
.L_513:
        /*00a0*/ 	.byte	0x04, 0x1e
        /*00a2*/ 	.short	(.L_515 - .L_514)
.L_514:
        /*00a4*/ 	.word	0x00000000


	//----- nvinfo : EIATTR_CBANK_PARAM_SIZE
	.align		4
.L_515:
        /*00a8*/ 	.byte	0x03, 0x19
        /*00aa*/ 	.short	0x0034


	//----- nvinfo : EIATTR_PARAM_CBANK
	.align		4
        /*00ac*/ 	.byte	0x04, 0x0a
        /*00ae*/ 	.short	(.L_517 - .L_516)
	.align		4
.L_516:
        /*00b0*/ 	.word	index@(.nv.constant0._ZN2at6native27unrolled_elementwise_kernelIZZZNS0_14glu_jvp_kernelERNS_18TensorIteratorBaseEENKUlvE_clEvENKUlvE2_clEvEUlN3c108BFloat16ES7_S7_S7_E_St5arrayIPcLm5EELi4E23TrivialOffsetCalculatorILi4EjESC_ILi1EjENS0_6memory15LoadWithoutCastENSF_16StoreWithoutCastEEEviT_T0_T2_T3_T4_T5_)
        /*00b4*/ 	.short	0x0210
        /*00b6*/ 	.short	0x0034


	//----- nvinfo : EIATTR_SW_WAR
	.align		4
.L_517:
        /*00b8*/ 	.byte	0x04, 0x36
        /*00ba*/ 	.short	(.L_519 - .L_518)
.L_518:
        /*00bc*/ 	.word	0x00000008
.L_519:


//--------------------- .nv.info._ZN2at6native29vectorized_elementwise_kernelILi2EZZZNS0_14glu_jvp_kernelERNS_18TensorIteratorBaseEENKUlvE_clEvENKUlvE2_clEvEUlN3c108BFloat16ES7_S7_S7_E_St5arrayIPcLm5EEEEviT0_T1_ --------------------------
	.section	.nv.info._ZN2at6native29vectorized_elementwise_kernelILi2EZZZNS0_14glu_jvp_kernelERNS_18TensorIteratorBaseEENKUlvE_clEvENKUlvE2_clEvEUlN3c108BFloat16ES7_S7_S7_E_St5arrayIPcLm5EEEEviT0_T1_,"",@"SHT_CUDA_INFO"
	.sectionflags	@""
	.align	4


	//----- nvinfo : EIATTR_CUDA_API_VERSION
	.align		4
        /*0000*/ 	.byte	0x04, 0x37
        /*0002*/ 	.short	(.L_521 - .L_520)
.L_520:
        /*0004*/ 	.word	0x00000082


	//----- nvinfo : EIATTR_KPARAM_INFO
	.align		4
.L_521:
        /*0008*/ 	.byte	0x04, 0x17
        /*000a*/ 	.short	(.L_523 - .L_522)
.L_522:
        /*000c*/ 	.word	0x00000000
        /*0010*/ 	.short	0x0002
        /*0012*/ 	.short	0x0008
        /*0014*/ 	.byte	0x00, 0xf0, 0xa1, 0x00


	//----- nvinfo : EIATTR_KPARAM_INFO
	.align		4
.L_523:
        /*0018*/ 	.byte	0x04, 0x17
        /*001a*/ 	.short	(.L_525 - .L_524)
.L_524:
        /*001c*/ 	.word	0x00000000
        /*0020*/ 	.short	0x0001
        /*0022*/ 	.short	0x0004
        /*0024*/ 	.byte	0x00, 0xf0, 0x05, 0x00


	//----- nvinfo : EIATTR_KPARAM_INFO
	.align		4
.L_525:
        /*0028*/ 	.byte	0x04, 0x17
        /*002a*/ 	.short	(.L_527 - .L_526)
.L_526:
        /*002c*/ 	.word	0x00000000
        /*0030*/ 	.short	0x0000
        /*0032*/ 	.short	0x0000
        /*0034*/ 	.byte	0x00, 0xf0, 0x11, 0x00


	//----- nvinfo : EIATTR_SPARSE_MMA_MASK
	.align		4
.L_527:
        /*0038*/ 	.byte	0x03, 0x50
        /*003a*/ 	.short	0x0000


	//----- nvinfo : EIATTR_MAXREG_COUNT
	.align		4
        /*003c*/ 	.byte	0x03, 0x1b
        /*003e*/ 	.short	0x00ff


	//----- nvinfo : EIATTR_MERCURY_ISA_VERSION
	.align		4
        /*0040*/ 	.byte	0x03, 0x5f
        /*0042*/ 	.short	0x0101


	//----- nvinfo : EIATTR_EXIT_INSTR_OFFSETS
	.align		4
        /*0044*/ 	.byte	0x04, 0x1c
        /*0046*/ 	.short	(.L_529 - .L_528)


	//   ....[0]....
.L_528:
        /*0048*/ 	.word	0x00000980


	//   ....[1]....
        /*004c*/ 	.word	0x00001ed0


	//   ....[2]....
        /*0050*/ 	.word	0x00001f20


	//----- nvinfo : EIATTR_MAX_THREADS
	.align		4
.L_529:
        /*0054*/ 	.byte	0x04, 0x05
        /*0056*/ 	.short	(.L_531 - .L_530)
.L_530:
        /*0058*/ 	.word	0x00000080
        /*005c*/ 	.word	0x00000001
        /*0060*/ 	.word	0x00000001


	//----- nvinfo : EIATTR_CRS_STACK_SIZE
	.align		4
.L_531:
        /*0064*/ 	.byte	0x04, 0x1e
        /*0066*/ 	.short	(.L_533 - .L_532)
.L_532:
        /*0068*/ 	.word	0x00000000


	//----- nvinfo : EIATTR_CBANK_PARAM_SIZE
	.align		4
.L_533:
        /*006c*/ 	.byte	0x03, 0x19
        /*006e*/ 	.short	0x0030


	//----- nvinfo : EIATTR_PARAM_CBANK
	.align		4
        /*0070*/ 	.byte	0x04, 0x0a
        /*0072*/ 	.short	(.L_535 - .L_534)
	.align		4
.L_534:
        /*0074*/ 	.word	index@(.nv.constant0._ZN2at6native29vectorized_elementwise_kernelILi2EZZZNS0_14glu_jvp_kernelERNS_18TensorIteratorBaseEENKUlvE_clEvENKUlvE2_clEvEUlN3c108BFloat16ES7_S7_S7_E_St5arrayIPcLm5EEEEviT0_T1_)
        /*0078*/ 	.short	0x0210
        /*007a*/ 	.short	0x0030


	//----- nvinfo : EIATTR_SW_WAR
	.align		4
.L_535:
        /*007c*/ 	.byte	0x04, 0x36
        /*007e*/ 	.short	(.L_537 - .L_536)
.L_536:
        /*0080*/ 	.word	0x00000008
.L_537:


//--------------------- .nv.info._ZN2at6native29vectorized_elementwise_kernelILi4EZZZNS0_14glu_jvp_kernelERNS_18TensorIteratorBaseEENKUlvE_clEvENKUlvE2_clEvEUlN3c108BFloat16ES7_S7_S7_E_St5arrayIPcLm5EEEEviT0_T1_ --------------------------
	.section	.nv.info._ZN2at6native29vectorized_elementwise_kernelILi4EZZZNS0_14glu_jvp_kernelERNS_18TensorIteratorBaseEENKUlvE_clEvENKUlvE2_clEvEUlN3c108BFloat16ES7_S7_S7_E_St5arrayIPcLm5EEEEviT0_T1_,"",@"SHT_CUDA_INFO"
	.sectionflags	@""
	.align	4


	//----- nvinfo : EIATTR_CUDA_API_VERSION
	.align		4
        /*0000*/ 	.byte	0x04, 0x37
        /*0002*/ 	.short	(.L_539 - .L_538)
.L_538:
        /*0004*/ 	.word	0x00000082


	//----- nvinfo : EIATTR_KPARAM_INFO
	.align		4
.L_539:
        /*0008*/ 	.byte	0x04, 0x17
        /*000a*/ 	.short	(.L_541 - .L_540)
.L_540:
        /*000c*/ 	.word	0x00000000
        /*0010*/ 	.short	0x0002
        /*0012*/ 	.short	0x0008
        /*0014*/ 	.byte	0x00, 0xf0, 0xa1, 0x00


	//----- nvinfo : EIATTR_KPARAM_INFO
	.align		4
.L_541:
        /*0018*/ 	.byte	0x04, 0x17
        /*001a*/ 	.short	(.L_543 - .L_542)
.L_542:
        /*001c*/ 	.word	0x00000000
        /*0020*/ 	.short	0x0001
        /*0022*/ 	.short	0x0004
        /*0024*/ 	.byte	0x00, 0xf0, 0x05, 0x00


	//----- nvinfo : EIATTR_KPARAM_INFO
	.align		4
.L_543:
        /*0028*/ 	.byte	0x04, 0x17
        /*002a*/ 	.short	(.L_545 - .L_544)
.L_544:
        /*002c*/ 	.word	0x00000000
        /*0030*/ 	.short	0x0000
        /*0032*/ 	.short	0x0000
        /*0034*/ 	.byte	0x00, 0xf0, 0x11, 0x00


	//----- nvinfo : EIATTR_SPARSE_MMA_MASK
	.align		4
.L_545:
        /*0038*/ 	.byte	0x03, 0x50
        /*003a*/ 	.short	0x0000


	//----- nvinfo : EIATTR_MAXREG_COUNT
	.align		4
        /*003c*/ 	.byte	0x03, 0x1b
        /*003e*/ 	.short	0x00ff


	//----- nvinfo : EIATTR_MERCURY_ISA_VERSION
	.align		4
        /*0040*/ 	.byte	0x03, 0x5f
        /*0042*/ 	.short	0x0101


	//----- nvinfo : EIATTR_EXIT_INSTR_OFFSETS
	.align		4
        /*0044*/ 	.byte	0x04, 0x1c
        /*0046*/ 	.short	(.L_547 - .L_546)


	//   ....[0]....
.L_546:
        /*0048*/ 	.word	0x000008e0


	//   ....[1]....
        /*004c*/ 	.word	0x00001e30


	//   ....[2]....
        /*0050*/ 	.word	0x00001e80


	//----- nvinfo : EIATTR_MAX_THREADS
	.align		4
.L_547:
        /*0054*/ 	.byte	0x04, 0x05
        /*0056*/ 	.short	(.L_549 - .L_548)
.L_548:
        /*0058*/ 	.word	0x00000080
        /*005c*/ 	.word	0x00000001
        /*0060*/ 	.word	0x00000001


	//----- nvinfo : EIATTR_CRS_STACK_SIZE
	.align		4
.L_549:
        /*0064*/ 	.byte	0x04, 0x1e
        /*0066*/ 	.short	(.L_551 - .L_550)
.L_550:
        /*0068*/ 	.word	0x00000000


	//----- nvinfo : EIATTR_CBANK_PARAM_SIZE
	.align		4
.L_551:
        /*006c*/ 	.byte	0x03, 0x19
        /*006e*/ 	.short	0x0030


	//----- nvinfo : EIATTR_PARAM_CBANK
	.align		4
        /*0070*/ 	.byte	0x04, 0x0a
        /*0072*/ 	.short	(.L_553 - .L_552)
	.align		4
.L_552:
        /*0074*/ 	.word	index@(.nv.constant0._ZN2at6native29vectorized_elementwise_kernelILi4EZZZNS0_14glu_jvp_kernelERNS_18TensorIteratorBaseEENKUlvE_clEvENKUlvE2_clEvEUlN3c108BFloat16ES7_S7_S7_E_St5arrayIPcLm5EEEEviT0_T1_)
        /*0078*/ 	.short	0x0210
        /*007a*/ 	.short	0x0030


	//----- nvinfo : EIATTR_SW_WAR
	.align		4
.L_553:
        /*007c*/ 	.byte	0x04, 0x36
        /*007e*/ 	.short	(.L_555 - .L_554)
.L_554:
        /*0080*/ 	.word	0x00000008
.L_555:


//--------------------- .nv.info._ZN2at6native29vectorized_elementwise_kernelILi8EZZZNS0_14glu_jvp_kernelERNS_18TensorIteratorBaseEENKUlvE_clEvENKUlvE2_clEvEUlN3c108BFloat16ES7_S7_S7_E_St5arrayIPcLm5EEEEviT0_T1_ --------------------------
	.section	.nv.info._ZN2at6native29vectorized_elementwise_kernelILi8EZZZNS0_14glu_jvp_kernelERNS_18TensorIteratorBaseEENKUlvE_clEvENKUlvE2_clEvEUlN3c108BFloat16ES7_S7_S7_E_St5arrayIPcLm5EEEEviT0_T1_,"",@"SHT_CUDA_INFO"
	.sectionflags	@""
	.align	4


	//----- nvinfo : EIATTR_CUDA_API_VERSION
	.align		4
        /*0000*/ 	.byte	0x04, 0x37
        /*0002*/ 	.short	(.L_557 - .L_556)
.L_556:
        /*0004*/ 	.word	0x00000082


	//----- nvinfo : EIATTR_KPARAM_INFO
	.align		4
.L_557:
        /*0008*/ 	.byte	0x04, 0x17
        /*000a*/ 	.short	(.L_559 - .L_558)
.L_558:
        /*000c*/ 	.word	0x00000000
        /*0010*/ 	.short	0x0002
        /*0012*/ 	.short	0x0008
        /*0014*/ 	.byte	0x00, 0xf0, 0xa1, 0x00


	//----- nvinfo : EIATTR_KPARAM_INFO
	.align		4
.L_559:
        /*0018*/ 	.byte	0x04, 0x17
        /*001a*/ 	.short	(.L_561 - .L_560)
.L_560:
        /*001c*/ 	.word	0x00000000
        /*0020*/ 	.short	0x0001
        /*0022*/ 	.short	0x0004
        /*0024*/ 	.byte	0x00, 0xf0, 0x05, 0x00


	//----- nvinfo : EIATTR_KPARAM_INFO
	.align		4
.L_561:
        /*0028*/ 	.byte	0x04, 0x17
        /*002a*/ 	.short	(.L_563 - .L_562)
.L_562:
        /*002c*/ 	.word	0x00000000
        /*0030*/ 	.short	0x0000
        /*0032*/ 	.short	0x0000
        /*0034*/ 	.byte	0x00, 0xf0, 0x11, 0x00


	//----- nvinfo : EIATTR_SPARSE_MMA_MASK
	.align		4
.L_563:
        /*0038*/ 	.byte	0x03, 0x50
        /*003a*/ 	.short	0x0000


	//----- nvinfo : EIATTR_MAXREG_COUNT
	.align		4
        /*003c*/ 	.byte	0x03, 0x1b
        /*003e*/ 	.short	0x00ff


	//----- nvinfo : EIATTR_MERCURY_ISA_VERSION
	.align		4
        /*0040*/ 	.byte	0x03, 0x5f
        /*0042*/ 	.short	0x0101


	//----- nvinfo : EIATTR_EXIT_INSTR_OFFSETS
	.align		4
        /*0044*/ 	.byte	0x04, 0x1c
        /*0046*/ 	.short	(.L_565 - .L_564)


	//   ....[0]....
.L_564:
        /*0048*/ 	.word	0x00000890


	//   ....[1]....
        /*004c*/ 	.word	0x00001de0


	//   ....[2]....
        /*0050*/ 	.word	0x00001e30


	//----- nvinfo : EIATTR_MAX_THREADS
	.align		4
.L_565:
        /*0054*/ 	.byte	0x04, 0x05
        /*0056*/ 	.short	(.L_567 - .L_566)
.L_566:
        /*0058*/ 	.word	0x00000080
        /*005c*/ 	.word	0x00000001
        /*0060*/ 	.word	0x00000001


	//----- nvinfo : EIATTR_CRS_STACK_SIZE
	.align		4
.L_567:
        /*0064*/ 	.byte	0x04, 0x1e
        /*0066*/ 	.short	(.L_569 - .L_568)
.L_568:
        /*0068*/ 	.word	0x00000000


	//----- nvinfo : EIATTR_CBANK_PARAM_SIZE
	.align		4
.L_569:
        /*006c*/ 	.byte	0x03, 0x19
        /*006e*/ 	.short	0x0030


	//----- nvinfo : EIATTR_PARAM_CBANK
	.align		4
        /*0070*/ 	.byte	0x04, 0x0a
        /*0072*/ 	.short	(.L_571 - .L_570)
	.align		4
.L_570:
        /*0074*/ 	.word	index@(.nv.constant0._ZN2at6native29vectorized_elementwise_kernelILi8EZZZNS0_14glu_jvp_kernelERNS_18TensorIteratorBaseEENKUlvE_clEvENKUlvE2_clEvEUlN3c108BFloat16ES7_S7_S7_E_St5arrayIPcLm5EEEEviT0_T1_)
        /*0078*/ 	.short	0x0210
        /*007a*/ 	.short	0x0030


	//----- nvinfo : EIATTR_SW_WAR
	.align		4
.L_571:
        /*007c*/ 	.byte	0x04, 0x36
        /*007e*/ 	.short	(.L_573 - .L_572)
.L_572:
        /*0080*/ 	.word	0x00000008
.L_573:


//--------------------- .nv.info._ZN2at6native18elementwise_kernelILi128ELi4EZNS0_15gpu_kernel_implIZZZNS0_14glu_jvp_kernelERNS_18TensorIteratorBaseEENKUlvE_clEvENKUlvE1_clEvEUlN3c104HalfES8_S8_S8_E_EEvS4_RKT_EUliE_EEviT1_ --------------------------
	.section	.nv.info._ZN2at6native18elementwise_kernelILi128ELi4EZNS0_15gpu_kernel_implIZZZNS0_14glu_jvp_kernelERNS_18TensorIteratorBaseEENKUlvE_clEvENKUlvE1_clEvEUlN3c104HalfES8_S8_S8_E_EEvS4_RKT_EUliE_EEviT1_,"",@"SHT_CUDA_INFO"
	.sectionflags	@""
	.align	4


	//----- nvinfo : EIATTR_CUDA_API_VERSION
	.align		4
        /*0000*/ 	.byte	0x04, 0x37
        /*0002*/ 	.short	(.L_575 - .L_574)
.L_574:
        /*0004*/ 	.word	0x00000082


	//----- nvinfo : EIATTR_KPARAM_INFO
	.align		4
.L_575:
        /*0008*/ 	.byte	0x04, 0x17
        /*000a*/ 	.short	(.L_577 - .L_576)
.L_576:
        /*000c*/ 	.word	0x00000000
        /*0010*/ 	.short	0x0001
        /*0012*/ 	.short	0x0008
        /*0014*/ 	.byte	0x00, 0xf0, 0x81, 0x0d


	//----- nvinfo : EIATTR_KPARAM_INFO
	.align		4
.L_577:
        /*0018*/ 	.byte	0x04, 0x17
        /*001a*/ 	.short	(.L_579 - .L_578)
.L_578:
        /*001c*/ 	.word	0x00000000
        /*0020*/ 	.short	0x0000
        /*0022*/ 	.short	0x0000
        /*0024*/ 	.byte	0x00, 0xf0, 0x11, 0x00


	//----- nvinfo : EIATTR_SPARSE_MMA_MASK
	.align		4
.L_579:
        /*0028*/ 	.byte	0x03, 0x50
        /*002a*/ 	.short	0x0000


	//----- nvinfo : EIATTR_MAXREG_COUNT
	.align		4
        /*002c*/ 	.byte	0x03, 0x1b
        /*002e*/ 	.short	0x0080


	//----- nvinfo : EIATTR_EXTERNS
	.align		4
        /*0030*/ 	.byte	0x04, 0x0f
        /*0032*/ 	.short	(.L_581 - .L_580)


	//   ....[0]....
	.align		4
.L_580:
        /*0034*/ 	.word	index@(__assertfail)


	//----- nvinfo : EIATTR_MERCURY_ISA_VERSION
	.align		4
.L_581:
        /*0038*/ 	.byte	0x03, 0x5f
        /*003a*/ 	.short	0x0101


	//----- nvinfo : EIATTR_SYSCALL_OFFSETS
	.align		4
        /*003c*/ 	.byte	0x04, 0x46
        /*003e*/ 	.short	(.L_583 - .L_582)


	//   ....[0]....
.L_582:
        /*0040*/ 	.word	0x00002b70


	//   ....[1]....
        /*0044*/ 	.word	0x00003bf0


	//   ....[2]....
        /*0048*/ 	.word	0x00004c70


	//   ....[3]....
        /*004c*/ 	.word	0x00005c20


	//   ....[4]....
        /*0050*/ 	.word	0x00006c50


	//   ....[5]....
        /*0054*/ 	.word	0x00009820


	//   ....[6]....
        /*0058*/ 	.word	0x0000a8a0


	//   ....[7]....
        /*005c*/ 	.word	0x0000b920


	//   ....[8]....
        /*0060*/ 	.word	0x0000c8d0


	//   ....[9]....
        /*0064*/ 	.word	0x0000d8f0


	//   ....[10]....
        /*0068*/ 	.word	0x000104b0


	//   ....[11]....
        /*006c*/ 	.word	0x00011530


	//   ....[12]....
        /*0070*/ 	.word	0x000125b0


	//   ....[13]....
        /*0074*/ 	.word	0x00013560


	//   ....[14]....
        /*0078*/ 	.word	0x00014580


	//   ....[15]....
        /*007c*/ 	.word	0x00017130


	//   ....[16]....
        /*0080*/ 	.word	0x000181b0


	//   ....[17]....
        /*0084*/ 	.word	0x00019230


	//   ....[18]....
        /*0088*/ 	.word	0x0001a1e0


	//   ....[19]....
        /*008c*/ 	.word	0x0001b210


	//----- nvinfo : EIATTR_EXIT_INSTR_OFFSETS
	.align		4
.L_583:
        /*0090*/ 	.byte	0x04, 0x1c
        /*0092*/ 	.short	(.L_585 - .L_584)


	//   ....[0]....
.L_584:
        /*0094*/ 	.word	0x00014650


	//   ....[1]....
        /*0098*/ 	.word	0x0001a440


	//   ....[2]....
        /*009c*/ 	.word	0x0001a480


	//   ....[3]....
        /*00a0*/ 	.word	0x0001a520


	//   ....[4]....
        /*00a4*/ 	.word	0x0001a560


	//   ....[5]....
        /*00a8*/ 	.word	0x0001a5a0


	//   ....[6]....
        /*00ac*/ 	.word	0x0001a630


	//   ....[7]....
        /*00b0*/ 	.word	0x0001a650


	//   ....[8]....
        /*00b4*/ 	.word	0x0001a6f0


	//   ....[9]....
        /*00b8*/ 	.word	0x0001a740


	//   ....[10]....
        /*00bc*/ 	.word	0x0001a790


	//   ....[11]....
        /*00c0*/ 	.word	0x0001a860


	//   ....[12]....
        /*00c4*/ 	.word	0x0001a8c0


	//   ....[13]....
        /*00c8*/ 	.word	0x0001aa50


	//   ....[14]....
        /*00cc*/ 	.word	0x0001abb0


	//   ....[15]....
        /*00d0*/ 	.word	0x0001abf0


	//   ....[16]....
        /*00d4*/ 	.word	0x0001acb0


	//   ....[17]....
        /*00d8*/ 	.word	0x0001ae30


	//   ....[18]....
        /*00dc*/ 	.word	0x0001afb0


	//   ....[19]....
        /*00e0*/ 	.word	0x0001b110


	//   ....[20]....
        /*00e4*/ 	.word	0x0001b220


	//   ....[21]....
        /*00e8*/ 	.word	0x0001b260


	//   ....[22]....
        /*00ec*/ 	.word	0x0001b2a0


	//----- nvinfo : EIATTR_MAX_THREADS
	.align		4
.L_585:
        /*00f0*/ 	.byte	0x04, 0x05
        /*00f2*/ 	.short	(.L_587 - .L_586)
.L_586:
        /*00f4*/ 	.word	0x00000080
        /*00f8*/ 	.word	0x00000001
        /*00fc*/ 	.word	0x00000001


	//----- nvinfo : EIATTR_CRS_STACK_SIZE
	.align		4
.L_587:
        /*0100*/ 	.byte	0x04, 0x1e
        /*0102*/ 	.short	(.L_589 - .L_588)
.L_588:
        /*0104*/ 	.word	0x00000000


	//----- nvinfo : EIATTR_CBANK_PARAM_SIZE
	.align		4
.L_589:
        /*0108*/ 	.byte	0x03, 0x19
        /*010a*/ 	.short	0x0368


	//----- nvinfo : EIATTR_PARAM_CBANK
	.align		4
        /*010c*/ 	.byte	0x04, 0x0a
        /*010e*/ 	.short	(.L_591 - .L_590)
	.align		4
.L_590:
        /*0110*/ 	.word	index@(.nv.constant0._ZN2at6native18elementwise_kernelILi128ELi4EZNS0_15gpu_kernel_implIZZZNS0_14glu_jvp_kernelERNS_18TensorIteratorBaseEENKUlvE_clEvENKUlvE1_clEvEUlN3c104HalfES8_S8_S8_E_EEvS4_RKT_EUliE_EEviT1_)
        /*0114*/ 	.short	0x0210
        /*0116*/ 	.short	0x0368


	//----- nvinfo : EIATTR_SW_WAR
	.align		4
.L_591:
        /*0118*/ 	.byte	0x04, 0x36
        /*011a*/ 	.short	(.L_593 - .L_592)
.L_592:
        /*011c*/ 	.word	0x00000008
.L_593:


//--------------------- .nv.info._ZN2at6native27unrolled_elementwise_kernelIZZZNS0_14glu_jvp_kernelERNS_18TensorIteratorBaseEENKUlvE_clEvENKUlvE1_clEvEUlN3c104HalfES7_S7_S7_E_St5arrayIPcLm5EELi4E23TrivialOffsetCalculatorILi4EjESC_ILi1EjENS0_6memory12LoadWithCastILi4EEENSF_13StoreWithCastILi1EEEEEviT_T0_T2_T3_T4_T5_ --------------------------
	.section	.nv.info._ZN2at6native27unrolled_elementwise_kernelIZZZNS0_14glu_jvp_kernelERNS_18TensorIteratorBaseEENKUlvE_clEvENKUlvE1_clEvEUlN3c104HalfES7_S7_S7_E_St5arrayIPcLm5EELi4E23TrivialOffsetCalculatorILi4EjESC_ILi1EjENS0_6memory12LoadWithCastILi4EEENSF_13StoreWithCastILi1EEEEEviT_T0_T2_T3_T4_T5_,"",@"SHT_CUDA_INFO"
	.sectionflags	@""
	.align	4


	//----- nvinfo : EIATTR_CUDA_API_VERSION
	.align		4
        /*0000*/ 	.byte	0x04, 0x37
        /*0002*/ 	.short	(.L_595 - .L_594)
.L_594:
        /*0004*/ 	.word	0x00000082


	//----- nvinfo : EIATTR_KPARAM_INFO
	.align		4
.L_595:
        /*0008*/ 	.byte	0x04, 0x17
        /*000a*/ 	.short	(.L_597 - .L_596)
.L_596:
        /*000c*/ 	.word	0x00000000
        /*0010*/ 	.short	0x0006
        /*0012*/ 	.short	0x0048
        /*0014*/ 	.byte	0x00, 0xf0, 0x21, 0x00


	//----- nvinfo : EIATTR_KPARAM_INFO
	.align		4
.L_597:
        /*0018*/ 	.byte	0x04, 0x17
        /*001a*/ 	.short	(.L_599 - .L_598)
.L_598:
        /*001c*/ 	.word	0x00000000
        /*0020*/ 	.short	0x0005
        /*0022*/ 	.short	0x0034
        /*0024*/ 	.byte	0x00, 0xf0, 0x51, 0x00


	//----- nvinfo : EIATTR_KPARAM_INFO
	.align		4
.L_599:
        /*0028*/ 	.byte	0x04, 0x17
        /*002a*/ 	.short	(.L_601 - .L_600)
.L_600:
        /*002c*/ 	.word	0x00000000
        /*0030*/ 	.short	0x0004
        /*0032*/ 	.short	0x0031
        /*0034*/ 	.byte	0x00, 0xf0, 0x05, 0x00


	//----- nvinfo : EIATTR_KPARAM_INFO
	.align		4
.L_601:
        /*0038*/ 	.byte	0x04, 0x17
        /*003a*/ 	.short	(.L_603 - .L_602)
.L_602:
        /*003c*/ 	.word	0x00000000
        /*0040*/ 	.short	0x0003
        /*0042*/ 	.short	0x0030
        /*0044*/ 	.byte	0x00, 0xf0, 0x05, 0x00


	//----- nvinfo : EIATTR_KPARAM_INFO
	.align		4
.L_603:
        /*0048*/ 	.byte	0x04, 0x17
        /*004a*/ 	.short	(.L_605 - .L_604)
.L_604:
        /*004c*/ 	.word	0x00000000
        /*0050*/ 	.short	0x0002
        /*0052*/ 	.short	0x0008
        /*0054*/ 	.byte	0x00, 0xf0, 0xa1, 0x00


	//----- nvinfo : EIATTR_KPARAM_INFO
	.align		4
.L_605:
        /*0058*/ 	.byte	0x04, 0x17
        /*005a*/ 	.short	(.L_607 - .L_606)
.L_606:
        /*005c*/ 	.word	0x00000000
        /*0060*/ 	.short	0x0001
        /*0062*/ 	.short	0x0004
        /*0064*/ 	.byte	0x00, 0xf0, 0x05, 0x00


	//----- nvinfo : EIATTR_KPARAM_INFO
	.align		4
.L_607:
        /*0068*/ 	.byte	0x04, 0x17
        /*006a*/ 	.short	(.L_609 - .L_608)
.L_608:
        /*006c*/ 	.word	0x00000000
        /*0070*/ 	.short	0x0000
        /*0072*/ 	.short	0x0000
        /*0074*/ 	.byte	0x00, 0xf0, 0x11, 0x00


	//----- nvinfo : EIATTR_SPARSE_MMA_MASK
	.align		4
.L_609:
        /*0078*/ 	.byte	0x03, 0x50
        /*007a*/ 	.short	0x0000


	//----- nvinfo : EIATTR_MAXREG_COUNT
	.align		4
        /*007c*/ 	.byte	0x03, 0x1b
        /*007e*/ 	.short	0x00ff


	//----- nvinfo : EIATTR_EXTERNS
	.align		4
        /*0080*/ 	.byte	0x04, 0x0f
        /*0082*/ 	.short	(.L_611 - .L_610)


	//   ....[0]....
	.align		4
.L_610:
        /*0084*/ 	.word	index@(__assertfail)


	//----- nvinfo : EIATTR_MERCURY_ISA_VERSION
	.align		4
.L_611:
        /*0088*/ 	.byte	0x03, 0x5f
        /*008a*/ 	.short	0x0101


	//----- nvinfo : EIATTR_SYSCALL_OFFSETS
	.align		4
        /*008c*/ 	.byte	0x04, 0x46
        /*008e*/ 	.short	(.L_613 - .L_612)


	//   ....[0]....
.L_612:
        /*0090*/ 	.word	0x00001100


	//   ....[1]....
        /*0094*/ 	.word	0x00002190


	//   ....[2]....
        /*0098*/ 	.word	0x00003220


	//   ....[3]....
        /*009c*/ 	.word	0x000042b0


	//   ....[4]....
        /*00a0*/ 	.word	0x000053d0


	//   ....[5]....
        /*00a4*/ 	.word	0x00006460


	//   ....[6]....
        /*00a8*/ 	.word	0x000074f0


	//   ....[7]....
        /*00ac*/ 	.word	0x00008580


	//   ....[8]....
        /*00b0*/ 	.word	0x000096c0


	//   ....[9]....
        /*00b4*/ 	.word	0x0000a750


	//   ....[10]....
        /*00b8*/ 	.word	0x0000b7e0


	//   ....[11]....
        /*00bc*/ 	.word	0x0000c870


	//   ....[12]....
        /*00c0*/ 	.word	0x0000d990


	//   ....[13]....
        /*00c4*/ 	.word	0x0000ea20


	//   ....[14]....
        /*00c8*/ 	.word	0x0000fac0


	//   ....[15]....
        /*00cc*/ 	.word	0x00010a80


	//   ....[16]....
        /*00d0*/ 	.word	0x00011fe0


	//   ....[17]....
        /*00d4*/ 	.word	0x00013000


	//   ....[18]....
        /*00d8*/ 	.word	0x00013fe0


	//   ....[19]....
        /*00dc*/ 	.word	0x00014fc0


	//----- nvinfo : EIATTR_EXIT_INSTR_OFFSETS
	.align		4
.L_613:
        /*00e0*/ 	.byte	0x04, 0x1c
        /*00e2*/ 	.short	(.L_615 - .L_614)


	//   ....[0]....
.L_614:
        /*00e4*/ 	.word	0x000140a0


	//   ....[1]....
        /*00e8*/ 	.word	0x000141f0


	//   ....[2]....
        /*00ec*/ 	.word	0x00014230


	//   ....[3]....
        /*00f0*/ 	.word	0x000142d0


	//   ....[4]....
        /*00f4*/ 	.word	0x00014310


	//   ....[5]....
        /*00f8*/ 	.word	0x00014350


	//   ....[6]....
        /*00fc*/ 	.word	0x000143e0


	//   ....[7]....
        /*0100*/ 	.word	0x00014400


	//   ....[8]....
        /*0104*/ 	.word	0x000144a0


	//   ....[9]....
        /*0108*/ 	.word	0x000144f0


	//   ....[10]....
        /*010c*/ 	.word	0x00014540


	//   ....[11]....
        /*0110*/ 	.word	0x00014610


	//   ....[12]....
        /*0114*/ 	.word	0x00014670


	//   ....[13]....
        /*0118*/ 	.word	0x00014800


	//   ....[14]....
        /*011c*/ 	.word	0x00014960


	//   ....[15]....
        /*0120*/ 	.word	0x000149a0


	//   ....[16]....
        /*0124*/ 	.word	0x00014a60


	//   ....[17]....
        /*0128*/ 	.word	0x00014be0


	//   ....[18]....
        /*012c*/ 	.word	0x00014d60


	//   ....[19]....
        /*0130*/ 	.word	0x00014ec0


	//   ....[20]....
        /*0134*/ 	.word	0x00014fd0


	//   ....[21]....
        /*0138*/ 	.word	0x00015010


	//   ....[22]....
        /*013c*/ 	.word	0x00015050


	//----- nvinfo : EIATTR_MAX_THREADS
	.align		4
.L_615:
        /*0140*/ 	.byte	0x04, 0x05
        /*0142*/ 	.short	(.L_617 - .L_616)
.L_616:
        /*0144*/ 	.word	0x00000080
        /*0148*/ 	.word	0x00000001
        /*014c*/ 	.word	0x00000001


	//----- nvinfo : EIATTR_CRS_STACK_SIZE
	.align		4
.L_617:
        /*0150*/ 	.byte	0x04, 0x1e
        /*0152*/ 	.short	(.L_619 - .L_618)
.L_618:
        /*0154*/ 	.word	0x00000000


	//----- nvinfo : EIATTR_CBANK_PARAM_SIZE
	.align		4
.L_619:
        /*0158*/ 	.byte	0x03, 0x19
        /*015a*/ 	.short	0x0050


	//----- nvinfo : EIATTR_PARAM_CBANK
	.align		4
        /*015c*/ 	.byte	0x04, 0x0a
        /*015e*/ 	.short	(.L_621 - .L_620)
	.align		4
.L_620:
        /*0160*/ 	.word	index@(.nv.constant0._ZN2at6native27unrolled_elementwise_kernelIZZZNS0_14glu_jvp_kernelERNS_18TensorIteratorBaseEENKUlvE_clEvENKUlvE1_clEvEUlN3c104HalfES7_S7_S7_E_St5arrayIPcLm5EELi4E23TrivialOffsetCalculatorILi4EjESC_ILi1EjENS0_6memory12LoadWithCastILi4EEENSF_13StoreWithCastILi1EEEEEviT_T0_T2_T3_T4_T5_)
        /*0164*/ 	.short	0x0210
        /*0166*/ 	.short	0x0050


	//----- nvinfo : EIATTR_SW_WAR
	.align		4
.L_621:
        /*0168*/ 	.byte	0x04, 0x36
        /*016a*/ 	.short	(.L_623 - .L_622)
.L_622:
        /*016c*/ 	.word	0x00000008
.L_623:


//--------------------- .nv.info._ZN2at6native18elementwise_kernelILi128ELi4EZNS0_22gpu_kernel_impl_nocastIZZZNS0_14glu_jvp_kernelERNS_18TensorIteratorBaseEENKUlvE_clEvENKUlvE1_clEvEUlN3c104HalfES8_S8_S8_E_EEvS4_RKT_EUliE_EEviT1_ --------------------------
	.section	.nv.info._ZN2at6native18elementwise_kernelILi128ELi4EZNS0_22gpu_kernel_impl_nocastIZZZNS0_14glu_jvp_kernelERNS_18TensorIteratorBaseEENKUlvE_clEvENKUlvE1_clEvEUlN3c104HalfES8_S8_S8_E_EEvS4_RKT_EUliE_EEviT1_,"",@"SHT_CUDA_INFO"
	.sectionflags	@""
	.align	4


	//----- nvinfo : EIATTR_CUDA_API_VERSION
	.align		4
        /*0000*/ 	.byte	0x04, 0x37
        /*0002*/ 	.short	(.L_625 - .L_624)
.L_624:
        /*0004*/ 	.word	0x00000082


	//----- nvinfo : EIATTR_KPARAM_INFO
	.align		4
.L_625:
        /*0008*/ 	.byte	0x04, 0x17
        /*000a*/ 	.short	(.L_627 - .L_626)
.L_626:
        /*000c*/ 	.word	0x00000000
        /*0010*/ 	.short	0x0001
        /*0012*/ 	.short	0x0008
        /*0014*/ 	.byte	0x00, 0xf0, 0x81, 0x0d


	//----- nvinfo : EIATTR_KPARAM_INFO
	.align		4
.L_627:
        /*0018*/ 	.byte	0x04, 0x17
        /*001a*/ 	.short	(.L_629 - .L_628)
.L_628:
        /*001c*/ 	.word	0x00000000
        /*0020*/ 	.short	0x0000
        /*0022*/ 	.short	0x0000
        /*0024*/ 	.byte	0x00, 0xf0, 0x11, 0x00


	//----- nvinfo : EIATTR_SPARSE_MMA_MASK
	.align		4
.L_629:
        /*0028*/ 	.byte	0x03, 0x50
        /*002a*/ 	.short	0x0000


	//----- nvinfo : EIATTR_MAXREG_COUNT
	.align		4
        /*002c*/ 	.byte	0x03, 0x1b
        /*002e*/ 	.short	0x0080


	//----- nvinfo : EIATTR_MERCURY_ISA_VERSION
	.align		4
        /*0030*/ 	.byte	0x03, 0x5f
        /*0032*/ 	.short	0x0101


	//----- nvinfo : EIATTR_EXIT_INSTR_OFFSETS
	.align		4
        /*0034*/ 	.byte	0x04, 0x1c
        /*0036*/ 	.short	(.L_631 - .L_630)


	//   ....[0]....
.L_630:
        /*0038*/ 	.word	0x000057c0


	//   ....[1]....
        /*003c*/ 	.word	0x000074a0


	//----- nvinfo : EIATTR_MAX_THREADS
	.align		4
.L_631:
        /*0040*/ 	.byte	0x04, 0x05
        /*0042*/ 	.short	(.L_633 - .L_632)
.L_632:
        /*0044*/ 	.word	0x00000080
        /*0048*/ 	.word	0x00000001
        /*004c*/ 	.word	0x00000001


	//----- nvinfo : EIATTR_CRS_STACK_SIZE
	.align		4
.L_633:
        /*0050*/ 	.byte	0x04, 0x1e
        /*0052*/ 	.short	(.L_635 - .L_634)
.L_634:
        /*0054*/ 	.word	0x00000000


	//----- nvinfo : EIATTR_CBANK_PARAM_SIZE
	.align		4
.L_635:
        /*0058*/ 	.byte	0x03, 0x19
        /*005a*/ 	.short	0x0368


	//----- nvinfo : EIATTR_PARAM_CBANK
	.align		4
        /*005c*/ 	.byte	0x04, 0x0a
        /*005e*/ 	.short	(.L_637 - .L_636)
	.align		4
.L_636:
        /*0060*/ 	.word	index@(.nv.constant0._ZN2at6native18elementwise_kernelILi128ELi4EZNS0_22gpu_kernel_impl_nocastIZZZNS0_14glu_jvp_kernelERNS_18TensorIteratorBaseEENKUlvE_clEvENKUlvE1_clEvEUlN3c104HalfES8_S8_S8_E_EEvS4_RKT_EUliE_EEviT1_)
        /*0064*/ 	.short	0x0210
        /*0066*/ 	.short	0x0368


	//----- nvinfo : EIATTR_SW_WAR
	.align		4
.L_637:
        /*0068*/ 	.byte	0x04, 0x36
        /*006a*/ 	.short	(.L_639 - .L_638)
.L_638:
        /*006c*/ 	.word	0x00000008
.L_639:


//--------------------- .nv.info._ZN2at6native27unrolled_elementwise_kernelIZZZNS0_14glu_jvp_kernelERNS_18TensorIteratorBaseEENKUlvE_clEvENKUlvE1_clEvEUlN3c104HalfES7_S7_S7_E_St5arrayIPcLm5EELi4E23TrivialOffsetCalculatorILi4EjESC_ILi1EjENS0_6memory15LoadWithoutCastENSF_16StoreWithoutCastEEEviT_T0_T2_T3_T4_T5_ --------------------------
	.section	.nv.info._ZN2at6native27unrolled_elementwise_kernelIZZZNS0_14glu_jvp_kernelERNS_18TensorIteratorBaseEENKUlvE_clEvENKUlvE1_clEvEUlN3c104HalfES7_S7_S7_E_St5arrayIPcLm5EELi4E23TrivialOffsetCalculatorILi4EjESC_ILi1EjENS0_6memory15LoadWithoutCastENSF_16StoreWithoutCastEEEviT_T0_T2_T3_T4_T5_,"",@"SHT_CUDA_INFO"
	.sectionflags	@""
	.align	4


	//----- nvinfo : EIATTR_CUDA_API_VERSION
	.align		4
        /*0000*/ 	.byte	0x04, 0x37
        /*0002*/ 	.short	(.L_641 - .L_640)
.L_640:
        /*0004*/ 	.word	0x00000082


	//----- nvinfo : EIATTR_KPARAM_INFO
	.align		4
.L_641:
        /*0008*/ 	.byte	0x04, 0x17
        /*000a*/ 	.short	(.L_643 - .L_642)
.L_642:
        /*000c*/ 	.word	0x00000000
        /*0010*/ 	.short	0x0006
        /*0012*/ 	.short	0x0033
        /*0014*/ 	.byte	0x00, 0xf0, 0x05, 0x00


	//----- nvinfo : EIATTR_KPARAM_INFO
	.align		4
.L_643:
        /*0018*/ 	.byte	0x04, 0x17
        /*001a*/ 	.short	(.L_645 - .L_644)
.L_644:
        /*001c*/ 	.word	0x00000000
        /*0020*/ 	.short	0x0005
        /*0022*/ 	.short	0x0032
        /*0024*/ 	.byte	0x00, 0xf0, 0x05, 0x00


	//----- nvinfo : EIATTR_KPARAM_INFO
	.align		4
.L_645:
        /*0028*/ 	.byte	0x04, 0x17
        /*002a*/ 	.short	(.L_647 - .L_646)
.L_646:
        /*002c*/ 	.word	0x00000000
        /*0030*/ 	.short	0x0004
        /*0032*/ 	.short	0x0031
        /*0034*/ 	.byte	0x00, 0xf0, 0x05, 0x00


	//----- nvinfo : EIATTR_KPARAM_INFO
	.align		4
.L_647:
        /*0038*/ 	.byte	0x04, 0x17
        /*003a*/ 	.short	(.L_649 - .L_648)
.L_648:
        /*003c*/ 	.word	0x00000000
        /*0040*/ 	.short	0x0003
        /*0042*/ 	.short	0x0030
        /*0044*/ 	.byte	0x00, 0xf0, 0x05, 0x00


	//----- nvinfo : EIATTR_KPARAM_INFO
	.align		4
.L_649:
        /*0048*/ 	.byte	0x04, 0x17
        /*004a*/ 	.short	(.L_651 - .L_650)
.L_650:
        /*004c*/ 	.word	0x00000000
        /*0050*/ 	.short	0x0002
        /*0052*/ 	.short	0x0008
        /*0054*/ 	.byte	0x00, 0xf0, 0xa1, 0x00


	//----- nvinfo : EIATTR_KPARAM_INFO
	.align		4
.L_651:
        /*0058*/ 	.byte	0x04, 0x17
        /*005a*/ 	.short	(.L_653 - .L_652)
.L_652:
        /*005c*/ 	.word	0x00000000
        /*0060*/ 	.short	0x0001
        /*0062*/ 	.short	0x0004
        /*0064*/ 	.byte	0x00, 0xf0, 0x05, 0x00


	//----- nvinfo : EIATTR_KPARAM_INFO
	.align		4
.L_653:
        /*0068*/ 	.byte	0x04, 0x17
        /*006a*/ 	.short	(.L_655 - .L_654)
.L_654:
        /*006c*/ 	.word	0x00000000
        /*0070*/ 	.short	0x0000
        /*0072*/ 	.short	0x0000
        /*0074*/ 	.byte	0x00, 0xf0, 0x11, 0x00


	//----- nvinfo : EIATTR_SPARSE_MMA_MASK
	.align		4
.L_655:
        /*0078*/ 	.byte	0x03, 0x50
        /*007a*/ 	.short	0x0000


	//----- nvinfo : EIATTR_MAXREG_COUNT
	.align		4
        /*007c*/ 	.byte	0x03, 0x1b
        /*007e*/ 	.short	0x00ff


	//----- nvinfo : EIATTR_MERCURY_ISA_VERSION
	.align		4
        /*0080*/ 	.byte	0x03, 0x5f
        /*0082*/ 	.short	0x0101


	//----- nvinfo : EIATTR_EXIT_INSTR_OFFSETS
	.align		4
        /*0084*/ 	.byte	0x04, 0x1c
        /*0086*/ 	.short	(.L_657 - .L_656)


	//   ....[0]....
.L_656:
        /*0088*/ 	.word	0x00000a90


	//   ....[1]....
        /*008c*/ 	.word	0x00000ae0


	//----- nvinfo : EIATTR_MAX_THREADS
	.align		4
.L_657:
        /*0090*/ 	.byte	0x04, 0x05
        /*0092*/ 	.short	(.L_659 - .L_658)
.L_658:
        /*0094*/ 	.word	0x00000080
        /*0098*/ 	.word	0x00000001
        /*009c*/ 	.word	0x00000001


	//----- nvinfo : EIATTR_CRS_STACK_SIZE
	.align		4
.L_659:
        /*00a0*/ 	.byte	0x04, 0x1e
        /*00a2*/ 	.short	(.L_661 - .L_660)
.L_660:
        /*00a4*/ 	.word	0x00000000


	//----- nvinfo : EIATTR_CBANK_PARAM_SIZE
	.align		4
.L_661:
        /*00a8*/ 	.byte	0x03, 0x19
        /*00aa*/ 	.short	0x0034


	//----- nvinfo : EIATTR_PARAM_CBANK
	.align		4
        /*00ac*/ 	.byte	0x04, 0x0a
        /*00ae*/ 	.short	(.L_663 - .L_662)
	.align		4
.L_662:
        /*00b0*/ 	.word	index@(.nv.constant0._ZN2at6native27unrolled_elementwise_kernelIZZZNS0_14glu_jvp_kernelERNS_18TensorIteratorBaseEENKUlvE_clEvENKUlvE1_clEvEUlN3c104HalfES7_S7_S7_E_St5arrayIPcLm5EELi4E23TrivialOffsetCalculatorILi4EjESC_ILi1EjENS0_6memory15LoadWithoutCastENSF_16StoreWithoutCastEEEviT_T0_T2_T3_T4_T5_)
        /*00b4*/ 	.short	0x0210
        /*00b6*/ 	.short	0x0034


	//----- nvinfo : EIATTR_SW_WAR
	.align		4
.L_663:
        /*00b8*/ 	.byte	0x04, 0x36
        /*00ba*/ 	.short	(.L_665 - .L_664)
.L_664:
        /*00bc*/ 	.word	0x00000008
.L_665:


//--------------------- .nv.info._ZN2at6native29vectorized_elementwise_kernelILi2EZZZNS0_14glu_jvp_kernelERNS_18TensorIteratorBaseEENKUlvE_clEvENKUlvE1_clEvEUlN3c104HalfES7_S7_S7_E_St5arrayIPcLm5EEEEviT0_T1_ --------------------------
	.section	.nv.info._ZN2at6native29vectorized_elementwise_kernelILi2EZZZNS0_14glu_jvp_kernelERNS_18TensorIteratorBaseEENKUlvE_clEvENKUlvE1_clEvEUlN3c104HalfES7_S7_S7_E_St5arrayIPcLm5EEEEviT0_T1_,"",@"SHT_CUDA_INFO"
	.sectionflags	@""
	.align	4


	//----- nvinfo : EIATTR_CUDA_API_VERSION
	.align		4
        /*0000*/ 	.byte	0x04, 0x37
        /*0002*/ 	.short	(.L_667 - .L_666)
.L_666:
        /*0004*/ 	.word	0x00000082


	//----- nvinfo : EIATTR_KPARAM_INFO
	.align		4
.L_667:
        /*0008*/ 	.byte	0x04, 0x17
        /*000a*/ 	.short	(.L_669 - .L_668)
.L_668:
        /*000c*/ 	.word	0x00000000
        /*0010*/ 	.short	0x0002
        /*0012*/ 	.short	0x0008
        /*0014*/ 	.byte	0x00, 0xf0, 0xa1, 0x00


	//----- nvinfo : EIATTR_KPARAM_INFO
	.align		4
.L_669:
        /*0018*/ 	.byte	0x04, 0x17
        /*001a*/ 	.short	(.L_671 - .L_670)
.L_670:
        /*001c*/ 	.word	0x00000000
        /*0020*/ 	.short	0x0001
        /*0022*/ 	.short	0x0004
        /*0024*/ 	.byte	0x00, 0xf0, 0x05, 0x00


	//----- nvinfo : EIATTR_KPARAM_INFO
	.align		4
.L_671:
        /*0028*/ 	.byte	0x04, 0x17
        /*002a*/ 	.short	(.L_673 - .L_672)
.L_672:
        /*002c*/ 	.word	0x00000000
        /*0030*/ 	.short	0x0000
        /*0032*/ 	.short	0x0000
        /*0034*/ 	.byte	0x00, 0xf0, 0x11, 0x00


	//----- nvinfo : EIATTR_SPARSE_MMA_MASK
	.align		4
.L_673:
        /*0038*/ 	.byte	0x03, 0x50
        /*003a*/ 	.short	0x0000


	//----- nvinfo : EIATTR_MAXREG_COUNT
	.align		4
        /*003c*/ 	.byte	0x03, 0x1b
        /*003e*/ 	.short	0x00ff


	//----- nvinfo : EIATTR_MERCURY_ISA_VERSION
	.align		4
        /*0040*/ 	.byte	0x03, 0x5f
        /*0042*/ 	.short	0x0101


	//----- nvinfo : EIATTR_EXIT_INSTR_OFFSETS
	.align		4
        /*0044*/ 	.byte	0x04, 0x1c
        /*0046*/ 	.short	(.L_675 - .L_674)


	//   ....[0]....
.L_674:
        /*0048*/ 	.word	0x00000880


	//   ....[1]....
        /*004c*/ 	.word	0x00001dd0


	//   ....[2]....
        /*0050*/ 	.word	0x00001e20


	//----- nvinfo : EIATTR_MAX_THREADS
	.align		4
.L_675:
        /*0054*/ 	.byte	0x04, 0x05
        /*0056*/ 	.short	(.L_677 - .L_676)
.L_676:
        /*0058*/ 	.word	0x00000080
        /*005c*/ 	.word	0x00000001
        /*0060*/ 	.word	0x00000001


	//----- nvinfo : EIATTR_CRS_STACK_SIZE
	.align		4
.L_677:
        /*0064*/ 	.byte	0x04, 0x1e
        /*0066*/ 	.short	(.L_679 - .L_678)
.L_678:
        /*0068*/ 	.word	0x00000000


	//----- nvinfo : EIATTR_CBANK_PARAM_SIZE
	.align		4
.L_679:
        /*006c*/ 	.byte	0x03, 0x19
        /*006e*/ 	.short	0x0030


	//----- nvinfo : EIATTR_PARAM_CBANK
	.align		4
        /*0070*/ 	.byte	0x04, 0x0a
        /*0072*/ 	.short	(.L_681 - .L_680)
	.align		4
.L_680:
        /*0074*/ 	.word	index@(.nv.constant0._ZN2at6native29vectorized_elementwise_kernelILi2EZZZNS0_14glu_jvp_kernelERNS_18TensorIteratorBaseEENKUlvE_clEvENKUlvE1_clEvEUlN3c104HalfES7_S7_S7_E_St5arrayIPcLm5EEEEviT0_T1_)
        /*0078*/ 	.short	0x0210
        /*007a*/ 	.short	0x0030


	//----- nvinfo : EIATTR_SW_WAR
	.align		4
.L_681:
        /*007c*/ 	.byte	0x04, 0x36
        /*007e*/ 	.short	(.L_683 - .L_682)
.L_682:
        /*0080*/ 	.word	0x00000008
.L_683:


//--------------------- .nv.info._ZN2at6native29vectorized_elementwise_kernelILi4EZZZNS0_14glu_jvp_kernelERNS_18TensorIteratorBaseEENKUlvE_clEvENKUlvE1_clEvEUlN3c104HalfES7_S7_S7_E_St5arrayIPcLm5EEEEviT0_T1_ --------------------------
	.section	.nv.info._ZN2at6native29vectorized_elementwise_kernelILi4EZZZNS0_14glu_jvp_kernelERNS_18TensorIteratorBaseEENKUlvE_clEvENKUlvE1_clEvEUlN3c104HalfES7_S7_S7_E_St5arrayIPcLm5EEEEviT0_T1_,"",@"SHT_CUDA_INFO"
	.sectionflags	@""
	.align	4


	//----- nvinfo : EIATTR_CUDA_API_VERSION
	.align		4
        /*0000*/ 	.byte	0x04, 0x37
        /*0002*/ 	.short	(.L_685 - .L_684)
.L_684:
        /*0004*/ 	.word	0x00000082


	//----- nvinfo : EIATTR_KPARAM_INFO
	.align		4
.L_685:
        /*0008*/ 	.byte	0x04, 0x17
        /*000a*/ 	.short	(.L_687 - .L_686)
.L_686:
        /*000c*/ 	.word	0x00000000
        /*0010*/ 	.short	0x0002
        /*0012*/ 	.short	0x0008
        /*0014*/ 	.byte	0x00, 0xf0, 0xa1, 0x00


	//----- nvinfo : EIATTR_KPARAM_INFO
	.align		4
.L_687:
        /*0018*/ 	.byte	0x04, 0x17
        /*001a*/ 	.short	(.L_689 - .L_688)
.L_688:
        /*001c*/ 	.word	0x00000000
        /*0020*/ 	.short	0x0001
        /*0022*/ 	.short	0x0004
        /*0024*/ 	.byte	0x00, 0xf0, 0x05, 0x00


	//----- nvinfo : EIATTR_KPARAM_INFO
	.align		4
.L_689:
        /*0028*/ 	.byte	0x04, 0x17
        /*002a*/ 	.short	(.L_691 - .L_690)
.L_690:
        /*002c*/ 	.word	0x00000000
        /*0030*/ 	.short	0x0000
        /*0032*/ 	.short	0x0000
        /*0034*/ 	.byte	0x00, 0xf0, 0x11, 0x00


	//----- nvinfo : EIATTR_SPARSE_MMA_MASK
	.align		4
.L_691:
        /*0038*/ 	.byte	0x03, 0x50
        /*003a*/ 	.short	0x0000


	//----- nvinfo : EIATTR_MAXREG_COUNT
	.align		4
        /*003c*/ 	.byte	0x03, 0x1b
        /*003e*/ 	.short	0x00ff


	//----- nvinfo : EIATTR_MERCURY_ISA_VERSION
	.align		4
        /*0040*/ 	.byte	0x03, 0x5f
        /*0042*/ 	.short	0x0101


	//----- nvinfo : EIATTR_EXIT_INSTR_OFFSETS
	.align		4
        /*0044*/ 	.byte	0x04, 0x1c
        /*0046*/ 	.short	(.L_693 - .L_692)


	//   ....[0]....
.L_692:
        /*0048*/ 	.word	0x000007e0


	//   ....[1]....
        /*004c*/ 	.word	0x00001d30


	//   ....[2]....
        /*0050*/ 	.word	0x00001d80


	//----- nvinfo : EIATTR_MAX_THREADS
	.align		4
.L_693:
        /*0054*/ 	.byte	0x04, 0x05
        /*0056*/ 	.short	(.L_695 - .L_694)
.L_694:
        /*0058*/ 	.word	0x00000080
        /*005c*/ 	.word	0x00000001
        /*0060*/ 	.word	0x00000001


	//----- nvinfo : EIATTR_CRS_STACK_SIZE
	.align		4
.L_695:
        /*0064*/ 	.byte	0x04, 0x1e
        /*0066*/ 	.short	(.L_697 - .L_696)
.L_696:
        /*0068*/ 	.word	0x00000000


	//----- nvinfo : EIATTR_CBANK_PARAM_SIZE
	.align		4
.L_697:
        /*006c*/ 	.byte	0x03, 0x19
        /*006e*/ 	.short	0x0030


	//----- nvinfo : EIATTR_PARAM_CBANK
	.align		4
        /*0070*/ 	.byte	0x04, 0x0a
        /*0072*/ 	.short	(.L_699 - .L_698)
	.align		4
.L_698:
        /*0074*/ 	.word	index@(.nv.constant0._ZN2at6native29vectorized_elementwise_kernelILi4EZZZNS0_14glu_jvp_kernelERNS_18TensorIteratorBaseEENKUlvE_clEvENKUlvE1_clEvEUlN3c104HalfES7_S7_S7_E_St5arrayIPcLm5EEEEviT0_T1_)
        /*0078*/ 	.short	0x0210
        /*007a*/ 	.short	0x0030


	//----- nvinfo : EIATTR_SW_WAR
	.align		4
.L_699:
        /*007c*/ 	.byte	0x04, 0x36
        /*007e*/ 	.short	(.L_701 - .L_700)
.L_700:
        /*0080*/ 	.word	0x00000008
.L_701:


//--------------------- .nv.info._ZN2at6native29vectorized_elementwise_kernelILi8EZZZNS0_14glu_jvp_kernelERNS_18TensorIteratorBaseEENKUlvE_clEvENKUlvE1_clEvEUlN3c104HalfES7_S7_S7_E_St5arrayIPcLm5EEEEviT0_T1_ --------------------------
	.section	.nv.info._ZN2at6native29vectorized_elementwise_kernelILi8EZZZNS0_14glu_jvp_kernelERNS_18TensorIteratorBaseEENKUlvE_clEvENKUlvE1_clEvEUlN3c104HalfES7_S7_S7_E_St5arrayIPcLm5EEEEviT0_T1_,"",@"SHT_CUDA_INFO"
	.sectionflags	@""
	.align	4


	//----- nvinfo : EIATTR_CUDA_API_VERSION
	.align		4
        /*0000*/ 	.byte	0x04, 0x37
        /*0002*/ 	.short	(.L_703 - .L_702)
.L_702:
        /*0004*/ 	.word	0x00000082


	//----- nvinfo : EIATTR_KPARAM_INFO
	.align		4
.L_703:
        /*0008*/ 	.byte	0x04, 0x17
        /*000a*/ 	.short	(.L_705 - .L_704)
.L_704:
        /*000c*/ 	.word	0x00000000
        /*0010*/ 	.short	0x0002
        /*0012*/ 	.short	0x0008
        /*0014*/ 	.byte	0x00, 0xf0, 0xa1, 0x00


	//----- nvinfo : EIATTR_KPARAM_INFO
	.align		4
.L_705:
        /*0018*/ 	.byte	0x04, 0x17
        /*001a*/ 	.short	(.L_707 - .L_706)
.L_706:
        /*001c*/ 	.word	0x00000000
        /*0020*/ 	.short	0x0001
        /*0022*/ 	.short	0x0004
        /*0024*/ 	.byte	0x00, 0xf0, 0x05, 0x00


	//----- nvinfo : EIATTR_KPARAM_INFO
	.align		4
.L_707:
        /*0028*/ 	.byte	0x04, 0x17
        /*002a*/ 	.short	(.L_709 - .L_708)
.L_708:
        /*002c*/ 	.word	0x00000000
        /*0030*/ 	.short	0x0000
        /*0032*/ 	.short	0x0000
        /*0034*/ 	.byte	0x00, 0xf0, 0x11, 0x00


	//----- nvinfo : EIATTR_SPARSE_MMA_MASK
	.align		4
.L_709:
        /*0038*/ 	.byte	0x03, 0x50
        /*003a*/ 	.short	0x0000


	//----- nvinfo : EIATTR_MAXREG_COUNT
	.align		4
        /*003c*/ 	.byte	0x03, 0x1b
        /*003e*/ 	.short	0x00ff


	//----- nvinfo : EIATTR_MERCURY_ISA_VERSION
	.align		4
        /*0040*/ 	.byte	0x03, 0x5f
        /*0042*/ 	.short	0x0101


	//----- nvinfo : EIATTR_EXIT_INSTR_OFFSETS
	.align		4
        /*0044*/ 	.byte	0x04, 0x1c
        /*0046*/ 	.short	(.L_711 - .L_710)


	//   ....[0]....
.L_710:
        /*0048*/ 	.word	0x00000790


	//   ....[1]....
        /*004c*/ 	.word	0x00001ce0


	//   ....[2]....
        /*0050*/ 	.word	0x00001d30


	//----- nvinfo : EIATTR_MAX_THREADS
	.align		4
.L_711:
        /*0054*/ 	.byte	0x04, 0x05
        /*0056*/ 	.short	(.L_713 - .L_712)
.L_712:
        /*0058*/ 	.word	0x00000080
        /*005c*/ 	.word	0x00000001
        /*0060*/ 	.word	0x00000001


	//----- nvinfo : EIATTR_CRS_STACK_SIZE
	.align		4
.L_713:
        /*0064*/ 	.byte	0x04, 0x1e
        /*0066*/ 	.short	(.L_715 - .L_714)
.L_714:
        /*0068*/ 	.word	0x00000000


	//----- nvinfo : EIATTR_CBANK_PARAM_SIZE
	.align		4
.L_715:
        /*006c*/ 	.byte	0x03, 0x19
        /*006e*/ 	.short	0x0030


	//----- nvinfo : EIATTR_PARAM_CBANK
	.align		4
        /*0070*/ 	.byte	0x04, 0x0a
        /*0072*/ 	.short	(.L_717 - .L_716)
	.align		4
.L_716:
        /*0074*/ 	.word	index@(.nv.constant0._ZN2at6native29vectorized_elementwise_kernelILi8EZZZNS0_14glu_jvp_kernelERNS_18TensorIteratorBaseEENKUlvE_clEvENKUlvE1_clEvEUlN3c104HalfES7_S7_S7_E_St5arrayIPcLm5EEEEviT0_T1_)
        /*0078*/ 	.short	0x0210
        /*007a*/ 	.short	0x0030


	//----- nvinfo : EIATTR_SW_WAR
	.align		4
.L_717:
        /*007c*/ 	.byte	0x04, 0x36
        /*007e*/ 	.short	(.L_719 - .L_718)
.L_718:
        /*0080*/ 	.word	0x00000008
.L_719:


//--------------------- .nv.info._ZN2at6native18elementwise_kernelILi128ELi4EZNS0_15gpu_kernel_implIZZZNS0_14glu_jvp_kernelERNS_18TensorIteratorBaseEENKUlvE_clEvENKUlvE0_clEvEUlffffE_EEvS4_RKT_EUliE_EEviT1_ --------------------------
	.section	.nv.info._ZN2at6native18elementwise_kernelILi128ELi4EZNS0_15gpu_kernel_implIZZZNS0_14glu_jvp_kernelERNS_18TensorIteratorBaseEENKUlvE_clEvENKUlvE0_clEvEUlffffE_EEvS4_RKT_EUliE_EEviT1_,"",@"SHT_CUDA_INFO"
	.sectionflags	@""
	.align	4


	//----- nvinfo : EIATTR_CUDA_API_VERSION
	.align		4
        /*0000*/ 	.byte	0x04, 0x37
        /*0002*/ 	.short	(.L_721 - .L_720)
.L_720:
        /*0004*/ 	.word	0x00000082


	//----- nvinfo : EIATTR_KPARAM_INFO
	.align		4
.L_721:
        /*0008*/ 	.byte	0x04, 0x17
        /*000a*/ 	.short	(.L_723 - .L_722)
.L_722:
        /*000c*/ 	.word	0x00000000
        /*0010*/ 	.short	0x0001
        /*0012*/ 	.short	0x0008
        /*0014*/ 	.byte	0x00, 0xf0, 0x81, 0x0d


	//----- nvinfo : EIATTR_KPARAM_INFO
	.align		4
.L_723:
        /*0018*/ 	.byte	0x04, 0x17
        /*001a*/ 	.short	(.L_725 - .L_724)
.L_724:
        /*001c*/ 	.word	0x00000000
        /*0020*/ 	.short	0x0000
        /*0022*/ 	.short	0x0000
        /*0024*/ 	.byte	0x00, 0xf0, 0x11, 0x00


	//----- nvinfo : EIATTR_SPARSE_MMA_MASK
	.align		4
.L_725:
        /*0028*/ 	.byte	0x03, 0x50
        /*002a*/ 	.short	0x0000


	//----- nvinfo : EIATTR_MAXREG_COUNT
	.align		4
        /*002c*/ 	.byte	0x03, 0x1b
        /*002e*/ 	.short	0x0080


	//----- nvinfo : EIATTR_EXTERNS
	.align		4
        /*0030*/ 	.byte	0x04, 0x0f
        /*0032*/ 	.short	(.L_727 - .L_726)


	//   ....[0]....
	.align		4
.L_726:
        /*0034*/ 	.word	index@(__assertfail)


	//----- nvinfo : EIATTR_MERCURY_ISA_VERSION
	.align		4
.L_727:
        /*0038*/ 	.byte	0x03, 0x5f
        /*003a*/ 	.short	0x0101


	//----- nvinfo : EIATTR_SYSCALL_OFFSETS
	.align		4
        /*003c*/ 	.byte	0x04, 0x46
        /*003e*/ 	.short	(.L_729 - .L_728)


	//   ....[0]....
.L_728:
        /*0040*/ 	.word	0x00002940


	//   ....[1]....
        /*0044*/ 	.word	0x00003760


	//   ....[2]....
        /*0048*/ 	.word	0x00004580


	//   ....[3]....
        /*004c*/ 	.word	0x000053a0


	//   ....[4]....
        /*0050*/ 	.word	0x00006260


	//   ....[5]....
        /*0054*/ 	.word	0x00008be0


	//   ....[6]....
        /*0058*/ 	.word	0x00009a00


	//   ....[7]....
        /*005c*/ 	.word	0x0000a820


	//   ....[8]....
        /*0060*/ 	.word	0x0000b640


	//   ....[9]....
        /*0064*/ 	.word	0x0000c500


	//   ....[10]....
        /*0068*/ 	.word	0x0000ee70


	//   ....[11]....
        /*006c*/ 	.word	0x0000fc90


	//   ....[12]....
        /*0070*/ 	.word	0x00010ab0


	//   ....[13]....
        /*0074*/ 	.word	0x000118d0


	//   ....[14]....
        /*0078*/ 	.word	0x00012790


	//   ....[15]....
        /*007c*/ 	.word	0x000150f0


	//   ....[16]....
        /*0080*/ 	.word	0x00015f10


	//   ....[17]....
        /*0084*/ 	.word	0x00016d30


	//   ....[18]....
        /*0088*/ 	.word	0x00017b50


	//   ....[19]....
        /*008c*/ 	.word	0x00018a10


	//----- nvinfo : EIATTR_EXIT_INSTR_OFFSETS
	.align		4
.L_729:
        /*0090*/ 	.byte	0x04, 0x1c
        /*0092*/ 	.short	(.L_731 - .L_730)


	//   ....[0]....
.L_730:
        /*0094*/ 	.word	0x00012840


	//   ....[1]....
        /*0098*/ 	.word	0x00017d30


	//   ....[2]....
        /*009c*/ 	.word	0x00017d70


	//   ....[3]....
        /*00a0*/ 	.word	0x00017e00


	//   ....[4]....
        /*00a4*/ 	.word	0x00017e30


	//   ....[5]....
        /*00a8*/ 	.word	0x00017e60


	//   ....[6]....
        /*00ac*/ 	.word	0x00017ee0


	//   ....[7]....
        /*00b0*/ 	.word	0x00017f10


	//   ....[8]....
        /*00b4*/ 	.word	0x00017fa0


	//   ....[9]....
        /*00b8*/ 	.word	0x00017fe0


	//   ....[10]....
        /*00bc*/ 	.word	0x00018020


	//   ....[11]....
        /*00c0*/ 	.word	0x000180e0


	//   ....[12]....
        /*00c4*/ 	.word	0x00018130


	//   ....[13]....
        /*00c8*/ 	.word	0x000182b0


	//   ....[14]....
        /*00cc*/ 	.word	0x00018400


	//   ....[15]....
        /*00d0*/ 	.word	0x00018430


	//   ....[16]....
        /*00d4*/ 	.word	0x000184e0


	//   ....[17]....
        /*00d8*/ 	.word	0x00018650


	//   ....[18]....
        /*00dc*/ 	.word	0x000187c0


	//   ....[19]....
        /*00e0*/ 	.word	0x00018910


	//   ....[20]....
        /*00e4*/ 	.word	0x00018a20


	//   ....[21]....
        /*00e8*/ 	.word	0x00018a50


	//   ....[22]....
        /*00ec*/ 	.word	0x00018a80


	//----- nvinfo : EIATTR_MAX_THREADS
	.align		4
.L_731:
        /*00f0*/ 	.byte	0x04, 0x05
        /*00f2*/ 	.short	(.L_733 - .L_732)
.L_732:
        /*00f4*/ 	.word	0x00000080
        /*00f8*/ 	.word	0x00000001
        /*00fc*/ 	.word	0x00000001


	//----- nvinfo : EIATTR_CRS_STACK_SIZE
	.align		4
.L_733:
        /*0100*/ 	.byte	0x04, 0x1e
        /*0102*/ 	.short	(.L_735 - .L_734)
.L_734:
        /*0104*/ 	.word	0x00000000


	//----- nvinfo : EIATTR_CBANK_PARAM_SIZE
	.align		4
.L_735:
        /*0108*/ 	.byte	0x03, 0x19
        /*010a*/ 	.short	0x0368


	//----- nvinfo : EIATTR_PARAM_CBANK
	.align		4
        /*010c*/ 	.byte	0x04, 0x0a
        /*010e*/ 	.short	(.L_737 - .L_736)
	.align		4
.L_736:
        /*0110*/ 	.word	index@(.nv.constant0._ZN2at6native18elementwise_kernelILi128ELi4EZNS0_15gpu_kernel_implIZZZNS0_14glu_jvp_kernelERNS_18TensorIteratorBaseEENKUlvE_clEvENKUlvE0_clEvEUlffffE_EEvS4_RKT_EUliE_EEviT1_)
        /*0114*/ 	.short	0x0210
        /*0116*/ 	.short	0x0368


	//----- nvinfo : EIATTR_SW_WAR
	.align		4
.L_737:
        /*0118*/ 	.byte	0x04, 0x36
        /*011a*/ 	.short	(.L_739 - .L_738)
.L_738:
        /*011c*/ 	.word	0x00000008
.L_739:


//--------------------- .nv.info._ZN2at6native27unrolled_elementwise_kernelIZZZNS0_14glu_jvp_kernelERNS_18TensorIteratorBaseEENKUlvE_clEvENKUlvE0_clEvEUlffffE_St5arrayIPcLm5EELi4E23TrivialOffsetCalculatorILi4EjESA_ILi1EjENS0_6memory12LoadWithCastILi4EEENSD_13StoreWithCastILi1EEEEEviT_T0_T2_T3_T4_T5_ --------------------------
	.section	.nv.info._ZN2at6native27unrolled_elementwise_kernelIZZZNS0_14glu_jvp_kernelERNS_18TensorIteratorBaseEENKUlvE_clEvENKUlvE0_clEvEUlffffE_St5arrayIPcLm5EELi4E23TrivialOffsetCalculatorILi4EjESA_ILi1EjENS0_6memory12LoadWithCastILi4EEENSD_13StoreWithCastILi1EEEEEviT_T0_T2_T3_T4_T5_,"",@"SHT_CUDA_INFO"
	.sectionflags	@""
	.align	4


	//----- nvinfo : EIATTR_CUDA_API_VERSION
	.align		4
        /*0000*/ 	.byte	0x04, 0x37
        /*0002*/ 	.short	(.L_741 - .L_740)
.L_740:
        /*0004*/ 	.word	0x00000082


	//----- nvinfo : EIATTR_KPARAM_INFO
	.align		4
.L_741:
        /*0008*/ 	.byte	0x04, 0x17
        /*000a*/ 	.short	(.L_743 - .L_742)
.L_742:
        /*000c*/ 	.word	0x00000000
        /*0010*/ 	.short	0x0006
        /*0012*/ 	.short	0x0048
        /*0014*/ 	.byte	0x00, 0xf0, 0x21, 0x00


	//----- nvinfo : EIATTR_KPARAM_INFO
	.align		4
.L_743:
        /*0018*/ 	.byte	0x04, 0x17
        /*001a*/ 	.short	(.L_745 - .L_744)
.L_744:
        /*001c*/ 	.word	0x00000000
        /*0020*/ 	.short	0x0005
        /*0022*/ 	.short	0x0034
        /*0024*/ 	.byte	0x00, 0xf0, 0x51, 0x00


	//----- nvinfo : EIATTR_KPARAM_INFO
	.align		4
.L_745:
        /*0028*/ 	.byte	0x04, 0x17
        /*002a*/ 	.short	(.L_747 - .L_746)
.L_746:
        /*002c*/ 	.word	0x00000000
        /*0030*/ 	.short	0x0004
        /*0032*/ 	.short	0x0031
        /*0034*/ 	.byte	0x00, 0xf0, 0x05, 0x00


	//----- nvinfo : EIATTR_KPARAM_INFO
	.align		4
.L_747:
        /*0038*/ 	.byte	0x04, 0x17
        /*003a*/ 	.short	(.L_749 - .L_748)
.L_748:
        /*003c*/ 	.word	0x00000000
        /*0040*/ 	.short	0x0003
        /*0042*/ 	.short	0x0030
        /*0044*/ 	.byte	0x00, 0xf0, 0x05, 0x00


	//----- nvinfo : EIATTR_KPARAM_INFO
	.align		4
.L_749:
        /*0048*/ 	.byte	0x04, 0x17
        /*004a*/ 	.short	(.L_751 - .L_750)
.L_750:
        /*004c*/ 	.word	0x00000000
        /*0050*/ 	.short	0x0002
        /*0052*/ 	.short	0x0008
        /*0054*/ 	.byte	0x00, 0xf0, 0xa1, 0x00


	//----- nvinfo : EIATTR_KPARAM_INFO
	.align		4
.L_751:
        /*0058*/ 	.byte	0x04, 0x17
        /*005a*/ 	.short	(.L_753 - .L_752)
.L_752:
        /*005c*/ 	.word	0x00000000
        /*0060*/ 	.short	0x0001
        /*0062*/ 	.short	0x0004
        /*0064*/ 	.byte	0x00, 0xf0, 0x05, 0x00


	//----- nvinfo : EIATTR_KPARAM_INFO
	.align		4
.L_753:
        /*0068*/ 	.byte	0x04, 0x17
        /*006a*/ 	.short	(.L_755 - .L_754)
.L_754:
        /*006c*/ 	.word	0x00000000
        /*0070*/ 	.short	0x0000
        /*0072*/ 	.short	0x0000
        /*0074*/ 	.byte	0x00, 0xf0, 0x11, 0x00


	//----- nvinfo : EIATTR_SPARSE_MMA_MASK
	.align		4
.L_755:
        /*0078*/ 	.byte	0x03, 0x50
        /*007a*/ 	.short	0x0000


	//----- nvinfo : EIATTR_MAXREG_COUNT
	.align		4
        /*007c*/ 	.byte	0x03, 0x1b
        /*007e*/ 	.short	0x00ff


	//----- nvinfo : EIATTR_EXTERNS
	.align		4
        /*0080*/ 	.byte	0x04, 0x0f
        /*0082*/ 	.short	(.L_757 - .L_756)


	//   ....[0]....
	.align		4
.L_756:
        /*0084*/ 	.word	index@(__assertfail)


	//----- nvinfo : EIATTR_MERCURY_ISA_VERSION
	.align		4
.L_757:
        /*0088*/ 	.byte	0x03, 0x5f
        /*008a*/ 	.short	0x0101


	//----- nvinfo : EIATTR_SYSCALL_OFFSETS
	.align		4
        /*008c*/ 	.byte	0x04, 0x46
        /*008e*/ 	.short	(.L_759 - .L_758)


	//   ....[0]....
.L_758:
        /*0090*/ 	.word	0x00000eb0


	//   ....[1]....
        /*0094*/ 	.word	0x00001ce0


	//   ....[2]....
        /*0098*/ 	.word	0x00002b10


	//   ....[3]....
        /*009c*/ 	.word	0x00003940


	//   ....[4]....
        /*00a0*/ 	.word	0x000047f0


	//   ....[5]....
        /*00a4*/ 	.word	0x00005620


	//   ....[6]....
        /*00a8*/ 	.word	0x00006450


	//   ....[7]....
        /*00ac*/ 	.word	0x00007280


	//   ....[8]....
        /*00b0*/ 	.word	0x00008140


	//   ....[9]....
        /*00b4*/ 	.word	0x00008f70


	//   ....[10]....
        /*00b8*/ 	.word	0x00009da0


	//   ....[11]....
        /*00bc*/ 	.word	0x0000abd0


	//   ....[12]....
        /*00c0*/ 	.word	0x0000ba90


	//   ....[13]....
        /*00c4*/ 	.word	0x0000c8d0


	//   ....[14]....
        /*00c8*/ 	.word	0x0000d710


	//   ....[15]....
        /*00cc*/ 	.word	0x0000e520


	//   ....[16]....
        /*00d0*/ 	.word	0x0000f750


	//   ....[17]....
        /*00d4*/ 	.word	0x00010650


	//   ....[18]....
        /*00d8*/ 	.word	0x00011510


	//   ....[19]....
        /*00dc*/ 	.word	0x000123d0


	//----- nvinfo : EIATTR_EXIT_INSTR_OFFSETS
	.align		4
.L_759:
        /*00e0*/ 	.byte	0x04, 0x1c
        /*00e2*/ 	.short	(.L_761 - .L_760)


	//   ....[0]....
.L_760:
        /*00e4*/ 	.word	0x000115b0


	//   ....[1]....
        /*00e8*/ 	.word	0x000116f0


	//   ....[2]....
        /*00ec*/ 	.word	0x00011730


	//   ....[3]....
        /*00f0*/ 	.word	0x000117c0


	//   ....[4]....
        /*00f4*/ 	.word	0x000117f0


	//   ....[5]....
        /*00f8*/ 	.word	0x00011820


	//   ....[6]....
        /*00fc*/ 	.word	0x000118a0


	//   ....[7]....
        /*0100*/ 	.word	0x000118d0


	//   ....[8]....
        /*0104*/ 	.word	0x00011960


	//   ....[9]....
        /*0108*/ 	.word	0x000119a0


	//   ....[10]....
        /*010c*/ 	.word	0x000119e0


	//   ....[11]....
        /*0110*/ 	.word	0x00011aa0


	//   ....[12]....
        /*0114*/ 	.word	0x00011af0


	//   ....[13]....
        /*0118*/ 	.word	0x00011c70


	//   ....[14]....
        /*011c*/ 	.word	0x00011dc0


	//   ....[15]....
        /*0120*/ 	.word	0x00011df0


	//   ....[16]....
        /*0124*/ 	.word	0x00011ea0


	//   ....[17]....
        /*0128*/ 	.word	0x00012010


	//   ....[18]....
        /*012c*/ 	.word	0x00012180


	//   ....[19]....
        /*0130*/ 	.word	0x000122d0


	//   ....[20]....
        /*0134*/ 	.word	0x000123e0


	//   ....[21]....
        /*0138*/ 	.word	0x00012410


	//   ....[22]....
        /*013c*/ 	.word	0x00012440


	//----- nvinfo : EIATTR_MAX_THREADS
	.align		4
.L_761:
        /*0140*/ 	.byte	0x04, 0x05
        /*0142*/ 	.short	(.L_763 - .L_762)
.L_762:
        /*0144*/ 	.word	0x00000080
        /*0148*/ 	.word	0x00000001
        /*014c*/ 	.word	0x00000001


	//----- nvinfo : EIATTR_CRS_STACK_SIZE
	.align		4
.L_763:
        /*0150*/ 	.byte	0x04, 0x1e
        /*0152*/ 	.short	(.L_765 - .L_764)
.L_764:
        /*0154*/ 	.word	0x00000000


	//----- nvinfo : EIATTR_CBANK_PARAM_SIZE
	.align		4
.L_765:
        /*0158*/ 	.byte	0x03, 0x19
        /*015a*/ 	.short	0x0050


	//----- nvinfo : EIATTR_PARAM_CBANK
	.align		4
        /*015c*/ 	.byte	0x04, 0x0a
        /*015e*/ 	.short	(.L_767 - .L_766)
	.align		4
.L_766:
        /*0160*/ 	.word	index@(.nv.constant0._ZN2at6native27unrolled_elementwise_kernelIZZZNS0_14glu_jvp_kernelERNS_18TensorIteratorBaseEENKUlvE_clEvENKUlvE0_clEvEUlffffE_St5arrayIPcLm5EELi4E23TrivialOffsetCalculatorILi4EjESA_ILi1EjENS0_6memory12LoadWithCastILi4EEENSD_13StoreWithCastILi1EEEEEviT_T0_T2_T3_T4_T5_)
        /*0164*/ 	.short	0x0210
        /*0166*/ 	.short	0x0050


	//----- nvinfo : EIATTR_SW_WAR
	.align		4
.L_767:
        /*0168*/ 	.byte	0x04, 0x36
        /*016a*/ 	.short	(.L_769 - .L_768)
.L_768:
        /*016c*/ 	.word	0x00000008
.L_769:


//--------------------- .nv.info._ZN2at6native18elementwise_kernelILi128ELi2EZNS0_22gpu_kernel_impl_nocastIZZZNS0_14glu_jvp_kernelERNS_18TensorIteratorBaseEENKUlvE_clEvENKUlvE0_clEvEUlffffE_EEvS4_RKT_EUliE_EEviT1_ --------------------------
	.section	.nv.info._ZN2at6native18elementwise_kernelILi128ELi2EZNS0_22gpu_kernel_impl_nocastIZZZNS0_14glu_jvp_kernelERNS_18TensorIteratorBaseEENKUlvE_clEvENKUlvE0_clEvEUlffffE_EEvS4_RKT_EUliE_EEviT1_,"",@"SHT_CUDA_INFO"
	.sectionflags	@""
	.align	4


	//----- nvinfo : EIATTR_CUDA_API_VERSION
	.align		4
        /*0000*/ 	.byte	0x04, 0x37
        /*0002*/ 	.short	(.L_771 - .L_770)
.L_770:
        /*0004*/ 	.word	0x00000082


	//----- nvinfo : EIATTR_KPARAM_INFO
	.align		4
.L_771:
        /*0008*/ 	.byte	0x04, 0x17
        /*000a*/ 	.short	(.L_773 - .L_772)
.L_772:
        /*000c*/ 	.word	0x00000000
        /*0010*/ 	.short	0x0001
        /*0012*/ 	.short	0x0008
        /*0014*/ 	.byte	0x00, 0xf0, 0x81, 0x0d


	//----- nvinfo : EIATTR_KPARAM_INFO
	.align		4
.L_773:
        /*0018*/ 	.byte	0x04, 0x17
        /*001a*/ 	.short	(.L_775 - .L_774)
.L_774:
        /*001c*/ 	.word	0x00000000
        /*0020*/ 	.short	0x0000
        /*0022*/ 	.short	0x0000
        /*0024*/ 	.byte	0x00, 0xf0, 0x11, 0x00


	//----- nvinfo : EIATTR_SPARSE_MMA_MASK
	.align		4
.L_775:
        /*0028*/ 	.byte	0x03, 0x50
        /*002a*/ 	.short	0x0000


	//----- nvinfo : EIATTR_MAXREG_COUNT
	.align		4
        /*002c*/ 	.byte	0x03, 0x1b
        /*002e*/ 	.short	0x0080


	//----- nvinfo : EIATTR_MERCURY_ISA_VERSION
	.align		4
        /*0030*/ 	.byte	0x03, 0x5f
        /*0032*/ 	.short	0x0101


	//----- nvinfo : EIATTR_EXIT_INSTR_OFFSETS
	.align		4
        /*0034*/ 	.byte	0x04, 0x1c
        /*0036*/ 	.short	(.L_777 - .L_776)


	//   ....[0]....
.L_776:
        /*0038*/ 	.word	0x00001d60


	//   ....[1]....
        /*003c*/ 	.word	0x00003a00


	//----- nvinfo : EIATTR_MAX_THREADS
	.align		4
.L_777:
        /*0040*/ 	.byte	0x04, 0x05
        /*0042*/ 	.short	(.L_779 - .L_778)
.L_778:
        /*0044*/ 	.word	0x00000080
        /*0048*/ 	.word	0x00000001
        /*004c*/ 	.word	0x00000001


	//----- nvinfo : EIATTR_CRS_STACK_SIZE
	.align		4
.L_779:
        /*0050*/ 	.byte	0x04, 0x1e
        /*0052*/ 	.short	(.L_781 - .L_780)
.L_780:
        /*0054*/ 	.word	0x00000000


	//----- nvinfo : EIATTR_CBANK_PARAM_SIZE
	.align		4
.L_781:
        /*0058*/ 	.byte	0x03, 0x19
        /*005a*/ 	.short	0x0368


	//----- nvinfo : EIATTR_PARAM_CBANK
	.align		4
        /*005c*/ 	.byte	0x04, 0x0a
        /*005e*/ 	.short	(.L_783 - .L_782)
	.align		4
.L_782:
        /*0060*/ 	.word	index@(.nv.constant0._ZN2at6native18elementwise_kernelILi128ELi2EZNS0_22gpu_kernel_impl_nocastIZZZNS0_14glu_jvp_kernelERNS_18TensorIteratorBaseEENKUlvE_clEvENKUlvE0_clEvEUlffffE_EEvS4_RKT_EUliE_EEviT1_)
        /*0064*/ 	.short	0x0210
        /*0066*/ 	.short	0x0368


	//----- nvinfo : EIATTR_SW_WAR
	.align		4
.L_783:
        /*0068*/ 	.byte	0x04, 0x36
        /*006a*/ 	.short	(.L_785 - .L_784)
.L_784:
        /*006c*/ 	.word	0x00000008
.L_785:


//--------------------- .nv.info._ZN2at6native27unrolled_elementwise_kernelIZZZNS0_14glu_jvp_kernelERNS_18TensorIteratorBaseEENKUlvE_clEvENKUlvE0_clEvEUlffffE_St5arrayIPcLm5EELi4E23TrivialOffsetCalculatorILi4EjESA_ILi1EjENS0_6memory15LoadWithoutCastENSD_16StoreWithoutCastEEEviT_T0_T2_T3_T4_T5_ --------------------------
	.section	.nv.info._ZN2at6native27unrolled_elementwise_kernelIZZZNS0_14glu_jvp_kernelERNS_18TensorIteratorBaseEENKUlvE_clEvENKUlvE0_clEvEUlffffE_St5arrayIPcLm5EELi4E23TrivialOffsetCalculatorILi4EjESA_ILi1EjENS0_6memory15LoadWithoutCastENSD_16StoreWithoutCastEEEviT_T0_T2_T3_T4_T5_,"",@"SHT_CUDA_INFO"
	.sectionflags	@""
	.align	4


	//----- nvinfo : EIATTR_CUDA_API_VERSION
	.align		4
        /*0000*/ 	.byte	0x04, 0x37
        /*0002*/ 	.short	(.L_787 - .L_786)
.L_786:
        /*0004*/ 	.word	0x00000082


	//----- nvinfo : EIATTR_KPARAM_INFO
	.align		4
.L_787:
        /*0008*/ 	.byte	0x04, 0x17
        /*000a*/ 	.short	(.L_789 - .L_788)
.L_788:
        /*000c*/ 	.word	0x00000000
        /*0010*/ 	.short	0x0006
        /*0012*/ 	.short	0x0033
        /*0014*/ 	.byte	0x00, 0xf0, 0x05, 0x00


	//----- nvinfo : EIATTR_KPARAM_INFO
	.align		4
.L_789:
        /*0018*/ 	.byte	0x04, 0x17
        /*001a*/ 	.short	(.L_791 - .L_790)
.L_790:
        /*001c*/ 	.word	0x00000000
        /*0020*/ 	.short	0x0005
        /*0022*/ 	.short	0x0032
        /*0024*/ 	.byte	0x00, 0xf0, 0x05, 0x00


	//----- nvinfo : EIATTR_KPARAM_INFO
	.align		4
.L_791:
        /*0028*/ 	.byte	0x04, 0x17
        /*002a*/ 	.short	(.L_793 - .L_792)
.L_792:
        /*002c*/ 	.word	0x00000000
        /*0030*/ 	.short	0x0004
        /*0032*/ 	.short	0x0031
        /*0034*/ 	.byte	0x00, 0xf0, 0x05, 0x00


	//----- nvinfo : EIATTR_KPARAM_INFO
	.align		4
.L_793:
        /*0038*/ 	.byte	0x04, 0x17
        /*003a*/ 	.short	(.L_795 - .L_794)
.L_794:
        /*003c*/ 	.word	0x00000000
        /*0040*/ 	.short	0x0003
        /*0042*/ 	.short	0x0030
        /*0044*/ 	.byte	0x00, 0xf0, 0x05, 0x00


	//----- nvinfo : EIATTR_KPARAM_INFO
	.align		4
.L_795:
        /*0048*/ 	.byte	0x04, 0x17
        /*004a*/ 	.short	(.L_797 - .L_796)
.L_796:
        /*004c*/ 	.word	0x00000000
        /*0050*/ 	.short	0x0002
        /*0052*/ 	.short	0x0008
        /*0054*/ 	.byte	0x00, 0xf0, 0xa1, 0x00


	//----- nvinfo : EIATTR_KPARAM_INFO
	.align		4
.L_797:
        /*0058*/ 	.byte	0x04, 0x17
        /*005a*/ 	.short	(.L_799 - .L_798)
.L_798:
        /*005c*/ 	.word	0x00000000
        /*0060*/ 	.short	0x0001
        /*0062*/ 	.short	0x0004
        /*0064*/ 	.byte	0x00, 0xf0, 0x05, 0x00


	//----- nvinfo : EIATTR_KPARAM_INFO
	.align		4
.L_799:
        /*0068*/ 	.byte	0x04, 0x17
        /*006a*/ 	.short	(.L_801 - .L_800)
.L_800:
        /*006c*/ 	.word	0x00000000
        /*0070*/ 	.short	0x0000
        /*0072*/ 	.short	0x0000
        /*0074*/ 	.byte	0x00, 0xf0, 0x11, 0x00


	//----- nvinfo : EIATTR_SPARSE_MMA_MASK
	.align		4
.L_801:
        /*0078*/ 	.byte	0x03, 0x50
        /*007a*/ 	.short	0x0000


	//----- nvinfo : EIATTR_MAXREG_COUNT
	.align		4
        /*007c*/ 	.byte	0x03, 0x1b
        /*007e*/ 	.short	0x00ff


	//----- nvinfo : EIATTR_MERCURY_ISA_VERSION
	.align		4
        /*0080*/ 	.byte	0x03, 0x5f
        /*0082*/ 	.short	0x0101


	//----- nvinfo : EIATTR_EXIT_INSTR_OFFSETS
	.align		4
        /*0084*/ 	.byte	0x04, 0x1c
        /*0086*/ 	.short	(.L_803 - .L_802)


	//   ....[0]....
.L_802:
        /*0088*/ 	.word	0x00000850


	//   ....[1]....
        /*008c*/ 	.word	0x000008d0


	//----- nvinfo : EIATTR_MAX_THREADS
	.align		4
.L_803:
        /*0090*/ 	.byte	0x04, 0x05
        /*0092*/ 	.short	(.L_805 - .L_804)
.L_804:
        /*0094*/ 	.word	0x00000080
        /*0098*/ 	.word	0x00000001
        /*009c*/ 	.word	0x00000001


	//----- nvinfo : EIATTR_CRS_STACK_SIZE
	.align		4
.L_805:
        /*00a0*/ 	.byte	0x04, 0x1e
        /*00a2*/ 	.short	(.L_807 - .L_806)
.L_806:
        /*00a4*/ 	.word	0x00000000


	//----- nvinfo : EIATTR_CBANK_PARAM_SIZE
	.align		4
.L_807:
        /*00a8*/ 	.byte	0x03, 0x19
        /*00aa*/ 	.short	0x0034


	//----- nvinfo : EIATTR_PARAM_CBANK
	.align		4
        /*00ac*/ 	.byte	0x04, 0x0a
        /*00ae*/ 	.short	(.L_809 - .L_808)
	.align		4
.L_808:
        /*00b0*/ 	.word	index@(.nv.constant0._ZN2at6native27unrolled_elementwise_kernelIZZZNS0_14glu_jvp_kernelERNS_18TensorIteratorBaseEENKUlvE_clEvENKUlvE0_clEvEUlffffE_St5arrayIPcLm5EELi4E23TrivialOffsetCalculatorILi4EjESA_ILi1EjENS0_6memory15LoadWithoutCastENSD_16StoreWithoutCastEEEviT_T0_T2_T3_T4_T5_)
        /*00b4*/ 	.short	0x0210
        /*00b6*/ 	.short	0x0034


	//----- nvinfo : EIATTR_SW_WAR
	.align		4
.L_809:
        /*00b8*/ 	.byte	0x04, 0x36
        /*00ba*/ 	.short	(.L_811 - .L_810)
.L_810:
        /*00bc*/ 	.word	0x00000008
.L_811:


//--------------------- .nv.info._ZN2at6native29vectorized_elementwise_kernelILi2EZZZNS0_14glu_jvp_kernelERNS_18TensorIteratorBaseEENKUlvE_clEvENKUlvE0_clEvEUlffffE_St5arrayIPcLm5EEEEviT0_T1_ --------------------------
	.section	.nv.info._ZN2at6native29vectorized_elementwise_kernelILi2EZZZNS0_14glu_jvp_kernelERNS_18TensorIteratorBaseEENKUlvE_clEvENKUlvE0_clEvEUlffffE_St5arrayIPcLm5EEEEviT0_T1_,"",@"SHT_CUDA_INFO"
	.sectionflags	@""
	.align	4


	//----- nvinfo : EIATTR_CUDA_API_VERSION
	.align		4
        /*0000*/ 	.byte	0x04, 0x37
        /*0002*/ 	.short	(.L_813 - .L_812)
.L_812:
        /*0004*/ 	.word	0x00000082


	//----- nvinfo : EIATTR_KPARAM_INFO
	.align		4
.L_813:
        /*0008*/ 	.byte	0x04, 0x17
        /*000a*/ 	.short	(.L_815 - .L_814)
.L_814:
        /*000c*/ 	.word	0x00000000
        /*0010*/ 	.short	0x0002
        /*0012*/ 	.short	0x0008
        /*0014*/ 	.byte	0x00, 0xf0, 0xa1, 0x00


	//----- nvinfo : EIATTR_KPARAM_INFO
	.align		4
.L_815:
        /*0018*/ 	.byte	0x04, 0x17
        /*001a*/ 	.short	(.L_817 - .L_816)
.L_816:
        /*001c*/ 	.word	0x00000000
        /*0020*/ 	.short	0x0001
        /*0022*/ 	.short	0x0004
        /*0024*/ 	.byte	0x00, 0xf0, 0x05, 0x00


	//----- nvinfo : EIATTR_KPARAM_INFO
	.align		4
.L_817:
        /*0028*/ 	.byte	0x04, 0x17
        /*002a*/ 	.short	(.L_819 - .L_818)
.L_818:
        /*002c*/ 	.word	0x00000000
        /*0030*/ 	.short	0x0000
        /*0032*/ 	.short	0x0000
        /*0034*/ 	.byte	0x00, 0xf0, 0x11, 0x00


	//----- nvinfo : EIATTR_SPARSE_MMA_MASK
	.align		4
.L_819:
        /*0038*/ 	.byte	0x03, 0x50
        /*003a*/ 	.short	0x0000


	//----- nvinfo : EIATTR_MAXREG_COUNT
	.align		4
        /*003c*/ 	.byte	0x03, 0x1b
        /*003e*/ 	.short	0x00ff


	//----- nvinfo : EIATTR_MERCURY_ISA_VERSION
	.align		4
        /*0040*/ 	.byte	0x03, 0x5f
        /*0042*/ 	.short	0x0101


	//----- nvinfo : EIATTR_EXIT_INSTR_OFFSETS
	.align		4
        /*0044*/ 	.byte	0x04, 0x1c
        /*0046*/ 	.short	(.L_821 - .L_820)


	//   ....[0]....
.L_820:
        /*0048*/ 	.word	0x00000640


	//   ....[1]....
        /*004c*/ 	.word	0x00001740


	//   ....[2]....
        /*0050*/ 	.word	0x00001790


	//----- nvinfo : EIATTR_MAX_THREADS
	.align		4
.L_821:
        /*0054*/ 	.byte	0x04, 0x05
        /*0056*/ 	.short	(.L_823 - .L_822)
.L_822:
        /*0058*/ 	.word	0x00000080
        /*005c*/ 	.word	0x00000001
        /*0060*/ 	.word	0x00000001


	//----- nvinfo : EIATTR_CRS_STACK_SIZE
	.align		4
.L_823:
        /*0064*/ 	.byte	0x04, 0x1e
        /*0066*/ 	.short	(.L_825 - .L_824)
.L_824:
        /*0068*/ 	.word	0x00000000


	//----- nvinfo : EIATTR_CBANK_PARAM_SIZE
	.align		4
.L_825:
        /*006c*/ 	.byte	0x03, 0x19
        /*006e*/ 	.short	0x0030


	//----- nvinfo : EIATTR_PARAM_CBANK
	.align		4
        /*0070*/ 	.byte	0x04, 0x0a
        /*0072*/ 	.short	(.L_827 - .L_826)
	.align		4
.L_826:
        /*0074*/ 	.word	index@(.nv.constant0._ZN2at6native29vectorized_elementwise_kernelILi2EZZZNS0_14glu_jvp_kernelERNS_18TensorIteratorBaseEENKUlvE_clEvENKUlvE0_clEvEUlffffE_St5arrayIPcLm5EEEEviT0_T1_)
        /*0078*/ 	.short	0x0210
        /*007a*/ 	.short	0x0030


	//----- nvinfo : EIATTR_SW_WAR
	.align		4
.L_827:
        /*007c*/ 	.byte	0x04, 0x36
        /*007e*/ 	.short	(.L_829 - .L_828)
.L_828:
        /*0080*/ 	.word	0x00000008
.L_829:


//--------------------- .nv.info._ZN2at6native29vectorized_elementwise_kernelILi4EZZZNS0_14glu_jvp_kernelERNS_18TensorIteratorBaseEENKUlvE_clEvENKUlvE0_clEvEUlffffE_St5arrayIPcLm5EEEEviT0_T1_ --------------------------
	.section	.nv.info._ZN2at6native29vectorized_elementwise_kernelILi4EZZZNS0_14glu_jvp_kernelERNS_18TensorIteratorBaseEENKUlvE_clEvENKUlvE0_clEvEUlffffE_St5arrayIPcLm5EEEEviT0_T1_,"",@"SHT_CUDA_INFO"
	.sectionflags	@""
	.align	4


	//----- nvinfo : EIATTR_CUDA_API_VERSION
	.align		4
        /*0000*/ 	.byte	0x04, 0x37
        /*0002*/ 	.short	(.L_831 - .L_830)
.L_830:
        /*0004*/ 	.word	0x00000082


	//----- nvinfo : EIATTR_KPARAM_INFO
	.align		4
.L_831:
        /*0008*/ 	.byte	0x04, 0x17
        /*000a*/ 	.short	(.L_833 - .L_832)
.L_832:
        /*000c*/ 	.word	0x00000000
        /*0010*/ 	.short	0x0002
        /*0012*/ 	.short	0x0008
        /*0014*/ 	.byte	0x00, 0xf0, 0xa1, 0x00


	//----- nvinfo : EIATTR_KPARAM_INFO
	.align		4
.L_833:
        /*0018*/ 	.byte	0x04, 0x17
        /*001a*/ 	.short	(.L_835 - .L_834)
.L_834:
        /*001c*/ 	.word	0x00000000
        /*0020*/ 	.short	0x0001
        /*0022*/ 	.short	0x0004
        /*0024*/ 	.byte	0x00, 0xf0, 0x05, 0x00


	//----- nvinfo : EIATTR_KPARAM_INFO
	.align		4
.L_835:
        /*0028*/ 	.byte	0x04, 0x17
        /*002a*/ 	.short	(.L_837 - .L_836)
.L_836:
        /*002c*/ 	.word	0x00000000
        /*0030*/ 	.short	0x0000
        /*0032*/ 	.short	0x0000
        /*0034*/ 	.byte	0x00, 0xf0, 0x11, 0x00


	//----- nvinfo : EIATTR_SPARSE_MMA_MASK
	.align		4
.L_837:
        /*0038*/ 	.byte	0x03, 0x50
        /*003a*/ 	.short	0x0000


	//----- nvinfo : EIATTR_MAXREG_COUNT
	.align		4
        /*003c*/ 	.byte	0x03, 0x1b
        /*003e*/ 	.short	0x00ff


	//----- nvinfo : EIATTR_MERCURY_ISA_VERSION
	.align		4
        /*0040*/ 	.byte	0x03, 0x5f
        /*0042*/ 	.short	0x0101


	//----- nvinfo : EIATTR_EXIT_INSTR_OFFSETS
	.align		4
        /*0044*/ 	.byte	0x04, 0x1c
        /*0046*/ 	.short	(.L_839 - .L_838)


	//   ....[0]....
.L_838:
        /*0048*/ 	.word	0x000005a0


	//   ....[1]....
        /*004c*/ 	.word	0x000016a0


	//   ....[2]....
        /*0050*/ 	.word	0x000016f0


	//----- nvinfo : EIATTR_MAX_THREADS
	.align		4
.L_839:
        /*0054*/ 	.byte	0x04, 0x05
        /*0056*/ 	.short	(.L_841 - .L_840)
.L_840:
        /*0058*/ 	.word	0x00000080
        /*005c*/ 	.word	0x00000001
        /*0060*/ 	.word	0x00000001


	//----- nvinfo : EIATTR_CRS_STACK_SIZE
	.align		4
.L_841:
        /*0064*/ 	.byte	0x04, 0x1e
        /*0066*/ 	.short	(.L_843 - .L_842)
.L_842:
        /*0068*/ 	.word	0x00000000


	//----- nvinfo : EIATTR_CBANK_PARAM_SIZE
	.align		4
.L_843:
        /*006c*/ 	.byte	0x03, 0x19
        /*006e*/ 	.short	0x0030


	//----- nvinfo : EIATTR_PARAM_CBANK
	.align		4
        /*0070*/ 	.byte	0x04, 0x0a
        /*0072*/ 	.short	(.L_845 - .L_844)
	.align		4
.L_844:
        /*0074*/ 	.word	index@(.nv.constant0._ZN2at6native29vectorized_elementwise_kernelILi4EZZZNS0_14glu_jvp_kernelERNS_18TensorIteratorBaseEENKUlvE_clEvENKUlvE0_clEvEUlffffE_St5arrayIPcLm5EEEEviT0_T1_)
        /*0078*/ 	.short	0x0210
        /*007a*/ 	.short	0x0030


	//----- nvinfo : EIATTR_SW_WAR
	.align		4
.L_845:
        /*007c*/ 	.byte	0x04, 0x36
        /*007e*/ 	.short	(.L_847 - .L_846)
.L_846:
        /*0080*/ 	.word	0x00000008
.L_847:


//--------------------- .nv.info._ZN2at6native29vectorized_elementwise_kernelILi8EZZZNS0_14glu_jvp_kernelERNS_18TensorIteratorBaseEENKUlvE_clEvENKUlvE0_clEvEUlffffE_St5arrayIPcLm5EEEEviT0_T1_ --------------------------
	.section	.nv.info._ZN2at6native29vectorized_elementwise_kernelILi8EZZZNS0_14glu_jvp_kernelERNS_18TensorIteratorBaseEENKUlvE_clEvENKUlvE0_clEvEUlffffE_St5arrayIPcLm5EEEEviT0_T1_,"",@"SHT_CUDA_INFO"
	.sectionflags	@""
	.align	4


	//----- nvinfo : EIATTR_CUDA_API_VERSION
	.align		4
        /*0000*/ 	.byte	0x04, 0x37
        /*0002*/ 	.short	(.L_849 - .L_848)
.L_848:
        /*0004*/ 	.word	0x00000082


	//----- nvinfo : EIATTR_KPARAM_INFO
	.align		4
.L_849:
        /*0008*/ 	.byte	0x04, 0x17
        /*000a*/ 	.short	(.L_851 - .L_850)
.L_850:
        /*000c*/ 	.word	0x00000000
        /*0010*/ 	.short	0x0002
        /*0012*/ 	.short	0x0008
        /*0014*/ 	.byte	0x00, 0xf0, 0xa1, 0x00


	//----- nvinfo : EIATTR_KPARAM_INFO
	.align		4
.L_851:
        /*0018*/ 	.byte	0x04, 0x17
        /*001a*/ 	.short	(.L_853 - .L_852)
.L_852:
        /*001c*/ 	.word	0x00000000
        /*0020*/ 	.short	0x0001
        /*0022*/ 	.short	0x0004
        /*0024*/ 	.byte	0x00, 0xf0, 0x05, 0x00


	//----- nvinfo : EIATTR_KPARAM_INFO
	.align		4
.L_853:
        /*0028*/ 	.byte	0x04, 0x17
        /*002a*/ 	.short	(.L_855 - .L_854)
.L_854:
        /*002c*/ 	.word	0x00000000
        /*0030*/ 	.short	0x0000
        /*0032*/ 	.short	0x0000
        /*0034*/ 	.byte	0x00, 0xf0, 0x11, 0x00


	//----- nvinfo : EIATTR_SPARSE_MMA_MASK
	.align		4
.L_855:
        /*0038*/ 	.byte	0x03, 0x50
        /*003a*/ 	.short	0x0000


	//----- nvinfo : EIATTR_MAXREG_COUNT
	.align		4
        /*003c*/ 	.byte	0x03, 0x1b
        /*003e*/ 	.short	0x00ff


	//----- nvinfo : EIATTR_MERCURY_ISA_VERSION
	.align		4
        /*0040*/ 	.byte	0x03, 0x5f
        /*0042*/ 	.short	0x0101


	//----- nvinfo : EIATTR_EXIT_INSTR_OFFSETS
	.align		4
        /*0044*/ 	.byte	0x04, 0x1c
        /*0046*/ 	.short	(.L_857 - .L_856)


	//   ....[0]....
.L_856:
        /*0048*/ 	.word	0x000005a0


	//   ....[1]....
        /*004c*/ 	.word	0x000016a0


	//   ....[2]....
        /*0050*/ 	.word	0x000016f0


	//----- nvinfo : EIATTR_MAX_THREADS
	.align		4
.L_857:
        /*0054*/ 	.byte	0x04, 0x05
        /*0056*/ 	.short	(.L_859 - .L_858)
.L_858:
        /*0058*/ 	.word	0x00000080
        /*005c*/ 	.word	0x00000001
        /*0060*/ 	.word	0x00000001


	//----- nvinfo : EIATTR_CRS_STACK_SIZE
	.align		4
.L_859:
        /*0064*/ 	.byte	0x04, 0x1e
        /*0066*/ 	.short	(.L_861 - .L_860)
.L_860:
        /*0068*/ 	.word	0x00000000


	//----- nvinfo : EIATTR_CBANK_PARAM_SIZE
	.align		4
.L_861:
        /*006c*/ 	.byte	0x03, 0x19
        /*006e*/ 	.short	0x0030


	//----- nvinfo : EIATTR_PARAM_CBANK
	.align		4
        /*0070*/ 	.byte	0x04, 0x0a
        /*0072*/ 	.short	(.L_863 - .L_862)
	.align		4
.L_862:
        /*0074*/ 	.word	index@(.nv.constant0._ZN2at6native29vectorized_elementwise_kernelILi8EZZZNS0_14glu_jvp_kernelERNS_18TensorIteratorBaseEENKUlvE_clEvENKUlvE0_clEvEUlffffE_St5arrayIPcLm5EEEEviT0_T1_)
        /*0078*/ 	.short	0x0210
        /*007a*/ 	.short	0x0030


	//----- nvinfo : EIATTR_SW_WAR
	.align		4
.L_863:
        /*007c*/ 	.byte	0x04, 0x36
        /*007e*/ 	.short	(.L_865 - .L_864)
.L_864:
        /*0080*/ 	.word	0x00000008
.L_865:


//--------------------- .nv.info._ZN2at6native18elementwise_kernelILi128ELi4EZNS0_15gpu_kernel_implIZZZNS0_14glu_jvp_kernelERNS_18TensorIteratorBaseEENKUlvE_clEvENKUlvE_clEvEUlddddE_EEvS4_RKT_EUliE_EEviT1_ --------------------------
	.section	.nv.info._ZN2at6native18elementwise_kernelILi128ELi4EZNS0_15gpu_kernel_implIZZZNS0_14glu_jvp_kernelERNS_18TensorIteratorBaseEENKUlvE_clEvENKUlvE_clEvEUlddddE_EEvS4_RKT_EUliE_EEviT1_,"",@"SHT_CUDA_INFO"
	.sectionflags	@""
	.align	4


	//----- nvinfo : EIATTR_CUDA_API_VERSION
	.align		4
        /*0000*/ 	.byte	0x04, 0x37
        /*0002*/ 	.short	(.L_867 - .L_866)
.L_866:
        /*0004*/ 	.word	0x00000082


	//----- nvinfo : EIATTR_KPARAM_INFO
	.align		4
.L_867:
        /*0008*/ 	.byte	0x04, 0x17
        /*000a*/ 	.short	(.L_869 - .L_868)
.L_868:
        /*000c*/ 	.word	0x00000000
        /*0010*/ 	.short	0x0001
        /*0012*/ 	.short	0x0008
        /*0014*/ 	.byte	0x00, 0xf0, 0x81, 0x0d


	//----- nvinfo : EIATTR_KPARAM_INFO
	.align		4
.L_869:
        /*0018*/ 	.byte	0x04, 0x17
        /*001a*/ 	.short	(.L_871 - .L_870)
.L_870:
        /*001c*/ 	.word	0x00000000
        /*0020*/ 	.short	0x0000
        /*0022*/ 	.short	0x0000
        /*0024*/ 	.byte	0x00, 0xf0, 0x11, 0x00


	//----- nvinfo : EIATTR_SPARSE_MMA_MASK
	.align		4
.L_871:
        /*0028*/ 	.byte	0x03, 0x50
        /*002a*/ 	.short	0x0000


	//----- nvinfo : EIATTR_MAXREG_COUNT
	.align		4
        /*002c*/ 	.byte	0x03, 0x1b
        /*002e*/ 	.short	0x0080


	//----- nvinfo : EIATTR_EXTERNS
	.align		4
        /*0030*/ 	.byte	0x04, 0x0f
        /*0032*/ 	.short	(.L_873 - .L_872)


	//   ....[0]....
	.align		4
.L_872:
        /*0034*/ 	.word	index@(__assertfail)


	//----- nvinfo : EIATTR_MERCURY_ISA_VERSION
	.align		4
.L_873:
        /*0038*/ 	.byte	0x03, 0x5f
        /*003a*/ 	.short	0x0101


	//----- nvinfo : EIATTR_SYSCALL_OFFSETS
	.align		4
        /*003c*/ 	.byte	0x04, 0x46
        /*003e*/ 	.short	(.L_875 - .L_874)


	//   ....[0]....
.L_874:
        /*0040*/ 	.word	0x00002a30


	//   ....[1]....
        /*0044*/ 	.word	0x00003940


	//   ....[2]....
        /*0048*/ 	.word	0x00004850


	//   ....[3]....
        /*004c*/ 	.word	0x00005760


	//   ....[4]....
        /*0050*/ 	.word	0x00006da0


	//   ....[5]....
        /*0054*/ 	.word	0x00009820


	//   ....[6]....
        /*0058*/ 	.word	0x0000a730


	//   ....[7]....
        /*005c*/ 	.word	0x0000b640


	//   ....[8]....
        /*0060*/ 	.word	0x0000c550


	//   ....[9]....
        /*0064*/ 	.word	0x0000db90


	//   ....[10]....
        /*0068*/ 	.word	0x00010600


	//   ....[11]....
        /*006c*/ 	.word	0x00011510


	//   ....[12]....
        /*0070*/ 	.word	0x00012420


	//   ....[13]....
        /*0074*/ 	.word	0x00013330


	//   ....[14]....
        /*0078*/ 	.word	0x00014970


	//   ....[15]....
        /*007c*/ 	.word	0x000173d0


	//   ....[16]....
        /*0080*/ 	.word	0x000182e0


	//   ....[17]....
        /*0084*/ 	.word	0x000191f0


	//   ....[18]....
        /*0088*/ 	.word	0x0001a100


	//   ....[19]....
        /*008c*/ 	.word	0x0001b750


	//----- nvinfo : EIATTR_EXIT_INSTR_OFFSETS
	.align		4
.L_875:
        /*0090*/ 	.byte	0x04, 0x1c
        /*0092*/ 	.short	(.L_877 - .L_876)


	//   ....[0]....
.L_876:
        /*0094*/ 	.word	0x00014a20


	//   ....[1]....
        /*0098*/ 	.word	0x0001a790


	//   ....[2]....
        /*009c*/ 	.word	0x0001a7d0


	//   ....[3]....
        /*00a0*/ 	.word	0x0001a860


	//   ....[4]....
        /*00a4*/ 	.word	0x0001a890


	//   ....[5]....
        /*00a8*/ 	.word	0x0001a8c0


	//   ....[6]....
        /*00ac*/ 	.word	0x0001a990


	//   ....[7]....
        /*00b0*/ 	.word	0x0001aa10


	//   ....[8]....
        /*00b4*/ 	.word	0x0001aaf0


	//   ....[9]....
        /*00b8*/ 	.word	0x0001ab80


	//   ....[10]....
        /*00bc*/ 	.word	0x0001aba0


	//   ....[11]....
        /*00c0*/ 	.word	0x0001ac60


	//   ....[12]....
        /*00c4*/ 	.word	0x0001ac90


	//   ....[13]....
        /*00c8*/ 	.word	0x0001ae60


	//   ....[14]....
        /*00cc*/ 	.word	0x0001b000


	//   ....[15]....
        /*00d0*/ 	.word	0x0001b080


	//   ....[16]....
        /*00d4*/ 	.word	0x0001b130


	//   ....[17]....
        /*00d8*/ 	.word	0x0001b2f0


	//   ....[18]....
        /*00dc*/ 	.word	0x0001b4b0


	//   ....[19]....
        /*00e0*/ 	.word	0x0001b650


	//   ....[20]....
        /*00e4*/ 	.word	0x0001b760


	//   ....[21]....
        /*00e8*/ 	.word	0x0001b790


	//   ....[22]....
        /*00ec*/ 	.word	0x0001b7c0


	//----- nvinfo : EIATTR_MAX_THREADS
	.align		4
.L_877:
        /*00f0*/ 	.byte	0x04, 0x05
        /*00f2*/ 	.short	(.L_879 - .L_878)
.L_878:
        /*00f4*/ 	.word	0x00000080
        /*00f8*/ 	.word	0x00000001
        /*00fc*/ 	.word	0x00000001


	//----- nvinfo : EIATTR_CRS_STACK_SIZE
	.align		4
.L_879:
        /*0100*/ 	.byte	0x04, 0x1e
        /*0102*/ 	.short	(.L_881 - .L_880)
.L_880:
        /*0104*/ 	.word	0x00000000


	//----- nvinfo : EIATTR_CBANK_PARAM_SIZE
	.align		4
.L_881:
        /*0108*/ 	.byte	0x03, 0x19
        /*010a*/ 	.short	0x0368


	//----- nvinfo : EIATTR_PARAM_CBANK
	.align		4
        /*010c*/ 	.byte	0x04, 0x0a
        /*010e*/ 	.short	(.L_883 - .L_882)
	.align		4
.L_882:
        /*0110*/ 	.word	index@(.nv.constant0._ZN2at6native18elementwise_kernelILi128ELi4EZNS0_15gpu_kernel_implIZZZNS0_14glu_jvp_kernelERNS_18TensorIteratorBaseEENKUlvE_clEvENKUlvE_clEvEUlddddE_EEvS4_RKT_EUliE_EEviT1_)
        /*0114*/ 	.short	0x0210
        /*0116*/ 	.short	0x0368


	//----- nvinfo : EIATTR_SW_WAR
	.align		4
.L_883:
        /*0118*/ 	.byte	0x04, 0x36
        /*011a*/ 	.short	(.L_885 - .L_884)
.L_884:
        /*011c*/ 	.word	0x00000008
.L_885:


//--------------------- .nv.info._ZN2at6native27unrolled_elementwise_kernelIZZZNS0_14glu_jvp_kernelERNS_18TensorIteratorBaseEENKUlvE_clEvENKUlvE_clEvEUlddddE_St5arrayIPcLm5EELi4E23TrivialOffsetCalculatorILi4EjESA_ILi1EjENS0_6memory12LoadWithCastILi4EEENSD_13StoreWithCastILi1EEEEEviT_T0_T2_T3_T4_T5_ --------------------------
	.section	.nv.info._ZN2at6native27unrolled_elementwise_kernelIZZZNS0_14glu_jvp_kernelERNS_18TensorIteratorBaseEENKUlvE_clEvENKUlvE_clEvEUlddddE_St5arrayIPcLm5EELi4E23TrivialOffsetCalculatorILi4EjESA_ILi1EjENS0_6memory12LoadWithCastILi4EEENSD_13StoreWithCastILi1EEEEEviT_T0_T2_T3_T4_T5_,"",@"SHT_CUDA_INFO"
	.sectionflags	@""
	.align	4


	//----- nvinfo : EIATTR_CUDA_API_VERSION
	.align		4
        /*0000*/ 	.byte	0x04, 0x37
        /*0002*/ 	.short	(.L_887 - .L_886)
.L_886:
        /*0004*/ 	.word	0x00000082


	//----- nvinfo : EIATTR_KPARAM_INFO
	.align		4
.L_887:
        /*0008*/ 	.byte	0x04, 0x17
        /*000a*/ 	.short	(.L_889 - .L_888)
.L_888:
        /*000c*/ 	.word	0x00000000
        /*0010*/ 	.short	0x0006
        /*0012*/ 	.short	0x0048
        /*0014*/ 	.byte	0x00, 0xf0, 0x21, 0x00


	//----- nvinfo : EIATTR_KPARAM_INFO
	.align		4
.L_889:
        /*0018*/ 	.byte	0x04, 0x17
        /*001a*/ 	.short	(.L_891 - .L_890)
.L_890:
        /*001c*/ 	.word	0x00000000
        /*0020*/ 	.short	0x0005
        /*0022*/ 	.short	0x0034
        /*0024*/ 	.byte	0x00, 0xf0, 0x51, 0x00


	//----- nvinfo : EIATTR_KPARAM_INFO
	.align		4
.L_891:
        /*0028*/ 	.byte	0x04, 0x17
        /*002a*/ 	.short	(.L_893 - .L_892)
.L_892:
        /*002c*/ 	.word	0x00000000
        /*0030*/ 	.short	0x0004
        /*0032*/ 	.short	0x0031
        /*0034*/ 	.byte	0x00, 0xf0, 0x05, 0x00


	//----- nvinfo : EIATTR_KPARAM_INFO
	.align		4
.L_893:
        /*0038*/ 	.byte	0x04, 0x17
        /*003a*/ 	.short	(.L_895 - .L_894)
.L_894:
        /*003c*/ 	.word	0x00000000
        /*0040*/ 	.short	0x0003
        /*0042*/ 	.short	0x0030
        /*0044*/ 	.byte	0x00, 0xf0, 0x05, 0x00


	//----- nvinfo : EIATTR_KPARAM_INFO
	.align		4
.L_895:
        /*0048*/ 	.byte	0x04, 0x17
        /*004a*/ 	.short	(.L_897 - .L_896)
.L_896:
        /*004c*/ 	.word	0x00000000
        /*0050*/ 	.short	0x0002
        /*0052*/ 	.short	0x0008
        /*0054*/ 	.byte	0x00, 0xf0, 0xa1, 0x00


	//----- nvinfo : EIATTR_KPARAM_INFO
	.align		4
.L_897:
        /*0058*/ 	.byte	0x04, 0x17
        /*005a*/ 	.short	(.L_899 - .L_898)
.L_898:
        /*005c*/ 	.word	0x00000000
        /*0060*/ 	.short	0x0001
        /*0062*/ 	.short	0x0004
        /*0064*/ 	.byte	0x00, 0xf0, 0x05, 0x00


	//----- nvinfo : EIATTR_KPARAM_INFO
	.align		4
.L_899:
        /*0068*/ 	.byte	0x04, 0x17
        /*006a*/ 	.short	(.L_901 - .L_900)
.L_900:
        /*006c*/ 	.word	0x00000000
        /*0070*/ 	.short	0x0000
        /*0072*/ 	.short	0x0000
        /*0074*/ 	.byte	0x00, 0xf0, 0x11, 0x00


	//----- nvinfo : EIATTR_SPARSE_MMA_MASK
	.align		4
.L_901:
        /*0078*/ 	.byte	0x03, 0x50
        /*007a*/ 	.short	0x0000


	//----- nvinfo : EIATTR_MAXREG_COUNT
	.align		4
        /*007c*/ 	.byte	0x03, 0x1b
        /*007e*/ 	.short	0x00ff


	//----- nvinfo : EIATTR_EXTERNS
	.align		4
        /*0080*/ 	.byte	0x04, 0x0f
        /*0082*/ 	.short	(.L_903 - .L_902)


	//   ....[0]....
	.align		4
.L_902:
        /*0084*/ 	.word	index@(__assertfail)


	//----- nvinfo : EIATTR_MERCURY_ISA_VERSION
	.align		4
.L_903:
        /*0088*/ 	.byte	0x03, 0x5f
        /*008a*/ 	.short	0x0101


	//----- nvinfo : EIATTR_SYSCALL_OFFSETS
	.align		4
        /*008c*/ 	.byte	0x04, 0x46
        /*008e*/ 	.short	(.L_905 - .L_904)


	//   ....[0]....
.L_904:
        /*0090*/ 	.word	0x00000fd0


	//   ....[1]....
        /*0094*/ 	.word	0x00001ef0


	//   ....[2]....
        /*0098*/ 	.word	0x00002e10


	//   ....[3]....
        /*009c*/ 	.word	0x00003d30


	//   ....[4]....
        /*00a0*/ 	.word	0x00004ce0


	//   ....[5]....
        /*00a4*/ 	.word	0x00005c00


	//   ....[6]....
        /*00a8*/ 	.word	0x00006b20


	//   ....[7]....
        /*00ac*/ 	.word	0x00007a40


	//   ....[8]....
        /*00b0*/ 	.word	0x00008a10


	//   ....[9]....
        /*00b4*/ 	.word	0x00009930


	//   ....[10]....
        /*00b8*/ 	.word	0x0000a850


	//   ....[11]....
        /*00bc*/ 	.word	0x0000b770


	//   ....[12]....
        /*00c0*/ 	.word	0x0000c720


	//   ....[13]....
        /*00c4*/ 	.word	0x0000d650


	//   ....[14]....
        /*00c8*/ 	.word	0x0000e580


	//   ....[15]....
        /*00cc*/ 	.word	0x0000f4b0


	//   ....[16]....
        /*00d0*/ 	.word	0x00011da0


	//   ....[17]....
        /*00d4*/ 	.word	0x00012f90


	//   ....[18]....
        /*00d8*/ 	.word	0x00014140


	//   ....[19]....
        /*00dc*/ 	.word	0x000152f0


	//----- nvinfo : EIATTR_EXIT_INSTR_OFFSETS
	.align		4
.L_905:
        /*00e0*/ 	.byte	0x04, 0x1c
        /*00e2*/ 	.short	(.L_907 - .L_906)


	//   ....[0]....
.L_906:
        /*00e4*/ 	.word	0x000141e0


	//   ....[1]....
        /*00e8*/ 	.word	0x00014330


	//   ....[2]....
        /*00ec*/ 	.word	0x00014370


	//   ....[3]....
        /*00f0*/ 	.word	0x00014400


	//   ....[4]....
        /*00f4*/ 	.word	0x00014430


	//   ....[5]....
        /*00f8*/ 	.word	0x00014460


	//   ....[6]....
        /*00fc*/ 	.word	0x00014530


	//   ....[7]....
        /*0100*/ 	.word	0x000145b0


	//   ....[8]....
        /*0104*/ 	.word	0x00014690


	//   ....[9]....
        /*0108*/ 	.word	0x00014720


	//   ....[10]....
        /*010c*/ 	.word	0x00014740


	//   ....[11]....
        /*0110*/ 	.word	0x00014800


	//   ....[12]....
        /*0114*/ 	.word	0x00014830


	//   ....[13]....
        /*0118*/ 	.word	0x00014a00


	//   ....[14]....
        /*011c*/ 	.word	0x00014ba0


	//   ....[15]....
        /*0120*/ 	.word	0x00014c20


	//   ....[16]....
        /*0124*/ 	.word	0x00014cd0


	//   ....[17]....
        /*0128*/ 	.word	0x00014e90


	//   ....[18]....
        /*012c*/ 	.word	0x00015050


	//   ....[19]....
        /*0130*/ 	.word	0x000151f0


	//   ....[20]....
        /*0134*/ 	.word	0x00015300


	//   ....[21]....
        /*0138*/ 	.word	0x00015330


	//   ....[22]....
        /*013c*/ 	.word	0x00015360


	//----- nvinfo : EIATTR_MAX_THREADS
	.align		4
.L_907:
        /*0140*/ 	.byte	0x04, 0x05
        /*0142*/ 	.short	(.L_909 - .L_908)
.L_908:
        /*0144*/ 	.word	0x00000080
        /*0148*/ 	.word	0x00000001
        /*014c*/ 	.word	0x00000001


	//----- nvinfo : EIATTR_CRS_STACK_SIZE
	.align		4
.L_909:
        /*0150*/ 	.byte	0x04, 0x1e
        /*0152*/ 	.short	(.L_911 - .L_910)
.L_910:
        /*0154*/ 	.word	0x00000000


	//----- nvinfo : EIATTR_CBANK_PARAM_SIZE
	.align		4
.L_911:
        /*0158*/ 	.byte	0x03, 0x19
        /*015a*/ 	.short	0x0050


	//----- nvinfo : EIATTR_PARAM_CBANK
	.align		4
        /*015c*/ 	.byte	0x04, 0x0a
        /*015e*/ 	.short	(.L_913 - .L_912)
	.align		4
.L_912:
        /*0160*/ 	.word	index@(.nv.constant0._ZN2at6native27unrolled_elementwise_kernelIZZZNS0_14glu_jvp_kernelERNS_18TensorIteratorBaseEENKUlvE_clEvENKUlvE_clEvEUlddddE_St5arrayIPcLm5EELi4E23TrivialOffsetCalculatorILi4EjESA_ILi1EjENS0_6memory12LoadWithCastILi4EEENSD_13StoreWithCastILi1EEEEEviT_T0_T2_T3_T4_T5_)
        /*0164*/ 	.short	0x0210
        /*0166*/ 	.short	0x0050


	//----- nvinfo : EIATTR_SW_WAR
	.align		4
.L_913:
        /*0168*/ 	.byte	0x04, 0x36
        /*016a*/ 	.short	(.L_915 - .L_914)
.L_914:
        /*016c*/ 	.word	0x00000008
.L_915:


//--------------------- .nv.info._ZN2at6native18elementwise_kernelILi128ELi2EZNS0_22gpu_kernel_impl_nocastIZZZNS0_14glu_jvp_kernelERNS_18TensorIteratorBaseEENKUlvE_clEvENKUlvE_clEvEUlddddE_EEvS4_RKT_EUliE_EEviT1_ --------------------------
	.section	.nv.info._ZN2at6native18elementwise_kernelILi128ELi2EZNS0_22gpu_kernel_impl_nocastIZZZNS0_14glu_jvp_kernelERNS_18TensorIteratorBaseEENKUlvE_clEvENKUlvE_clEvEUlddddE_EEvS4_RKT_EUliE_EEviT1_,"",@"SHT_CUDA_INFO"
	.sectionflags	@""
	.align	4


	//----- nvinfo : EIATTR_CUDA_API_VERSION
	.align		4
        /*0000*/ 	.byte	0x04, 0x37
        /*0002*/ 	.short	(.L_917 - .L_916)
.L_916:
        /*0004*/ 	.word	0x00000082


	//----- nvinfo : EIATTR_KPARAM_INFO
	.align		4
.L_917:
        /*0008*/ 	.byte	0x04, 0x17
        /*000a*/ 	.short	(.L_919 - .L_918)
.L_918:
        /*000c*/ 	.word	0x00000000
        /*0010*/ 	.short	0x0001
        /*0012*/ 	.short	0x0008
        /*0014*/ 	.byte	0x00, 0xf0, 0x81, 0x0d


	//----- nvinfo : EIATTR_KPARAM_INFO
	.align		4
.L_919:
        /*0018*/ 	.byte	0x04, 0x17
        /*001a*/ 	.short	(.L_921 - .L_920)
.L_920:
        /*001c*/ 	.word	0x00000000
        /*0020*/ 	.short	0x0000
        /*0022*/ 	.short	0x0000
        /*0024*/ 	.byte	0x00, 0xf0, 0x11, 0x00


	//----- nvinfo : EIATTR_SPARSE_MMA_MASK
	.align		4
.L_921:
        /*0028*/ 	.byte	0x03, 0x50
        /*002a*/ 	.short	0x0000


	//----- nvinfo : EIATTR_MAXREG_COUNT
	.align		4
        /*002c*/ 	.byte	0x03, 0x1b
        /*002e*/ 	.short	0x0080


	//----- nvinfo : EIATTR_MERCURY_ISA_VERSION
	.align		4
        /*0030*/ 	.byte	0x03, 0x5f
        /*0032*/ 	.short	0x0101


	//----- nvinfo : EIATTR_EXIT_INSTR_OFFSETS
	.align		4
        /*0034*/ 	.byte	0x04, 0x1c
        /*0036*/ 	.short	(.L_923 - .L_922)


	//   ....[0]....
.L_922:
        /*0038*/ 	.word	0x00002210


	//   ....[1]....
        /*003c*/ 	.word	0x00004360


	//----- nvinfo : EIATTR_MAX_THREADS
	.align		4
.L_923:
        /*0040*/ 	.byte	0x04, 0x05
        /*0042*/ 	.short	(.L_925 - .L_924)
.L_924:
        /*0044*/ 	.word	0x00000080
        /*0048*/ 	.word	0x00000001
        /*004c*/ 	.word	0x00000001


	//----- nvinfo : EIATTR_CRS_STACK_SIZE
	.align		4
.L_925:
        /*0050*/ 	.byte	0x04, 0x1e
        /*0052*/ 	.short	(.L_927 - .L_926)
.L_926:
        /*0054*/ 	.word	0x00000000


	//----- nvinfo : EIATTR_CBANK_PARAM_SIZE
	.align		4
.L_927:
        /*0058*/ 	.byte	0x03, 0x19
        /*005a*/ 	.short	0x0368


	//----- nvinfo : EIATTR_PARAM_CBANK
	.align		4
        /*005c*/ 	.byte	0x04, 0x0a
        /*005e*/ 	.short	(.L_929 - .L_928)
	.align		4
.L_928:
        /*0060*/ 	.word	index@(.nv.constant0._ZN2at6native18elementwise_kernelILi128ELi2EZNS0_22gpu_kernel_impl_nocastIZZZNS0_14glu_jvp_kernelERNS_18TensorIteratorBaseEENKUlvE_clEvENKUlvE_clEvEUlddddE_EEvS4_RKT_EUliE_EEviT1_)
        /*0064*/ 	.short	0x0210
        /*0066*/ 	.short	0x0368


	//----- nvinfo : EIATTR_SW_WAR
	.align		4
.L_929:
        /*0068*/ 	.byte	0x04, 0x36
        /*006a*/ 	.short	(.L_931 - .L_930)
.L_930:
        /*006c*/ 	.word	0x00000008
.L_931:


//--------------------- .nv.info._ZN2at6native27unrolled_elementwise_kernelIZZZNS0_14glu_jvp_kernelERNS_18TensorIteratorBaseEENKUlvE_clEvENKUlvE_clEvEUlddddE_St5arrayIPcLm5EELi4E23TrivialOffsetCalculatorILi4EjESA_ILi1EjENS0_6memory15LoadWithoutCastENSD_16StoreWithoutCastEEEviT_T0_T2_T3_T4_T5_ --------------------------
	.section	.nv.info._ZN2at6native27unrolled_elementwise_kernelIZZZNS0_14glu_jvp_kernelERNS_18TensorIteratorBaseEENKUlvE_clEvENKUlvE_clEvEUlddddE_St5arrayIPcLm5EELi4E23TrivialOffsetCalculatorILi4EjESA_ILi1EjENS0_6memory15LoadWithoutCastENSD_16StoreWithoutCastEEEviT_T0_T2_T3_T4_T5_,"",@"SHT_CUDA_INFO"
	.sectionflags	@""
	.align	4


	//----- nvinfo : EIATTR_CUDA_API_VERSION
	.align		4
        /*0000*/ 	.byte	0x04, 0x37
        /*0002*/ 	.short	(.L_933 - .L_932)
.L_932:
        /*0004*/ 	.word	0x00000082


	//----- nvinfo : EIATTR_KPARAM_INFO
	.align		4
.L_933:
        /*0008*/ 	.byte	0x04, 0x17
        /*000a*/ 	.short	(.L_935 - .L_934)
.L_934:
        /*000c*/ 	.word	0x00000000
        /*0010*/ 	.short	0x0006
        /*0012*/ 	.short	0x0033
        /*0014*/ 	.byte	0x00, 0xf0, 0x05, 0x00


	//----- nvinfo : EIATTR_KPARAM_INFO
	.align		4
.L_935:
        /*0018*/ 	.byte	0x04, 0x17
        /*001a*/ 	.short	(.L_937 - .L_936)
.L_936:
        /*001c*/ 	.word	0x00000000
        /*0020*/ 	.short	0x0005
        /*0022*/ 	.short	0x0032
        /*0024*/ 	.byte	0x00, 0xf0, 0x05, 0x00


	//----- nvinfo : EIATTR_KPARAM_INFO
	.align		4
.L_937:
        /*0028*/ 	.byte	0x04, 0x17
        /*002a*/ 	.short	(.L_939 - .L_938)
.L_938:
        /*002c*/ 	.word	0x00000000
        /*0030*/ 	.short	0x0004
        /*0032*/ 	.short	0x0031
        /*0034*/ 	.byte	0x00, 0xf0, 0x05, 0x00


	//----- nvinfo : EIATTR_KPARAM_INFO
	.align		4
.L_939:
        /*0038*/ 	.byte	0x04, 0x17
        /*003a*/ 	.short	(.L_941 - .L_940)
.L_940:
        /*003c*/ 	.word	0x00000000
        /*0040*/ 	.short	0x0003
        /*0042*/ 	.short	0x0030
        /*0044*/ 	.byte	0x00, 0xf0, 0x05, 0x00


	//----- nvinfo : EIATTR_KPARAM_INFO
	.align		4
.L_941:
        /*0048*/ 	.byte	0x04, 0x17
        /*004a*/ 	.short	(.L_943 - .L_942)
.L_942:
        /*004c*/ 	.word	0x00000000
        /*0050*/ 	.short	0x0002
        /*0052*/ 	.short	0x0008
        /*0054*/ 	.byte	0x00, 0xf0, 0xa1, 0x00


	//----- nvinfo : EIATTR_KPARAM_INFO
	.align		4
.L_943:
        /*0058*/ 	.byte	0x04, 0x17
        /*005a*/ 	.short	(.L_945 - .L_944)
.L_944:
        /*005c*/ 	.word	0x00000000
        /*0060*/ 	.short	0x0001
        /*0062*/ 	.short	0x0004
        /*0064*/ 	.byte	0x00, 0xf0, 0x05, 0x00


	//----- nvinfo : EIATTR_KPARAM_INFO
	.align		4
.L_945:
        /*0068*/ 	.byte	0x04, 0x17
        /*006a*/ 	.short	(.L_947 - .L_946)
.L_946:
        /*006c*/ 	.word	0x00000000
        /*0070*/ 	.short	0x0000
        /*0072*/ 	.short	0x0000
        /*0074*/ 	.byte	0x00, 0xf0, 0x11, 0x00


	//----- nvinfo : EIATTR_SPARSE_MMA_MASK
	.align		4
.L_947:
        /*0078*/ 	.byte	0x03, 0x50
        /*007a*/ 	.short	0x0000


	//----- nvinfo : EIATTR_MAXREG_COUNT
	.align		4
        /*007c*/ 	.byte	0x03, 0x1b
        /*007e*/ 	.short	0x00ff


	//----- nvinfo : EIATTR_MERCURY_ISA_VERSION
	.align		4
        /*0080*/ 	.byte	0x03, 0x5f
        /*0082*/ 	.short	0x0101


	//----- nvinfo : EIATTR_EXIT_INSTR_OFFSETS
	.align		4
        /*0084*/ 	.byte	0x04, 0x1c
        /*0086*/ 	.short	(.L_949 - .L_948)


	//   ....[0]....
.L_948:
        /*0088*/ 	.word	0x00001bf0


	//   ....[1]....
        /*008c*/ 	.word	0x00001c50


	//----- nvinfo : EIATTR_MAX_THREADS
	.align		4
.L_949:
        /*0090*/ 	.byte	0x04, 0x05
        /*0092*/ 	.short	(.L_951 - .L_950)
.L_950:
        /*0094*/ 	.word	0x00000080
        /*0098*/ 	.word	0x00000001
        /*009c*/ 	.word	0x00000001


	//----- nvinfo : EIATTR_CRS_STACK_SIZE
	.align		4
.L_951:
        /*00a0*/ 	.byte	0x04, 0x1e
        /*00a2*/ 	.short	(.L_953 - .L_952)
.L_952:
        /*00a4*/ 	.word	0x00000000


	//----- nvinfo : EIATTR_CBANK_PARAM_SIZE
	.align		4
.L_953:
        /*00a8*/ 	.byte	0x03, 0x19
        /*00aa*/ 	.short	0x0034


	//----- nvinfo : EIATTR_PARAM_CBANK
	.align		4
        /*00ac*/ 	.byte	0x04, 0x0a
        /*00ae*/ 	.short	(.L_955 - .L_954)
	.align		4
.L_954:
        /*00b0*/ 	.word	index@(.nv.constant0._ZN2at6native27unrolled_elementwise_kernelIZZZNS0_14glu_jvp_kernelERNS_18TensorIteratorBaseEENKUlvE_clEvENKUlvE_clEvEUlddddE_St5arrayIPcLm5EELi4E23TrivialOffsetCalculatorILi4EjESA_ILi1EjENS0_6memory15LoadWithoutCastENSD_16StoreWithoutCastEEEviT_T0_T2_T3_T4_T5_)
        /*00b4*/ 	.short	0x0210
        /*00b6*/ 	.short	0x0034


	//----- nvinfo : EIATTR_SW_WAR
	.align		4
.L_955:
        /*00b8*/ 	.byte	0x04, 0x36
        /*00ba*/ 	.short	(.L_957 - .L_956)
.L_956:
        /*00bc*/ 	.word	0x00000008
.L_957:


//--------------------- .nv.info._ZN2at6native29vectorized_elementwise_kernelILi2EZZZNS0_14glu_jvp_kernelERNS_18TensorIteratorBaseEENKUlvE_clEvENKUlvE_clEvEUlddddE_St5arrayIPcLm5EEEEviT0_T1_ --------------------------
	.section	.nv.info._ZN2at6native29vectorized_elementwise_kernelILi2EZZZNS0_14glu_jvp_kernelERNS_18TensorIteratorBaseEENKUlvE_clEvENKUlvE_clEvEUlddddE_St5arrayIPcLm5EEEEviT0_T1_,"",@"SHT_CUDA_INFO"
	.sectionflags	@""
	.align	4


	//----- nvinfo : EIATTR_CUDA_API_VERSION
	.align		4
        /*0000*/ 	.byte	0x04, 0x37
        /*0002*/ 	.short	(.L_959 - .L_958)
.L_958:
        /*0004*/ 	.word	0x00000082


	//----- nvinfo : EIATTR_KPARAM_INFO
	.align		4
.L_959:
        /*0008*/ 	.byte	0x04, 0x17
        /*000a*/ 	.short	(.L_961 - .L_960)
.L_960:
        /*000c*/ 	.word	0x00000000
        /*0010*/ 	.short	0x0002
        /*0012*/ 	.short	0x0008
        /*0014*/ 	.byte	0x00, 0xf0, 0xa1, 0x00


	//----- nvinfo : EIATTR_KPARAM_INFO
	.align		4
.L_961:
        /*0018*/ 	.byte	0x04, 0x17
        /*001a*/ 	.short	(.L_963 - .L_962)
.L_962:
        /*001c*/ 	.word	0x00000000
        /*0020*/ 	.short	0x0001
        /*0022*/ 	.short	0x0004
        /*0024*/ 	.byte	0x00, 0xf0, 0x05, 0x00


	//----- nvinfo : EIATTR_KPARAM_INFO
	.align		4
.L_963:
        /*0028*/ 	.byte	0x04, 0x17
        /*002a*/ 	.short	(.L_965 - .L_964)
.L_964:
        /*002c*/ 	.word	0x00000000
        /*0030*/ 	.short	0x0000
        /*0032*/ 	.short	0x0000
        /*0034*/ 	.byte	0x00, 0xf0, 0x11, 0x00


	//----- nvinfo : EIATTR_SPARSE_MMA_MASK
	.align		4
.L_965:
        /*0038*/ 	.byte	0x03, 0x50
        /*003a*/ 	.short	0x0000


	//----- nvinfo : EIATTR_MAXREG_COUNT
	.align		4
        /*003c*/ 	.byte	0x03, 0x1b
        /*003e*/ 	.short	0x00ff


	//----- nvinfo : EIATTR_MERCURY_ISA_VERSION
	.align		4
        /*0040*/ 	.byte	0x03, 0x5f
        /*0042*/ 	.short	0x0101


	//----- nvinfo : EIATTR_EXIT_INSTR_OFFSETS
	.align		4
        /*0044*/ 	.byte	0x04, 0x1c
        /*0046*/ 	.short	(.L_967 - .L_966)


	//   ....[0]....
.L_966:
        /*0048*/ 	.word	0x00002ba0


	//   ....[1]....
        /*004c*/ 	.word	0x000063e0


	//   ....[2]....
        /*0050*/ 	.word	0x00006430


	//----- nvinfo : EIATTR_MAX_THREADS
	.align		4
.L_967:
        /*0054*/ 	.byte	0x04, 0x05
        /*0056*/ 	.short	(.L_969 - .L_968)
.L_968:
        /*0058*/ 	.word	0x00000080
        /*005c*/ 	.word	0x00000001
        /*0060*/ 	.word	0x00000001


	//----- nvinfo : EIATTR_CRS_STACK_SIZE
	.align		4
.L_969:
        /*0064*/ 	.byte	0x04, 0x1e
        /*0066*/ 	.short	(.L_971 - .L_970)
.L_970:
        /*0068*/ 	.word	0x00000000


	//----- nvinfo : EIATTR_CBANK_PARAM_SIZE
	.align		4
.L_971:
        /*006c*/ 	.byte	0x03, 0x19
        /*006e*/ 	.short	0x0030


	//----- nvinfo : EIATTR_PARAM_CBANK
	.align		4
        /*0070*/ 	.byte	0x04, 0x0a
        /*0072*/ 	.short	(.L_973 - .L_972)
	.align		4
.L_972:
        /*0074*/ 	.word	index@(.nv.constant0._ZN2at6native29vectorized_elementwise_kernelILi2EZZZNS0_14glu_jvp_kernelERNS_18TensorIteratorBaseEENKUlvE_clEvENKUlvE_clEvEUlddddE_St5arrayIPcLm5EEEEviT0_T1_)
        /*0078*/ 	.short	0x0210
        /*007a*/ 	.short	0x0030


	//----- nvinfo : EIATTR_SW_WAR
	.align		4
.L_973:
        /*007c*/ 	.byte	0x04, 0x36
        /*007e*/ 	.short	(.L_975 - .L_974)
.L_974:
        /*0080*/ 	.word	0x00000008
.L_975:


//--------------------- .nv.info._ZN2at6native29vectorized_elementwise_kernelILi4EZZZNS0_14glu_jvp_kernelERNS_18TensorIteratorBaseEENKUlvE_clEvENKUlvE_clEvEUlddddE_St5arrayIPcLm5EEEEviT0_T1_ --------------------------
	.section	.nv.info._ZN2at6native29vectorized_elementwise_kernelILi4EZZZNS0_14glu_jvp_kernelERNS_18TensorIteratorBaseEENKUlvE_clEvENKUlvE_clEvEUlddddE_St5arrayIPcLm5EEEEviT0_T1_,"",@"SHT_CUDA_INFO"
	.sectionflags	@""
	.align	4


	//----- nvinfo : EIATTR_CUDA_API_VERSION
	.align		4
        /*0000*/ 	.byte	0x04, 0x37
        /*0002*/ 	.short	(.L_977 - .L_976)
.L_976:
        /*0004*/ 	.word	0x00000082


	//----- nvinfo : EIATTR_KPARAM_INFO
	.align		4
.L_977:
        /*0008*/ 	.byte	0x04, 0x17
        /*000a*/ 	.short	(.L_979 - .L_978)
.L_978:
        /*000c*/ 	.word	0x00000000
        /*0010*/ 	.short	0x0002
        /*0012*/ 	.short	0x0008
        /*0014*/ 	.byte	0x00, 0xf0, 0xa1, 0x00


	//----- nvinfo : EIATTR_KPARAM_INFO
	.align		4
.L_979:
        /*0018*/ 	.byte	0x04, 0x17
        /*001a*/ 	.short	(.L_981 - .L_980)
.L_980:
        /*001c*/ 	.word	0x00000000
        /*0020*/ 	.short	0x0001
        /*0022*/ 	.short	0x0004
        /*0024*/ 	.byte	0x00, 0xf0, 0x05, 0x00


	//----- nvinfo : EIATTR_KPARAM_INFO
	.align		4
.L_981:
        /*0028*/ 	.byte	0x04, 0x17
        /*002a*/ 	.short	(.L_983 - .L_982)
.L_982:
        /*002c*/ 	.word	0x00000000
        /*0030*/ 	.short	0x0000
        /*0032*/ 	.short	0x0000
        /*0034*/ 	.byte	0x00, 0xf0, 0x11, 0x00


	//----- nvinfo : EIATTR_SPARSE_MMA_MASK
	.align		4
.L_983:
        /*0038*/ 	.byte	0x03, 0x50
        /*003a*/ 	.short	0x0000


	//----- nvinfo : EIATTR_MAXREG_COUNT
	.align		4
        /*003c*/ 	.byte	0x03, 0x1b
        /*003e*/ 	.short	0x00ff


	//----- nvinfo : EIATTR_MERCURY_ISA_VERSION
	.align		4
        /*0040*/ 	.byte	0x03, 0x5f
        /*0042*/ 	.short	0x0101


	//----- nvinfo : EIATTR_EXIT_INSTR_OFFSETS
	.align		4
        /*0044*/ 	.byte	0x04, 0x1c
        /*0046*/ 	.short	(.L_985 - .L_984)


	//   ....[0]....
.L_984:
        /*0048*/ 	.word	0x00002ba0


	//   ....[1]....
        /*004c*/ 	.word	0x000063e0


	//   ....[2]....
        /*0050*/ 	.word	0x00006430


	//----- nvinfo : EIATTR_MAX_THREADS
	.align		4
.L_985:
        /*0054*/ 	.byte	0x04, 0x05
        /*0056*/ 	.short	(.L_987 - .L_986)
.L_986:
        /*0058*/ 	.word	0x00000080
        /*005c*/ 	.word	0x00000001
        /*0060*/ 	.word	0x00000001


	//----- nvinfo : EIATTR_CRS_STACK_SIZE
	.align		4
.L_987:
        /*0064*/ 	.byte	0x04, 0x1e
        /*0066*/ 	.short	(.L_989 - .L_988)
.L_988:
        /*0068*/ 	.word	0x00000000


	//----- nvinfo : EIATTR_CBANK_PARAM_SIZE
	.align		4
.L_989:
        /*006c*/ 	.byte	0x03, 0x19
        /*006e*/ 	.short	0x0030


	//----- nvinfo : EIATTR_PARAM_CBANK
	.align		4
        /*0070*/ 	.byte	0x04, 0x0a
        /*0072*/ 	.short	(.L_991 - .L_990)
	.align		4
.L_990:
        /*0074*/ 	.word	index@(.nv.constant0._ZN2at6native29vectorized_elementwise_kernelILi4EZZZNS0_14glu_jvp_kernelERNS_18TensorIteratorBaseEENKUlvE_clEvENKUlvE_clEvEUlddddE_St5arrayIPcLm5EEEEviT0_T1_)
        /*0078*/ 	.short	0x0210
        /*007a*/ 	.short	0x0030


	//----- nvinfo : EIATTR_SW_WAR
	.align		4
.L_991:
        /*007c*/ 	.byte	0x04, 0x36
        /*007e*/ 	.short	(.L_993 - .L_992)
.L_992:
        /*0080*/ 	.word	0x00000008
.L_993:


//--------------------- .nv.info._ZN2at6native29vectorized_elementwise_kernelILi8EZZZNS0_14glu_jvp_kernelERNS_18TensorIteratorBaseEENKUlvE_clEvENKUlvE_clEvEUlddddE_St5arrayIPcLm5EEEEviT0_T1_ --------------------------
	.section	.nv.info._ZN2at6native29vectorized_elementwise_kernelILi8EZZZNS0_14glu_jvp_kernelERNS_18TensorIteratorBaseEENKUlvE_clEvENKUlvE_clEvEUlddddE_St5arrayIPcLm5EEEEviT0_T1_,"",@"SHT_CUDA_INFO"
	.sectionflags	@""
	.align	4


	//----- nvinfo : EIATTR_CUDA_API_VERSION
	.align		4
        /*0000*/ 	.byte	0x04, 0x37
        /*0002*/ 	.short	(.L_995 - .L_994)
.L_994:
        /*0004*/ 	.word	0x00000082


	//----- nvinfo : EIATTR_KPARAM_INFO
	.align		4
.L_995:
        /*0008*/ 	.byte	0x04, 0x17
        /*000a*/ 	.short	(.L_997 - .L_996)
.L_996:
        /*000c*/ 	.word	0x00000000
        /*0010*/ 	.short	0x0002
        /*0012*/ 	.short	0x0008
        /*0014*/ 	.byte	0x00, 0xf0, 0xa1, 0x00


	//----- nvinfo : EIATTR_KPARAM_INFO
	.align		4
.L_997:
        /*0018*/ 	.byte	0x04, 0x17
        /*001a*/ 	.short	(.L_999 - .L_998)
.L_998:
        /*001c*/ 	.word	0x00000000
        /*0020*/ 	.short	0x0001
        /*0022*/ 	.short	0x0004
        /*0024*/ 	.byte	0x00, 0xf0, 0x05, 0x00


	//----- nvinfo : EIATTR_KPARAM_INFO
	.align		4
.L_999:
        /*0028*/ 	.byte	0x04, 0x17
        /*002a*/ 	.short	(.L_1001 - .L_1000)
.L_1000:
        /*002c*/ 	.word	0x00000000
        /*0030*/ 	.short	0x0000
        /*0032*/ 	.short	0x0000
        /*0034*/ 	.byte	0x00, 0xf0, 0x11, 0x00


	//----- nvinfo : EIATTR_SPARSE_MMA_MASK
	.align		4
.L_1001:
        /*0038*/ 	.byte	0x03, 0x50
        /*003a*/ 	.short	0x0000


	//----- nvinfo : EIATTR_MAXREG_COUNT
	.align		4
        /*003c*/ 	.byte	0x03, 0x1b
        /*003e*/ 	.short	0x00ff


	//----- nvinfo : EIATTR_MERCURY_ISA_VERSION
	.align		4
        /*0040*/ 	.byte	0x03, 0x5f
        /*0042*/ 	.short	0x0101


	//----- nvinfo : EIATTR_EXIT_INSTR_OFFSETS
	.align		4
        /*0044*/ 	.byte	0x04, 0x1c
        /*0046*/ 	.short	(.L_1003 - .L_1002)


	//   ....[0]....
.L_1002:
        /*0048*/ 	.word	0x00002ba0


	//   ....[1]....
        /*004c*/ 	.word	0x000063e0


	//   ....[2]....
        /*0050*/ 	.word	0x00006430


	//----- nvinfo : EIATTR_MAX_THREADS
	.align		4
.L_1003:
        /*0054*/ 	.byte	0x04, 0x05
        /*0056*/ 	.short	(.L_1005 - .L_1004)
.L_1004:
        /*0058*/ 	.word	0x00000080
        /*005c*/ 	.word	0x00000001
        /*0060*/ 	.word	0x00000001


	//----- nvinfo : EIATTR_CRS_STACK_SIZE
	.align		4
.L_1005:
        /*0064*/ 	.byte	0x04, 0x1e
        /*0066*/ 	.short	(.L_1007 - .L_1006)
.L_1006:
        /*0068*/ 	.word	0x00000000


	//----- nvinfo : EIATTR_CBANK_PARAM_SIZE
	.align		4
.L_1007:
        /*006c*/ 	.byte	0x03, 0x19
        /*006e*/ 	.short	0x0030


	//----- nvinfo : EIATTR_PARAM_CBANK
	.align		4
        /*0070*/ 	.byte	0x04, 0x0a
        /*0072*/ 	.short	(.L_1009 - .L_1008)
	.align		4
.L_1008:
        /*0074*/ 	.word	index@(.nv.constant0._ZN2at6native29vectorized_elementwise_kernelILi8EZZZNS0_14glu_jvp_kernelERNS_18TensorIteratorBaseEENKUlvE_clEvENKUlvE_clEvEUlddddE_St5arrayIPcLm5EEEEviT0_T1_)
        /*0078*/ 	.short	0x0210
        /*007a*/ 	.short	0x0030


	//----- nvinfo : EIATTR_SW_WAR
	.align		4
.L_1009:
        /*007c*/ 	.byte	0x04, 0x36
        /*007e*/ 	.short	(.L_1011 - .L_1010)
.L_1010:
        /*0080*/ 	.word	0x00000008
.L_1011:


//--------------------- .nv.info._ZN2at6native18elementwise_kernelILi128ELi4EZNS0_15gpu_kernel_implIZZZNS0_10glu_kernelERNS_18TensorIteratorBaseEENKUlvE_clEvENKUlvE2_clEvEUlN3c108BFloat16ES8_E_EEvS4_RKT_EUliE_EEviT1_ --------------------------
	.section	.nv.info._ZN2at6native18elementwise_kernelILi128ELi4EZNS0_15gpu_kernel_implIZZZNS0_10glu_kernelERNS_18TensorIteratorBaseEENKUlvE_clEvENKUlvE2_clEvEUlN3c108BFloat16ES8_E_EEvS4_RKT_EUliE_EEviT1_,"",@"SHT_CUDA_INFO"
	.sectionflags	@""
	.align	4


	//----- nvinfo : EIATTR_CUDA_API_VERSION
	.align		4
        /*0000*/ 	.byte	0x04, 0x37
        /*0002*/ 	.short	(.L_1013 - .L_1012)
.L_1012:
        /*0004*/ 	.word	0x00000082


	//----- nvinfo : EIATTR_KPARAM_INFO
	.align		4
.L_1013:
        /*0008*/ 	.byte	0x04, 0x17
        /*000a*/ 	.short	(.L_1015 - .L_1014)
.L_1014:
        /*000c*/ 	.word	0x00000000
        /*0010*/ 	.short	0x0001
        /*0012*/ 	.short	0x0008
        /*0014*/ 	.byte	0x00, 0xf0, 0x21, 0x0a


	//----- nvinfo : EIATTR_KPARAM_INFO
	.align		4
.L_1015:
        /*0018*/ 	.byte	0x04, 0x17
        /*001a*/ 	.short	(.L_1017 - .L_1016)
.L_1016:
        /*001c*/ 	.word	0x00000000
        /*0020*/ 	.short	0x0000
        /*0022*/ 	.short	0x0000
        /*0024*/ 	.byte	0x00, 0xf0, 0x11, 0x00


	//----- nvinfo : EIATTR_SPARSE_MMA_MASK
	.align		4
.L_1017:
        /*0028*/ 	.byte	0x03, 0x50
        /*002a*/ 	.short	0x0000


	//----- nvinfo : EIATTR_MAXREG_COUNT
	.align		4
        /*002c*/ 	.byte	0x03, 0x1b
        /*002e*/ 	.short	0x0080


	//----- nvinfo : EIATTR_EXTERNS
	.align		4
        /*0030*/ 	.byte	0x04, 0x0f
        /*0032*/ 	.short	(.L_1019 - .L_1018)


	//   ....[0]....
	.align		4
.L_1018:
        /*0034*/ 	.word	index@(__assertfail)


	//----- nvinfo : EIATTR_MERCURY_ISA_VERSION
	.align		4
.L_1019:
        /*0038*/ 	.byte	0x03, 0x5f
        /*003a*/ 	.short	0x0101


	//----- nvinfo : EIATTR_SYSCALL_OFFSETS
	.align		4
        /*003c*/ 	.byte	0x04, 0x46
        /*003e*/ 	.short	(.L_1021 - .L_1020)


	//   ....[0]....
.L_1020:
        /*0040*/ 	.word	0x000026f0


	//   ....[1]....
        /*0044*/ 	.word	0x000036c0


	//   ....[2]....
        /*0048*/ 	.word	0x000046a0


	//   ....[3]....
        /*004c*/ 	.word	0x00006de0


	//   ....[4]....
        /*0050*/ 	.word	0x00007db0


	//   ....[5]....
        /*0054*/ 	.word	0x00008d90


	//   ....[6]....
        /*0058*/ 	.word	0x0000b4c0


	//   ....[7]....
        /*005c*/ 	.word	0x0000c490


	//   ....[8]....
        /*0060*/ 	.word	0x0000d470


	//   ....[9]....
        /*0064*/ 	.word	0x0000fb90


	//   ....[10]....
        /*0068*/ 	.word	0x00010b60


	//   ....[11]....
        /*006c*/ 	.word	0x00011b40


	//----- nvinfo : EIATTR_EXIT_INSTR_OFFSETS
	.align		4
.L_1021:
        /*0070*/ 	.byte	0x04, 0x1c
        /*0072*/ 	.short	(.L_1023 - .L_1022)


	//   ....[0]....
.L_1022:
        /*0074*/ 	.word	0x0000d540


	//   ....[1]....
        /*0078*/ 	.word	0x00010d70


	//   ....[2]....
        /*007c*/ 	.word	0x00010db0


	//   ....[3]....
        /*0080*/ 	.word	0x00010e50


	//   ....[4]....
        /*0084*/ 	.word	0x00010e90


	//   ....[5]....
        /*0088*/ 	.word	0x00010ed0


	//   ....[6]....
        /*008c*/ 	.word	0x00010f60


	//   ....[7]....
        /*0090*/ 	.word	0x00010fa0


	//   ....[8]....
        /*0094*/ 	.word	0x00011040


	//   ....[9]....
        /*0098*/ 	.word	0x00011090


	//   ....[10]....
        /*009c*/ 	.word	0x000110e0


	//   ....[11]....
        /*00a0*/ 	.word	0x000111b0


	//   ....[12]....
        /*00a4*/ 	.word	0x00011210


	//   ....[13]....
        /*00a8*/ 	.word	0x000113a0


	//   ....[14]....
        /*00ac*/ 	.word	0x00011500


	//   ....[15]....
        /*00b0*/ 	.word	0x00011520


	//   ....[16]....
        /*00b4*/ 	.word	0x000115e0


	//   ....[17]....
        /*00b8*/ 	.word	0x00011760


	//   ....[18]....
        /*00bc*/ 	.word	0x000118e0


	//   ....[19]....
        /*00c0*/ 	.word	0x00011a40


	//   ....[20]....
        /*00c4*/ 	.word	0x00011b50


	//   ....[21]....
        /*00c8*/ 	.word	0x00011b90


	//   ....[22]....
        /*00cc*/ 	.word	0x00011bd0


	//----- nvinfo : EIATTR_MAX_THREADS
	.align		4
.L_1023:
        /*00d0*/ 	.byte	0x04, 0x05
        /*00d2*/ 	.short	(.L_1025 - .L_1024)
.L_1024:
        /*00d4*/ 	.word	0x00000080
        /*00d8*/ 	.word	0x00000001
        /*00dc*/ 	.word	0x00000001


	//----- nvinfo : EIATTR_CRS_STACK_SIZE
	.align		4
.L_1025:
        /*00e0*/ 	.byte	0x04, 0x1e
        /*00e2*/ 	.short	(.L_1027 - .L_1026)
.L_1026:
        /*00e4*/ 	.word	0x00000000


	//----- nvinfo : EIATTR_CBANK_PARAM_SIZE
	.align		4
.L_1027:
        /*00e8*/ 	.byte	0x03, 0x19
        /*00ea*/ 	.short	0x0290


	//----- nvinfo : EIATTR_PARAM_CBANK
	.align		4
        /*00ec*/ 	.byte	0x04, 0x0a
        /*00ee*/ 	.short	(.L_1029 - .L_1028)
	.align		4
.L_1028:
        /*00f0*/ 	.word	index@(.nv.constant0._ZN2at6native18elementwise_kernelILi128ELi4EZNS0_15gpu_kernel_implIZZZNS0_10glu_kernelERNS_18TensorIteratorBaseEENKUlvE_clEvENKUlvE2_clEvEUlN3c108BFloat16ES8_E_EEvS4_RKT_EUliE_EEviT1_)
        /*00f4*/ 	.short	0x0210
        /*00f6*/ 	.short	0x0290


	//----- nvinfo : EIATTR_SW_WAR
	.align		4
.L_1029:
        /*00f8*/ 	.byte	0x04, 0x36
        /*00fa*/ 	.short	(.L_1031 - .L_1030)
.L_1030:
        /*00fc*/ 	.word	0x00000008
.L_1031:


//--------------------- .nv.info._ZN2at6native27unrolled_elementwise_kernelIZZZNS0_10glu_kernelERNS_18TensorIteratorBaseEENKUlvE_clEvENKUlvE2_clEvEUlN3c108BFloat16ES7_E_St5arrayIPcLm3EELi4E23TrivialOffsetCalculatorILi2EjESC_ILi1EjENS0_6memory12LoadWithCastILi2EEENSF_13StoreWithCastILi1EEEEEviT_T0_T2_T3_T4_T5_ --------------------------
	.section	.nv.info._ZN2at6native27unrolled_elementwise_kernelIZZZNS0_10glu_kernelERNS_18TensorIteratorBaseEENKUlvE_clEvENKUlvE2_clEvEUlN3c108BFloat16ES7_E_St5arrayIPcLm3EELi4E23TrivialOffsetCalculatorILi2EjESC_ILi1EjENS0_6memory12LoadWithCastILi2EEENSF_13StoreWithCastILi1EEEEEviT_T0_T2_T3_T4_T5_,"",@"SHT_CUDA_INFO"
	.sectionflags	@""
	.align	4


	//----- nvinfo : EIATTR_CUDA_API_VERSION
	.align		4
        /*0000*/ 	.byte	0x04, 0x37
        /*0002*/ 	.short	(.L_1033 - .L_1032)
.L_1032:
        /*0004*/ 	.word	0x00000082


	//----- nvinfo : EIATTR_KPARAM_INFO
	.align		4
.L_1033:
        /*0008*/ 	.byte	0x04, 0x17
        /*000a*/ 	.short	(.L_1035 - .L_1034)
.L_1034:
        /*000c*/ 	.word	0x00000000
        /*0010*/ 	.short	0x0006
        /*0012*/ 	.short	0x0030
        /*0014*/ 	.byte	0x00, 0xf0, 0x21, 0x00


	//----- nvinfo : EIATTR_KPARAM_INFO
	.align		4
.L_1035:
        /*0018*/ 	.byte	0x04, 0x17
        /*001a*/ 	.short	(.L_1037 - .L_1036)
.L_1036:
        /*001c*/ 	.word	0x00000000
        /*0020*/ 	.short	0x0005
        /*0022*/ 	.short	0x0024
        /*0024*/ 	.byte	0x00, 0xf0, 0x31, 0x00


	//----- nvinfo : EIATTR_KPARAM_INFO
	.align		4
.L_1037:
        /*0028*/ 	.byte	0x04, 0x17
        /*002a*/ 	.short	(.L_1039 - .L_1038)
.L_1038:
        /*002c*/ 	.word	0x00000000
        /*0030*/ 	.short	0x0004
        /*0032*/ 	.short	0x0021
        /*0034*/ 	.byte	0x00, 0xf0, 0x05, 0x00


	//----- nvinfo : EIATTR_KPARAM_INFO
	.align		4
.L_1039:
        /*0038*/ 	.byte	0x04, 0x17
        /*003a*/ 	.short	(.L_1041 - .L_1040)
.L_1040:
        /*003c*/ 	.word	0x00000000
        /*0040*/ 	.short	0x0003
        /*0042*/ 	.short	0x0020
        /*0044*/ 	.byte	0x00, 0xf0, 0x05, 0x00


	//----- nvinfo : EIATTR_KPARAM_INFO
	.align		4
.L_1041:
        /*0048*/ 	.byte	0x04, 0x17
        /*004a*/ 	.short	(.L_1043 - .L_1042)
.L_1042:
        /*004c*/ 	.word	0x00000000
        /*0050*/ 	.short	0x0002
        /*0052*/ 	.short	0x0008
        /*0054*/ 	.byte	0x00, 0xf0, 0x61, 0x00


	//----- nvinfo : EIATTR_KPARAM_INFO
	.align		4
.L_1043:
        /*0058*/ 	.byte	0x04, 0x17
        /*005a*/ 	.short	(.L_1045 - .L_1044)
.L_1044:
        /*005c*/ 	.word	0x00000000
        /*0060*/ 	.short	0x0001
        /*0062*/ 	.short	0x0004
        /*0064*/ 	.byte	0x00, 0xf0, 0x05, 0x00


	//----- nvinfo : EIATTR_KPARAM_INFO
	.align		4
.L_1045:
        /*0068*/ 	.byte	0x04, 0x17
        /*006a*/ 	.short	(.L_1047 - .L_1046)
.L_1046:
        /*006c*/ 	.word	0x00000000
        /*0070*/ 	.short	0x0000
        /*0072*/ 	.short	0x0000
        /*0074*/ 	.byte	0x00, 0xf0, 0x11, 0x00


	//----- nvinfo : EIATTR_SPARSE_MMA_MASK
	.align		4
.L_1047:
        /*0078*/ 	.byte	0x03, 0x50
        /*007a*/ 	.short	0x0000


	//----- nvinfo : EIATTR_MAXREG_COUNT
	.align		4
        /*007c*/ 	.byte	0x03, 0x1b
        /*007e*/ 	.short	0x00ff


	//----- nvinfo : EIATTR_EXTERNS
	.align		4
        /*0080*/ 	.byte	0x04, 0x0f
        /*0082*/ 	.short	(.L_1049 - .L_1048)


	//   ....[0]....
	.align		4
.L_1048:
        /*0084*/ 	.word	index@(__assertfail)


	//----- nvinfo : EIATTR_MERCURY_ISA_VERSION
	.align		4
.L_1049:
        /*0088*/ 	.byte	0x03, 0x5f
        /*008a*/ 	.short	0x0101


	//----- nvinfo : EIATTR_SYSCALL_OFFSETS
	.align		4
        /*008c*/ 	.byte	0x04, 0x46
        /*008e*/ 	.short	(.L_1051 - .L_1050)


	//   ....[0]....
.L_1050:
        /*0090*/ 	.word	0x000010f0


	//   ....[1]....
        /*0094*/ 	.word	0x000021b0


	//   ....[2]....
        /*0098*/ 	.word	0x000032f0


	//   ....[3]....
        /*009c*/ 	.word	0x000043b0


	//   ....[4]....
        /*00a0*/ 	.word	0x00005500


	//   ....[5]....
        /*00a4*/ 	.word	0x000065d0


	//   ....[6]....
        /*00a8*/ 	.word	0x00007700


	//   ....[7]....
        /*00ac*/ 	.word	0x000086e0


	//   ....[8]....
        /*00b0*/ 	.word	0x00009a80


	//   ....[9]....
        /*00b4*/ 	.word	0x0000aaa0


	//   ....[10]....
        /*00b8*/ 	.word	0x0000ba80


	//   ....[11]....
        /*00bc*/ 	.word	0x0000ca60


	//----- nvinfo : EIATTR_EXIT_INSTR_OFFSETS
	.align		4
.L_1051:
        /*00c0*/ 	.byte	0x04, 0x1c
        /*00c2*/ 	.short	(.L_1053 - .L_1052)


	//   ....[0]....
.L_1052:
        /*00c4*/ 	.word	0x0000bb40


	//   ....[1]....
        /*00c8*/ 	.word	0x0000bc90


	//   ....[2]....
        /*00cc*/ 	.word	0x0000bcd0


	//   ....[3]....
        /*00d0*/ 	.word	0x0000bd70


	//   ....[4]....
        /*00d4*/ 	.word	0x0000bdb0


	//   ....[5]....
        /*00d8*/ 	.word	0x0000bdf0


	//   ....[6]....
        /*00dc*/ 	.word	0x0000be80


	//   ....[7]....
        /*00e0*/ 	.word	0x0000bec0


	//   ....[8]....
        /*00e4*/ 	.word	0x0000bf60


	//   ....[9]....
        /*00e8*/ 	.word	0x0000bfb0


	//   ....[10]....
        /*00ec*/ 	.word	0x0000c000


	//   ....[11]....
        /*00f0*/ 	.word	0x0000c0d0


	//   ....[12]....
        /*00f4*/ 	.word	0x0000c130


	//   ....[13]....
        /*00f8*/ 	.word	0x0000c2c0


	//   ....[14]....
        /*00fc*/ 	.word	0x0000c420


	//   ....[15]....
        /*0100*/ 	.word	0x0000c440


	//   ....[16]....
        /*0104*/ 	.word	0x0000c500


	//   ....[17]....
        /*0108*/ 	.word	0x0000c680


	//   ....[18]....
        /*010c*/ 	.word	0x0000c800


	//   ....[19]....
        /*0110*/ 	.word	0x0000c960


	//   ....[20]....
        /*0114*/ 	.word	0x0000ca70


	//   ....[21]....
        /*0118*/ 	.word	0x0000cab0


	//   ....[22]....
        /*011c*/ 	.word	0x0000caf0


	//----- nvinfo : EIATTR_MAX_THREADS
	.align		4
.L_1053:
        /*0120*/ 	.byte	0x04, 0x05
        /*0122*/ 	.short	(.L_1055 - .L_1054)
.L_1054:
        /*0124*/ 	.word	0x00000080
        /*0128*/ 	.word	0x00000001
        /*012c*/ 	.word	0x00000001


	//----- nvinfo : EIATTR_CRS_STACK_SIZE
	.align		4
.L_1055:
        /*0130*/ 	.byte	0x04, 0x1e
        /*0132*/ 	.short	(.L_1057 - .L_1056)
.L_1056:
        /*0134*/ 	.word	0x00000000


	//----- nvinfo : EIATTR_CBANK_PARAM_SIZE
	.align		4
.L_1057:
        /*0138*/ 	.byte	0x03, 0x19
        /*013a*/ 	.short	0x0038


	//----- nvinfo : EIATTR_PARAM_CBANK
	.align		4
        /*013c*/ 	.byte	0x04, 0x0a
        /*013e*/ 	.short	(.L_1059 - .L_1058)
	.align		4
.L_1058:
        /*0140*/ 	.word	index@(.nv.constant0._ZN2at6native27unrolled_elementwise_kernelIZZZNS0_10glu_kernelERNS_18TensorIteratorBaseEENKUlvE_clEvENKUlvE2_clEvEUlN3c108BFloat16ES7_E_St5arrayIPcLm3EELi4E23TrivialOffsetCalculatorILi2EjESC_ILi1EjENS0_6memory12LoadWithCastILi2EEENSF_13StoreWithCastILi1EEEEEviT_T0_T2_T3_T4_T5_)
        /*0144*/ 	.short	0x0210
        /*0146*/ 	.short	0x0038


	//----- nvinfo : EIATTR_SW_WAR
	.align		4
.L_1059:
        /*0148*/ 	.byte	0x04, 0x36
        /*014a*/ 	.short	(.L_1061 - .L_1060)
.L_1060:
        /*014c*/ 	.word	0x00000008
.L_1061:


//--------------------- .nv.info._ZN2at6native18elementwise_kernelILi128ELi4EZNS0_22gpu_kernel_impl_nocastIZZZNS0_10glu_kernelERNS_18TensorIteratorBaseEENKUlvE_clEvENKUlvE2_clEvEUlN3c108BFloat16ES8_E_EEvS4_RKT_EUliE_EEviT1_ --------------------------
	.section	.nv.info._ZN2at6native18elementwise_kernelILi128ELi4EZNS0_22gpu_kernel_impl_nocastIZZZNS0_10glu_kernelERNS_18TensorIteratorBaseEENKUlvE_clEvENKUlvE2_clEvEUlN3c108BFloat16ES8_E_EEvS4_RKT_EUliE_EEviT1_,"",@"SHT_CUDA_INFO"
	.sectionflags	@""
	.align	4


	//----- nvinfo : EIATTR_CUDA_API_VERSION
	.align		4
        /*0000*/ 	.byte	0x04, 0x37
        /*0002*/ 	.short	(.L_1063 - .L_1062)
.L_1062:
        /*0004*/ 	.word	0x00000082


	//----- nvinfo : EIATTR_KPARAM_INFO
	.align		4
.L_1063:
        /*0008*/ 	.byte	0x04, 0x17
        /*000a*/ 	.short	(.L_1065 - .L_1064)
.L_1064:
        /*000c*/ 	.word	0x00000000
        /*0010*/ 	.short	0x0001
        /*0012*/ 	.short	0x0008
        /*0014*/ 	.byte	0x00, 0xf0, 0x21, 0x0a


	//----- nvinfo : EIATTR_KPARAM_INFO
	.align		4
.L_1065:
        /*0018*/ 	.byte	0x04, 0x17
        /*001a*/ 	.short	(.L_1067 - .L_1066)
.L_1066:
        /*001c*/ 	.word	0x00000000
        /*0020*/ 	.short	0x0000
        /*0022*/ 	.short	0x0000
        /*0024*/ 	.byte	0x00, 0xf0, 0x11, 0x00


	//----- nvinfo : EIATTR_SPARSE_MMA_MASK
	.align		4
.L_1067:
        /*0028*/ 	.byte	0x03, 0x50
        /*002a*/ 	.short	0x0000


	//----- nvinfo : EIATTR_MAXREG_COUNT
	.align		4
        /*002c*/ 	.byte	0x03, 0x1b
        /*002e*/ 	.short	0x0080


	//----- nvinfo : EIATTR_MERCURY_ISA_VERSION
	.align		4
        /*0030*/ 	.byte	0x03, 0x5f
        /*0032*/ 	.short	0x0101


	//----- nvinfo : EIATTR_EXIT_INSTR_OFFSETS
	.align		4
        /*0034*/ 	.byte	0x04, 0x1c
        /*0036*/ 	.short	(.L_1069 - .L_1068)


	//   ....[0]....
.L_1068:
        /*0038*/ 	.word	0x00004740


	//   ....[1]....
        /*003c*/ 	.word	0x00005ea0


	//----- nvinfo : EIATTR_MAX_THREADS
	.align		4
.L_1069:
        /*0040*/ 	.byte	0x04, 0x05
        /*0042*/ 	.short	(.L_1071 - .L_1070)
.L_1070:
        /*0044*/ 	.word	0x00000080
        /*0048*/ 	.word	0x00000001
        /*004c*/ 	.word	0x00000001


	//----- nvinfo : EIATTR_CRS_STACK_SIZE
	.align		4
.L_1071:
        /*0050*/ 	.byte	0x04, 0x1e
        /*0052*/ 	.short	(.L_1073 - .L_1072)
.L_1072:
        /*0054*/ 	.word	0x00000000


	//----- nvinfo : EIATTR_CBANK_PARAM_SIZE
	.align		4
.L_1073:
        /*0058*/ 	.byte	0x03, 0x19
        /*005a*/ 	.short	0x0290


	//----- nvinfo : EIATTR_PARAM_CBANK
	.align		4
        /*005c*/ 	.byte	0x04, 0x0a
        /*005e*/ 	.short	(.L_1075 - .L_1074)
	.align		4
.L_1074:
        /*0060*/ 	.word	index@(.nv.constant0._ZN2at6native18elementwise_kernelILi128ELi4EZNS0_22gpu_kernel_impl_nocastIZZZNS0_10glu_kernelERNS_18TensorIteratorBaseEENKUlvE_clEvENKUlvE2_clEvEUlN3c108BFloat16ES8_E_EEvS4_RKT_EUliE_EEviT1_)
        /*0064*/ 	.short	0x0210
        /*0066*/ 	.short	0x0290


	//----- nvinfo : EIATTR_SW_WAR
	.align		4
.L_1075:
        /*0068*/ 	.byte	0x04, 0x36
        /*006a*/ 	.short	(.L_1077 - .L_1076)
.L_1076:
        /*006c*/ 	.word	0x00000008
.L_1077:


//--------------------- .nv.info._ZN2at6native27unrolled_elementwise_kernelIZZZNS0_10glu_kernelERNS_18TensorIteratorBaseEENKUlvE_clEvENKUlvE2_clEvEUlN3c108BFloat16ES7_E_St5arrayIPcLm3EELi4E23TrivialOffsetCalculatorILi2EjESC_ILi1EjENS0_6memory15LoadWithoutCastENSF_16StoreWithoutCastEEEviT_T0_T2_T3_T4_T5_ --------------------------
	.section	.nv.info._ZN2at6native27unrolled_elementwise_kernelIZZZNS0_10glu_kernelERNS_18TensorIteratorBaseEENKUlvE_clEvENKUlvE2_clEvEUlN3c108BFloat16ES7_E_St5arrayIPcLm3EELi4E23TrivialOffsetCalculatorILi2EjESC_ILi1EjENS0_6memory15LoadWithoutCastENSF_16StoreWithoutCastEEEviT_T0_T2_T3_T4_T5_,"",@"SHT_CUDA_INFO"
	.sectionflags	@""
	.align	4


	//----- nvinfo : EIATTR_CUDA_API_VERSION
	.align		4
        /*0000*/ 	.byte	0x04, 0x37
        /*0002*/ 	.short	(.L_1079 - .L_1078)
.L_1078:
        /*0004*/ 	.word	0x00000082


	//----- nvinfo : EIATTR_KPARAM_INFO
	.align		4
.L_1079:
        /*0008*/ 	.byte	0x04, 0x17
        /*000a*/ 	.short	(.L_1081 - .L_1080)
.L_1080:
        /*000c*/ 	.word	0x00000000
        /*0010*/ 	.short	0x0006
        /*0012*/ 	.short	0x0023
        /*0014*/ 	.byte	0x00, 0xf0, 0x05, 0x00


	//----- nvinfo : EIATTR_KPARAM_INFO
	.align		4
.L_1081:
        /*0018*/ 	.byte	0x04, 0x17
        /*001a*/ 	.short	(.L_1083 - .L_1082)
.L_1082:
        /*001c*/ 	.word	0x00000000
        /*0020*/ 	.short	0x0005
        /*0022*/ 	.short	0x0022
        /*0024*/ 	.byte	0x00, 0xf0, 0x05, 0x00


	//----- nvinfo : EIATTR_KPARAM_INFO
	.align		4
.L_1083:
        /*0028*/ 	.byte	0x04, 0x17
        /*002a*/ 	.short	(.L_1085 - .L_1084)
.L_1084:
        /*002c*/ 	.word	0x00000000
        /*0030*/ 	.short	0x0004
        /*0032*/ 	.short	0x0021
        /*0034*/ 	.byte	0x00, 0xf0, 0x05, 0x00


	//----- nvinfo : EIATTR_KPARAM_INFO
	.align		4
.L_1085:
        /*0038*/ 	.byte	0x04, 0x17
        /*003a*/ 	.short	(.L_1087 - .L_1086)
.L_1086:
        /*003c*/ 	.word	0x00000000
        /*0040*/ 	.short	0x0003
        /*0042*/ 	.short	0x0020
        /*0044*/ 	.byte	0x00, 0xf0, 0x05, 0x00


	//----- nvinfo : EIATTR_KPARAM_INFO
	.align		4
.L_1087:
        /*0048*/ 	.byte	0x04, 0x17
        /*004a*/ 	.short	(.L_1089 - .L_1088)
.L_1088:
        /*004c*/ 	.word	0x00000000
        /*0050*/ 	.short	0x0002
        /*0052*/ 	.short	0x0008
        /*0054*/ 	.byte	0x00, 0xf0, 0x61, 0x00


	//----- nvinfo : EIATTR_KPARAM_INFO
	.align		4
.L_1089:
        /*0058*/ 	.byte	0x04, 0x17
        /*005a*/ 	.short	(.L_1091 - .L_1090)
.L_1090:
        /*005c*/ 	.word	0x00000000
        /*0060*/ 	.short	0x0001
        /*0062*/ 	.short	0x0004
        /*0064*/ 	.byte	0x00, 0xf0, 0x05, 0x00


	//----- nvinfo : EIATTR_KPARAM_INFO
	.align		4
.L_1091:
        /*0068*/ 	.byte	0x04, 0x17
        /*006a*/ 	.short	(.L_1093 - .L_1092)
.L_1092:
        /*006c*/ 	.word	0x00000000
        /*0070*/ 	.short	0x0000
        /*0072*/ 	.short	0x0000
        /*0074*/ 	.byte	0x00, 0xf0, 0x11, 0x00


	//----- nvinfo : EIATTR_SPARSE_MMA_MASK
	.align		4
.L_1093:
        /*0078*/ 	.byte	0x03, 0x50
        /*007a*/ 	.short	0x0000


	//----- nvinfo : EIATTR_MAXREG_COUNT
	.align		4
        /*007c*/ 	.byte	0x03, 0x1b
        /*007e*/ 	.short	0x00ff


	//----- nvinfo : EIATTR_MERCURY_ISA_VERSION
	.align		4
        /*0080*/ 	.byte	0x03, 0x5f
        /*0082*/ 	.short	0x0101


	//----- nvinfo : EIATTR_EXIT_INSTR_OFFSETS
	.align		4
        /*0084*/ 	.byte	0x04, 0x1c
        /*0086*/ 	.short	(.L_1095 - .L_1094)


	//   ....[0]....
.L_1094:
        /*0088*/ 	.word	0x000006a0


	//   ....[1]....
        /*008c*/ 	.word	0x00000720


	//----- nvinfo : EIATTR_MAX_THREADS
	.align		4
.L_1095:
        /*0090*/ 	.byte	0x04, 0x05
        /*0092*/ 	.short	(.L_1097 - .L_1096)
.L_1096:
        /*0094*/ 	.word	0x00000080
        /*0098*/ 	.word	0x00000001
        /*009c*/ 	.word	0x00000001


	//----- nvinfo : EIATTR_CRS_STACK_SIZE
	.align		4
.L_1097:
        /*00a0*/ 	.byte	0x04, 0x1e
        /*00a2*/ 	.short	(.L_1099 - .L_1098)
.L_1098:
        /*00a4*/ 	.word	0x00000000


	//----- nvinfo : EIATTR_CBANK_PARAM_SIZE
	.align		4
.L_1099:
        /*00a8*/ 	.byte	0x03, 0x19
        /*00aa*/ 	.short	0x0024


	//----- nvinfo : EIATTR_PARAM_CBANK
	.align		4
        /*00ac*/ 	.byte	0x04, 0x0a
        /*00ae*/ 	.short	(.L_1101 - .L_1100)
	.align		4
.L_1100:
        /*00b0*/ 	.word	index@(.nv.constant0._ZN2at6native27unrolled_elementwise_kernelIZZZNS0_10glu_kernelERNS_18TensorIteratorBaseEENKUlvE_clEvENKUlvE2_clEvEUlN3c108BFloat16ES7_E_St5arrayIPcLm3EELi4E23TrivialOffsetCalculatorILi2EjESC_ILi1EjENS0_6memory15LoadWithoutCastENSF_16StoreWithoutCastEEEviT_T0_T2_T3_T4_T5_)
        /*00b4*/ 	.short	0x0210
        /*00b6*/ 	.short	0x0024


	//----- nvinfo : EIATTR_SW_WAR
	.align		4
.L_1101:
        /*00b8*/ 	.byte	0x04, 0x36
        /*00ba*/ 	.short	(.L_1103 - .L_1102)
.L_1102:
        /*00bc*/ 	.word	0x00000008
.L_1103:


//--------------------- .nv.info._ZN2at6native29vectorized_elementwise_kernelILi2EZZZNS0_10glu_kernelERNS_18TensorIteratorBaseEENKUlvE_clEvENKUlvE2_clEvEUlN3c108BFloat16ES7_E_St5arrayIPcLm3EEEEviT0_T1_ --------------------------
	.section	.nv.info._ZN2at6native29vectorized_elementwise_kernelILi2EZZZNS0_10glu_kernelERNS_18TensorIteratorBaseEENKUlvE_clEvENKUlvE2_clEvEUlN3c108BFloat16ES7_E_St5arrayIPcLm3EEEEviT0_T1_,"",@"SHT_CUDA_INFO"
	.sectionflags	@""
	.align	4


	//----- nvinfo : EIATTR_CUDA_API_VERSION
	.align		4
        /*0000*/ 	.byte	0x04, 0x37
        /*0002*/ 	.short	(.L_1105 - .L_1104)
.L_1104:
        /*0004*/ 	.word	0x00000082


	//----- nvinfo : EIATTR_KPARAM_INFO
	.align		4
.L_1105:
        /*0008*/ 	.byte	0x04, 0x17
        /*000a*/ 	.short	(.L_1107 - .L_1106)
.L_1106:
        /*000c*/ 	.word	0x00000000
        /*0010*/ 	.short	0x0002
        /*0012*/ 	.short	0x0008
        /*0014*/ 	.byte	0x00, 0xf0, 0x61, 0x00


	//----- nvinfo : EIATTR_KPARAM_INFO
	.align		4
.L_1107:
        /*0018*/ 	.byte	0x04, 0x17
        /*001a*/ 	.short	(.L_1109 - .L_1108)
.L_1108:
        /*001c*/ 	.word	0x00000000
        /*0020*/ 	.short	0x0001
        /*0022*/ 	.short	0x0004
        /*0024*/ 	.byte	0x00, 0xf0, 0x05, 0x00


	//----- nvinfo : EIATTR_KPARAM_INFO
	.align		4
.L_1109:
        /*0028*/ 	.byte	0x04, 0x17
        /*002a*/ 	.short	(.L_1111 - .L_1110)
.L_1110:
        /*002c*/ 	.word	0x00000000
        /*0030*/ 	.short	0x0000
        /*0032*/ 	.short	0x0000
        /*0034*/ 	.byte	0x00, 0xf0, 0x11, 0x00


	//----- nvinfo : EIATTR_SPARSE_MMA_MASK
	.align		4
.L_1111:
        /*0038*/ 	.byte	0x03, 0x50
        /*003a*/ 	.short	0x0000


	//----- nvinfo : EIATTR_MAXREG_COUNT
	.align		4
        /*003c*/ 	.byte	0x03, 0x1b
        /*003e*/ 	.short	0x00ff


	//----- nvinfo : EIATTR_MERCURY_ISA_VERSION
	.align		4
        /*0040*/ 	.byte	0x03, 0x5f
        /*0042*/ 	.short	0x0101


	//----- nvinfo : EIATTR_EXIT_INSTR_OFFSETS
	.align		4
        /*0044*/ 	.byte	0x04, 0x1c
        /*0046*/ 	.short	(.L_1113 - .L_1112)


	//   ....[0]....
.L_1112:
        /*0048*/ 	.word	0x00000620


	//   ....[1]....
        /*004c*/ 	.word	0x00001400


	//   ....[2]....
        /*0050*/ 	.word	0x00001450


	//----- nvinfo : EIATTR_MAX_THREADS
	.align		4
.L_1113:
        /*0054*/ 	.byte	0x04, 0x05
        /*0056*/ 	.short	(.L_1115 - .L_1114)
.L_1114:
        /*0058*/ 	.word	0x00000080
        /*005c*/ 	.word	0x00000001
        /*0060*/ 	.word	0x00000001


	//----- nvinfo : EIATTR_CRS_STACK_SIZE
	.align		4
.L_1115:
        /*0064*/ 	.byte	0x04, 0x1e
        /*0066*/ 	.short	(.L_1117 - .L_1116)
.L_1116:
        /*0068*/ 	.word	0x00000000


	//----- nvinfo : EIATTR_CBANK_PARAM_SIZE
	.align		4
.L_1117:
        /*006c*/ 	.byte	0x03, 0x19
        /*006e*/ 	.short	0x0020


	//----- nvinfo : EIATTR_PARAM_CBANK
	.align		4
        /*0070*/ 	.byte	0x04, 0x0a
        /*0072*/ 	.short	(.L_1119 - .L_1118)
	.align		4
.L_1118:
        /*0074*/ 	.word	index@(.nv.constant0._ZN2at6native29vectorized_elementwise_kernelILi2EZZZNS0_10glu_kernelERNS_18TensorIteratorBaseEENKUlvE_clEvENKUlvE2_clEvEUlN3c108BFloat16ES7_E_St5arrayIPcLm3EEEEviT0_T1_)
        /*0078*/ 	.short	0x0210
        /*007a*/ 	.short	0x0020


	//----- nvinfo : EIATTR_SW_WAR
	.align		4
.L_1119:
        /*007c*/ 	.byte	0x04, 0x36
        /*007e*/ 	.short	(.L_1121 - .L_1120)
.L_1120:
        /*0080*/ 	.word	0x00000008
.L_1121:


//--------------------- .nv.info._ZN2at6native29vectorized_elementwise_kernelILi4EZZZNS0_10glu_kernelERNS_18TensorIteratorBaseEENKUlvE_clEvENKUlvE2_clEvEUlN3c108BFloat16ES7_E_St5arrayIPcLm3EEEEviT0_T1_ --------------------------
	.section	.nv.info._ZN2at6native29vectorized_elementwise_kernelILi4EZZZNS0_10glu_kernelERNS_18TensorIteratorBaseEENKUlvE_clEvENKUlvE2_clEvEUlN3c108BFloat16ES7_E_St5arrayIPcLm3EEEEviT0_T1_,"",@"SHT_CUDA_INFO"
	.sectionflags	@""
	.align	4


	//----- nvinfo : EIATTR_CUDA_API_VERSION
	.align		4
        /*0000*/ 	.byte	0x04, 0x37
        /*0002*/ 	.short	(.L_1123 - .L_1122)
.L_1122:
        /*0004*/ 	.word	0x00000082


	//----- nvinfo : EIATTR_KPARAM_INFO
	.align		4
.L_1123:
        /*0008*/ 	.byte	0x04, 0x17
        /*000a*/ 	.short	(.L_1125 - .L_1124)
.L_1124:
        /*000c*/ 	.word	0x00000000
        /*0010*/ 	.short	0x0002
        /*0012*/ 	.short	0x0008
        /*0014*/ 	.byte	0x00, 0xf0, 0x61, 0x00


	//----- nvinfo : EIATTR_KPARAM_INFO
	.align		4
.L_1125:
        /*0018*/ 	.byte	0x04, 0x17
        /*001a*/ 	.short	(.L_1127 - .L_1126)
.L_1126:
        /*001c*/ 	.word	0x00000000
        /*0020*/ 	.short	0x0001
        /*0022*/ 	.short	0x0004
        /*0024*/ 	.byte	0x00, 0xf0, 0x05, 0x00


	//----- nvinfo : EIATTR_KPARAM_INFO
	.align		4
.L_1127:
        /*0028*/ 	.byte	0x04, 0x17
        /*002a*/ 	.short	(.L_1129 - .L_1128)
.L_1128:
        /*002c*/ 	.word	0x00000000
        /*0030*/ 	.short	0x0000
        /*0032*/ 	.short	0x0000
        /*0034*/ 	.byte	0x00, 0xf0, 0x11, 0x00


	//----- nvinfo : EIATTR_SPARSE_MMA_MASK
	.align		4
.L_1129:
        /*0038*/ 	.byte	0x03, 0x50
        /*003a*/ 	.short	0x0000


	//----- nvinfo : EIATTR_MAXREG_COUNT
	.align		4
        /*003c*/ 	.byte	0x03, 0x1b
        /*003e*/ 	.short	0x00ff


	//----- nvinfo : EIATTR_MERCURY_ISA_VERSION
	.align		4
        /*0040*/ 	.byte	0x03, 0x5f
        /*0042*/ 	.short	0x0101


	//----- nvinfo : EIATTR_EXIT_INSTR_OFFSETS
	.align		4
        /*0044*/ 	.byte	0x04, 0x1c
        /*0046*/ 	.short	(.L_1131 - .L_1130)


	//   ....[0]....
.L_1130:
        /*0048*/ 	.word	0x000005c0


	//   ....[1]....
        /*004c*/ 	.word	0x000013a0


	//   ....[2]....
        /*0050*/ 	.word	0x000013f0


	//----- nvinfo : EIATTR_MAX_THREADS
	.align		4
.L_1131:
        /*0054*/ 	.byte	0x04, 0x05
        /*0056*/ 	.short	(.L_1133 - .L_1132)
.L_1132:
        /*0058*/ 	.word	0x00000080
        /*005c*/ 	.word	0x00000001
        /*0060*/ 	.word	0x00000001


	//----- nvinfo : EIATTR_CRS_STACK_SIZE
	.align		4
.L_1133:
        /*0064*/ 	.byte	0x04, 0x1e
        /*0066*/ 	.short	(.L_1135 - .L_1134)
.L_1134:
        /*0068*/ 	.word	0x00000000


	//----- nvinfo : EIATTR_CBANK_PARAM_SIZE
	.align		4
.L_1135:
        /*006c*/ 	.byte	0x03, 0x19
        /*006e*/ 	.short	0x0020


	//----- nvinfo : EIATTR_PARAM_CBANK
	.align		4
        /*0070*/ 	.byte	0x04, 0x0a
        /*0072*/ 	.short	(.L_1137 - .L_1136)
	.align		4
.L_1136:
        /*0074*/ 	.word	index@(.nv.constant0._ZN2at6native29vectorized_elementwise_kernelILi4EZZZNS0_10glu_kernelERNS_18TensorIteratorBaseEENKUlvE_clEvENKUlvE2_clEvEUlN3c108BFloat16ES7_E_St5arrayIPcLm3EEEEviT0_T1_)
        /*0078*/ 	.short	0x0210
        /*007a*/ 	.short	0x0020


	//----- nvinfo : EIATTR_SW_WAR
	.align		4
.L_1137:
        /*007c*/ 	.byte	0x04, 0x36
        /*007e*/ 	.short	(.L_1139 - .L_1138)
.L_1138:
        /*0080*/ 	.word	0x00000008
.L_1139:


//--------------------- .nv.info._ZN2at6native29vectorized_elementwise_kernelILi8EZZZNS0_10glu_kernelERNS_18TensorIteratorBaseEENKUlvE_clEvENKUlvE2_clEvEUlN3c108BFloat16ES7_E_St5arrayIPcLm3EEEEviT0_T1_ --------------------------
	.section	.nv.info._ZN2at6native29vectorized_elementwise_kernelILi8EZZZNS0_10glu_kernelERNS_18TensorIteratorBaseEENKUlvE_clEvENKUlvE2_clEvEUlN3c108BFloat16ES7_E_St5arrayIPcLm3EEEEviT0_T1_,"",@"SHT_CUDA_INFO"
	.sectionflags	@""
	.align	4


	//----- nvinfo : EIATTR_CUDA_API_VERSION
	.align		4
        /*0000*/ 	.byte	0x04, 0x37
        /*0002*/ 	.short	(.L_1141 - .L_1140)
.L_1140:
        /*0004*/ 	.word	0x00000082


	//----- nvinfo : EIATTR_KPARAM_INFO
	.align		4
.L_1141:
        /*0008*/ 	.byte	0x04, 0x17
        /*000a*/ 	.short	(.L_1143 - .L_1142)
.L_1142:
        /*000c*/ 	.word	0x00000000
        /*0010*/ 	.short	0x0002
        /*0012*/ 	.short	0x0008
        /*0014*/ 	.byte	0x00, 0xf0, 0x61, 0x00


	//----- nvinfo : EIATTR_KPARAM_INFO
	.align		4
.L_1143:
        /*0018*/ 	.byte	0x04, 0x17
        /*001a*/ 	.short	(.L_1145 - .L_1144)
.L_1144:
        /*001c*/ 	.word	0x00000000
        /*0020*/ 	.short	0x0001
        /*0022*/ 	.short	0x0004
        /*0024*/ 	.byte	0x00, 0xf0, 0x05, 0x00


	//----- nvinfo : EIATTR_KPARAM_INFO
	.align		4
.L_1145:
        /*0028*/ 	.byte	0x04, 0x17
        /*002a*/ 	.short	(.L_1147 - .L_1146)
.L_1146:
        /*002c*/ 	.word	0x00000000
        /*0030*/ 	.short	0x0000
        /*0032*/ 	.short	0x0000
        /*0034*/ 	.byte	0x00, 0xf0, 0x11, 0x00


	//----- nvinfo : EIATTR_SPARSE_MMA_MASK
	.align		4
.L_1147:
        /*0038*/ 	.byte	0x03, 0x50
        /*003a*/ 	.short	0x0000


	//----- nvinfo : EIATTR_MAXREG_COUNT
	.align		4
        /*003c*/ 	.byte	0x03, 0x1b
        /*003e*/ 	.short	0x00ff


	//----- nvinfo : EIATTR_MERCURY_ISA_VERSION
	.align		4
        /*0040*/ 	.byte	0x03, 0x5f
        /*0042*/ 	.short	0x0101


	//----- nvinfo : EIATTR_EXIT_INSTR_OFFSETS
	.align		4
        /*0044*/ 	.byte	0x04, 0x1c
        /*0046*/ 	.short	(.L_1149 - .L_1148)


	//   ....[0]....
.L_1148:
        /*0048*/ 	.word	0x00000590


	//   ....[1]....
        /*004c*/ 	.word	0x00001370


	//   ....[2]....
        /*0050*/ 	.word	0x000013c0


	//----- nvinfo : EIATTR_MAX_THREADS
	.align		4
.L_1149:
        /*0054*/ 	.byte	0x04, 0x05
        /*0056*/ 	.short	(.L_1151 - .L_1150)
.L_1150:
        /*0058*/ 	.word	0x00000080
        /*005c*/ 	.word	0x00000001
        /*0060*/ 	.word	0x00000001


	//----- nvinfo : EIATTR_CRS_STACK_SIZE
	.align		4
.L_1151:
        /*0064*/ 	.byte	0x04, 0x1e
        /*0066*/ 	.short	(.L_1153 - .L_1152)
.L_1152:
        /*0068*/ 	.word	0x00000000


	//----- nvinfo : EIATTR_CBANK_PARAM_SIZE
	.align		4
.L_1153:
        /*006c*/ 	.byte	0x03, 0x19
        /*006e*/ 	.short	0x0020


	//----- nvinfo : EIATTR_PARAM_CBANK
	.align		4
        /*0070*/ 	.byte	0x04, 0x0a
        /*0072*/ 	.short	(.L_1155 - .L_1154)
	.align		4
.L_1154:
        /*0074*/ 	.word	index@(.nv.constant0._ZN2at6native29vectorized_elementwise_kernelILi8EZZZNS0_10glu_kernelERNS_18TensorIteratorBaseEENKUlvE_clEvENKUlvE2_clEvEUlN3c108BFloat16ES7_E_St5arrayIPcLm3EEEEviT0_T1_)
        /*0078*/ 	.short	0x0210
        /*007a*/ 	.short	0x0020


	//----- nvinfo : EIATTR_SW_WAR
	.align		4
.L_1155:
        /*007c*/ 	.byte	0x04, 0x36
        /*007e*/ 	.short	(.L_1157 - .L_1156)
.L_1156:
        /*0080*/ 	.word	0x00000008
.L_1157:


//--------------------- .nv.info._ZN2at6native18elementwise_kernelILi128ELi4EZNS0_15gpu_kernel_implIZZZNS0_10glu_kernelERNS_18TensorIteratorBaseEENKUlvE_clEvENKUlvE1_clEvEUlN3c104HalfES8_E_EEvS4_RKT_EUliE_EEviT1_ --------------------------
	.section	.nv.info._ZN2at6native18elementwise_kernelILi128ELi4EZNS0_15gpu_kernel_implIZZZNS0_10glu_kernelERNS_18TensorIteratorBaseEENKUlvE_clEvENKUlvE1_clEvEUlN3c104HalfES8_E_EEvS4_RKT_EUliE_EEviT1_,"",@"SHT_CUDA_INFO"
	.sectionflags	@""
	.align	4


	//----- nvinfo : EIATTR_CUDA_API_VERSION
	.align		4
        /*0000*/ 	.byte	0x04, 0x37
        /*0002*/ 	.short	(.L_1159 - .L_1158)
.L_1158:
        /*0004*/ 	.word	0x00000082


	//----- nvinfo : EIATTR_KPARAM_INFO
	.align		4
.L_1159:
        /*0008*/ 	.byte	0x04, 0x17
        /*000a*/ 	.short	(.L_1161 - .L_1160)
.L_1160:
        /*000c*/ 	.word	0x00000000
        /*0010*/ 	.short	0x0001
        /*0012*/ 	.short	0x0008
        /*0014*/ 	.byte	0x00, 0xf0, 0x21, 0x0a


	//----- nvinfo : EIATTR_KPARAM_INFO
	.align		4
.L_1161:
        /*0018*/ 	.byte	0x04, 0x17
        /*001a*/ 	.short	(.L_1163 - .L_1162)
.L_1162:
        /*001c*/ 	.word	0x00000000
        /*0020*/ 	.short	0x0000
        /*0022*/ 	.short	0x0000
        /*0024*/ 	.byte	0x00, 0xf0, 0x11, 0x00


	//----- nvinfo : EIATTR_SPARSE_MMA_MASK
	.align		4
.L_1163:
        /*0028*/ 	.byte	0x03, 0x50
        /*002a*/ 	.short	0x0000


	//----- nvinfo : EIATTR_MAXREG_COUNT
	.align		4
        /*002c*/ 	.byte	0x03, 0x1b
        /*002e*/ 	.short	0x0080


	//----- nvinfo : EIATTR_EXTERNS
	.align		4
        /*0030*/ 	.byte	0x04, 0x0f
        /*0032*/ 	.short	(.L_1165 - .L_1164)


	//   ....[0]....
	.align		4
.L_1164:
        /*0034*/ 	.word	index@(__assertfail)


	//----- nvinfo : EIATTR_MERCURY_ISA_VERSION
	.align		4
.L_1165:
        /*0038*/ 	.byte	0x03, 0x5f
        /*003a*/ 	.short	0x0101


	//----- nvinfo : EIATTR_SYSCALL_OFFSETS
	.align		4
        /*003c*/ 	.byte	0x04, 0x46
        /*003e*/ 	.short	(.L_1167 - .L_1166)


	//   ....[0]....
.L_1166:
        /*0040*/ 	.word	0x000026c0


	//   ....[1]....
        /*0044*/ 	.word	0x00003670


	//   ....[2]....
        /*0048*/ 	.word	0x00004650


	//   ....[3]....
        /*004c*/ 	.word	0x00006d60


	//   ....[4]....
        /*0050*/ 	.word	0x00007d10


	//   ....[5]....
        /*0054*/ 	.word	0x00008cf0


	//   ....[6]....
        /*0058*/ 	.word	0x0000b3f0


	//   ....[7]....
        /*005c*/ 	.word	0x0000c3a0


	//   ....[8]....
        /*0060*/ 	.word	0x0000d380


	//   ....[9]....
        /*0064*/ 	.word	0x0000fa70


	//   ....[10]....
        /*0068*/ 	.word	0x00010a20


	//   ....[11]....
        /*006c*/ 	.word	0x00011a00


	//----- nvinfo : EIATTR_EXIT_INSTR_OFFSETS
	.align		4
.L_1167:
        /*0070*/ 	.byte	0x04, 0x1c
        /*0072*/ 	.short	(.L_1169 - .L_1168)


	//   ....[0]....
.L_1168:
        /*0074*/ 	.word	0x0000d450


	//   ....[1]....
        /*0078*/ 	.word	0x00010c30


	//   ....[2]....
        /*007c*/ 	.word	0x00010c70


	//   ....[3]....
        /*0080*/ 	.word	0x00010d10


	//   ....[4]....
        /*0084*/ 	.word	0x00010d50


	//   ....[5]....
        /*0088*/ 	.word	0x00010d90


	//   ....[6]....
        /*008c*/ 	.word	0x00010e20


	//   ....[7]....
        /*0090*/ 	.word	0x00010e40


	//   ....[8]....
        /*0094*/ 	.word	0x00010ee0


	//   ....[9]....
        /*0098*/ 	.word	0x00010f30


	//   ....[10]....
        /*009c*/ 	.word	0x00010f80


	//   ....[11]....
        /*00a0*/ 	.word	0x00011050


	//   ....[12]....
        /*00a4*/ 	.word	0x000110b0


	//   ....[13]....
        /*00a8*/ 	.word	0x00011240


	//   ....[14]....
        /*00ac*/ 	.word	0x000113a0


	//   ....[15]....
        /*00b0*/ 	.word	0x000113e0


	//   ....[16]....
        /*00b4*/ 	.word	0x000114a0


	//   ....[17]....
        /*00b8*/ 	.word	0x00011620


	//   ....[18]....
        /*00bc*/ 	.word	0x000117a0


	//   ....[19]....
        /*00c0*/ 	.word	0x00011900


	//   ....[20]....
        /*00c4*/ 	.word	0x00011a10


	//   ....[21]....
        /*00c8*/ 	.word	0x00011a50


	//   ....[22]....
        /*00cc*/ 	.word	0x00011a90


	//----- nvinfo : EIATTR_MAX_THREADS
	.align		4
.L_1169:
        /*00d0*/ 	.byte	0x04, 0x05
        /*00d2*/ 	.short	(.L_1171 - .L_1170)
.L_1170:
        /*00d4*/ 	.word	0x00000080
        /*00d8*/ 	.word	0x00000001
        /*00dc*/ 	.word	0x00000001


	//----- nvinfo : EIATTR_CRS_STACK_SIZE
	.align		4
.L_1171:
        /*00e0*/ 	.byte	0x04, 0x1e
        /*00e2*/ 	.short	(.L_1173 - .L_1172)
.L_1172:
        /*00e4*/ 	.word	0x00000000


	//----- nvinfo : EIATTR_CBANK_PARAM_SIZE
	.align		4
.L_1173:
        /*00e8*/ 	.byte	0x03, 0x19
        /*00ea*/ 	.short	0x0290


	//----- nvinfo : EIATTR_PARAM_CBANK
	.align		4
        /*00ec*/ 	.byte	0x04, 0x0a
        /*00ee*/ 	.short	(.L_1175 - .L_1174)
	.align		4
.L_1174:
        /*00f0*/ 	.word	index@(.nv.constant0._ZN2at6native18elementwise_kernelILi128ELi4EZNS0_15gpu_kernel_implIZZZNS0_10glu_kernelERNS_18TensorIteratorBaseEENKUlvE_clEvENKUlvE1_clEvEUlN3c104HalfES8_E_EEvS4_RKT_EUliE_EEviT1_)
        /*00f4*/ 	.short	0x0210
        /*00f6*/ 	.short	0x0290


	//----- nvinfo : EIATTR_SW_WAR
	.align		4
.L_1175:
        /*00f8*/ 	.byte	0x04, 0x36
        /*00fa*/ 	.short	(.L_1177 - .L_1176)
.L_1176:
        /*00fc*/ 	.word	0x00000008
.L_1177:


//--------------------- .nv.info._ZN2at6native27unrolled_elementwise_kernelIZZZNS0_10glu_kernelERNS_18TensorIteratorBaseEENKUlvE_clEvENKUlvE1_clEvEUlN3c104HalfES7_E_St5arrayIPcLm3EELi4E23TrivialOffsetCalculatorILi2EjESC_ILi1EjENS0_6memory12LoadWithCastILi2EEENSF_13StoreWithCastILi1EEEEEviT_T0_T2_T3_T4_T5_ --------------------------
	.section	.nv.info._ZN2at6native27unrolled_elementwise_kernelIZZZNS0_10glu_kernelERNS_18TensorIteratorBaseEENKUlvE_clEvENKUlvE1_clEvEUlN3c104HalfES7_E_St5arrayIPcLm3EELi4E23TrivialOffsetCalculatorILi2EjESC_ILi1EjENS0_6memory12LoadWithCastILi2EEENSF_13StoreWithCastILi1EEEEEviT_T0_T2_T3_T4_T5_,"",@"SHT_CUDA_INFO"
	.sectionflags	@""
	.align	4


	//----- nvinfo : EIATTR_CUDA_API_VERSION
	.align		4
        /*0000*/ 	.byte	0x04, 0x37
        /*0002*/ 	.short	(.L_1179 - .L_1178)
.L_1178:
        /*0004*/ 	.word	0x00000082


	//----- nvinfo : EIATTR_KPARAM_INFO
	.align		4
.L_1179:
        /*0008*/ 	.byte	0x04, 0x17
        /*000a*/ 	.short	(.L_1181 - .L_1180)
.L_1180:
        /*000c*/ 	.word	0x00000000
        /*0010*/ 	.short	0x0006
        /*0012*/ 	.short	0x0030
        /*0014*/ 	.byte	0x00, 0xf0, 0x21, 0x00


	//----- nvinfo : EIATTR_KPARAM_INFO
	.align		4
.L_1181:
        /*0018*/ 	.byte	0x04, 0x17
        /*001a*/ 	.short	(.L_1183 - .L_1182)
.L_1182:
        /*001c*/ 	.word	0x00000000
        /*0020*/ 	.short	0x0005
        /*0022*/ 	.short	0x0024
        /*0024*/ 	.byte	0x00, 0xf0, 0x31, 0x00


	//----- nvinfo : EIATTR_KPARAM_INFO
	.align		4
.L_1183:
        /*0028*/ 	.byte	0x04, 0x17
        /*002a*/ 	.short	(.L_1185 - .L_1184)
.L_1184:
        /*002c*/ 	.word	0x00000000
        /*0030*/ 	.short	0x0004
        /*0032*/ 	.short	0x0021
        /*0034*/ 	.byte	0x00, 0xf0, 0x05, 0x00


	//----- nvinfo : EIATTR_KPARAM_INFO
	.align		4
.L_1185:
        /*0038*/ 	.byte	0x04, 0x17
        /*003a*/ 	.short	(.L_1187 - .L_1186)
.L_1186:
        /*003c*/ 	.word	0x00000000
        /*0040*/ 	.short	0x0003
        /*0042*/ 	.short	0x0020
        /*0044*/ 	.byte	0x00, 0xf0, 0x05, 0x00


	//----- nvinfo : EIATTR_KPARAM_INFO
	.align		4
.L_1187:
        /*0048*/ 	.byte	0x04, 0x17
        /*004a*/ 	.short	(.L_1189 - .L_1188)
.L_1188:
        /*004c*/ 	.word	0x00000000
        /*0050*/ 	.short	0x0002
        /*0052*/ 	.short	0x0008
        /*0054*/ 	.byte	0x00, 0xf0, 0x61, 0x00


	//----- nvinfo : EIATTR_KPARAM_INFO
	.align		4
.L_1189:
        /*0058*/ 	.byte	0x04, 0x17
        /*005a*/ 	.short	(.L_1191 - .L_1190)
.L_1190:
        /*005c*/ 	.word	0x00000000
        /*0060*/ 	.short	0x0001
        /*0062*/ 	.short	0x0004
        /*0064*/ 	.byte	0x00, 0xf0, 0x05, 0x00


	//----- nvinfo : EIATTR_KPARAM_INFO
	.align		4
.L_1191:
        /*0068*/ 	.byte	0x04, 0x17
        /*006a*/ 	.short	(.L_1193 - .L_1192)
.L_1192:
        /*006c*/ 	.word	0x00000000
        /*0070*/ 	.short	0x0000
        /*0072*/ 	.short	0x0000
        /*0074*/ 	.byte	0x00, 0xf0, 0x11, 0x00


	//----- nvinfo : EIATTR_SPARSE_MMA_MASK
	.align		4
.L_1193:
        /*0078*/ 	.byte	0x03, 0x50
        /*007a*/ 	.short	0x0000


	//----- nvinfo : EIATTR_MAXREG_COUNT
	.align		4
        /*007c*/ 	.byte	0x03, 0x1b
        /*007e*/ 	.short	0x00ff


	//----- nvinfo : EIATTR_EXTERNS
	.align		4
        /*0080*/ 	.byte	0x04, 0x0f
        /*0082*/ 	.short	(.L_1195 - .L_1194)


	//   ....[0]....
	.align		4
.L_1194:
        /*0084*/ 	.word	index@(__assertfail)


	//----- nvinfo : EIATTR_MERCURY_ISA_VERSION
	.align		4
.L_1195:
        /*0088*/ 	.byte	0x03, 0x5f
        /*008a*/ 	.short	0x0101


	//----- nvinfo : EIATTR_SYSCALL_OFFSETS
	.align		4
        /*008c*/ 	.byte	0x04, 0x46
        /*008e*/ 	.short	(.L_1197 - .L_1196)


	//   ....[0]....
.L_1196:
        /*0090*/ 	.word	0x000010c0


	//   ....[1]....
        /*0094*/ 	.word	0x00002150


	//   ....[2]....
        /*0098*/ 	.word	0x00003260


	//   ....[3]....
        /*009c*/ 	.word	0x000042f0


	//   ....[4]....
        /*00a0*/ 	.word	0x00005400


	//   ....[5]....
        /*00a4*/ 	.word	0x000064a0


	//   ....[6]....
        /*00a8*/ 	.word	0x000075a0


	//   ....[7]....
        /*00ac*/ 	.word	0x00008560


	//   ....[8]....
        /*00b0*/ 	.word	0x00009900


	//   ....[9]....
        /*00b4*/ 	.word	0x0000a920


	//   ....[10]....
        /*00b8*/ 	.word	0x0000b900


	//   ....[11]....
        /*00bc*/ 	.word	0x0000c8e0


	//----- nvinfo : EIATTR_EXIT_INSTR_OFFSETS
	.align		4
.L_1197:
        /*00c0*/ 	.byte	0x04, 0x1c
        /*00c2*/ 	.short	(.L_1199 - .L_1198)


	//   ....[0]....
.L_1198:
        /*00c4*/ 	.word	0x0000b9c0


	//   ....[1]....
        /*00c8*/ 	.word	0x0000bb10


	//   ....[2]....
        /*00cc*/ 	.word	0x0000bb50


	//   ....[3]....
        /*00d0*/ 	.word	0x0000bbf0


	//   ....[4]....
        /*00d4*/ 	.word	0x0000bc30


	//   ....[5]....
        /*00d8*/ 	.word	0x0000bc70


	//   ....[6]....
        /*00dc*/ 	.word	0x0000bd00


	//   ....[7]....
        /*00e0*/ 	.word	0x0000bd20


	//   ....[8]....
        /*00e4*/ 	.word	0x0000bdc0


	//   ....[9]....
        /*00e8*/ 	.word	0x0000be10


	//   ....[10]....
        /*00ec*/ 	.word	0x0000be60


	//   ....[11]....
        /*00f0*/ 	.word	0x0000bf30


	//   ....[12]....
        /*00f4*/ 	.word	0x0000bf90


	//   ....[13]....
        /*00f8*/ 	.word	0x0000c120


	//   ....[14]....
        /*00fc*/ 	.word	0x0000c280


	//   ....[15]....
        /*0100*/ 	.word	0x0000c2c0


	//   ....[16]....
        /*0104*/ 	.word	0x0000c380


	//   ....[17]....
        /*0108*/ 	.word	0x0000c500


	//   ....[18]....
        /*010c*/ 	.word	0x0000c680


	//   ....[19]....
        /*0110*/ 	.word	0x0000c7e0


	//   ....[20]....
        /*0114*/ 	.word	0x0000c8f0


	//   ....[21]....
        /*0118*/ 	.word	0x0000c930


	//   ....[22]....
        /*011c*/ 	.word	0x0000c970


	//----- nvinfo : EIATTR_MAX_THREADS
	.align		4
.L_1199:
        /*0120*/ 	.byte	0x04, 0x05
        /*0122*/ 	.short	(.L_1201 - .L_1200)
.L_1200:
        /*0124*/ 	.word	0x00000080
        /*0128*/ 	.word	0x00000001
        /*012c*/ 	.word	0x00000001


	//----- nvinfo : EIATTR_CRS_STACK_SIZE
	.align		4
.L_1201:
        /*0130*/ 	.byte	0x04, 0x1e
        /*0132*/ 	.short	(.L_1203 - .L_1202)
.L_1202:
        /*0134*/ 	.word	0x00000000


	//----- nvinfo : EIATTR_CBANK_PARAM_SIZE
	.align		4
.L_1203:
        /*0138*/ 	.byte	0x03, 0x19
        /*013a*/ 	.short	0x0038


	//----- nvinfo : EIATTR_PARAM_CBANK
	.align		4
        /*013c*/ 	.byte	0x04, 0x0a
        /*013e*/ 	.short	(.L_1205 - .L_1204)
	.align		4
.L_1204:
        /*0140*/ 	.word	index@(.nv.constant0._ZN2at6native27unrolled_elementwise_kernelIZZZNS0_10glu_kernelERNS_18TensorIteratorBaseEENKUlvE_clEvENKUlvE1_clEvEUlN3c104HalfES7_E_St5arrayIPcLm3EELi4E23TrivialOffsetCalculatorILi2EjESC_ILi1EjENS0_6memory12LoadWithCastILi2EEENSF_13StoreWithCastILi1EEEEEviT_T0_T2_T3_T4_T5_)
        /*0144*/ 	.short	0x0210
        /*0146*/ 	.short	0x0038


	//----- nvinfo : EIATTR_SW_WAR
	.align		4
.L_1205:
        /*0148*/ 	.byte	0x04, 0x36
        /*014a*/ 	.short	(.L_1207 - .L_1206)
.L_1206:
        /*014c*/ 	.word	0x00000008
.L_1207:


//--------------------- .nv.info._ZN2at6native18elementwise_kernelILi128ELi4EZNS0_22gpu_kernel_impl_nocastIZZZNS0_10glu_kernelERNS_18TensorIteratorBaseEENKUlvE_clEvENKUlvE1_clEvEUlN3c104HalfES8_E_EEvS4_RKT_EUliE_EEviT1_ --------------------------
	.section	.nv.info._ZN2at6native18elementwise_kernelILi128ELi4EZNS0_22gpu_kernel_impl_nocastIZZZNS0_10glu_kernelERNS_18TensorIteratorBaseEENKUlvE_clEvENKUlvE1_clEvEUlN3c104HalfES8_E_EEvS4_RKT_EUliE_EEviT1_,"",@"SHT_CUDA_INFO"
	.sectionflags	@""
	.align	4


	//----- nvinfo : EIATTR_CUDA_API_VERSION
	.align		4
        /*0000*/ 	.byte	0x04, 0x37
        /*0002*/ 	.short	(.L_1209 - .L_1208)
.L_1208:
        /*0004*/ 	.word	0x00000082


	//----- nvinfo : EIATTR_KPARAM_INFO
	.align		4
.L_1209:
        /*0008*/ 	.byte	0x04, 0x17
        /*000a*/ 	.short	(.L_1211 - .L_1210)
.L_1210:
        /*000c*/ 	.word	0x00000000
        /*0010*/ 	.short	0x0001
        /*0012*/ 	.short	0x0008
        /*0014*/ 	.byte	0x00, 0xf0, 0x21, 0x0a


	//----- nvinfo : EIATTR_KPARAM_INFO
	.align		4
.L_1211:
        /*0018*/ 	.byte	0x04, 0x17
        /*001a*/ 	.short	(.L_1213 - .L_1212)
.L_1212:
        /*001c*/ 	.word	0x00000000
        /*0020*/ 	.short	0x0000
        /*0022*/ 	.short	0x0000
        /*0024*/ 	.byte	0x00, 0xf0, 0x11, 0x00


	//----- nvinfo : EIATTR_SPARSE_MMA_MASK
	.align		4
.L_1213:
        /*0028*/ 	.byte	0x03, 0x50
        /*002a*/ 	.short	0x0000


	//----- nvinfo : EIATTR_MAXREG_COUNT
	.align		4
        /*002c*/ 	.byte	0x03, 0x1b
        /*002e*/ 	.short	0x0080


	//----- nvinfo : EIATTR_MERCURY_ISA_VERSION
	.align		4
        /*0030*/ 	.byte	0x03, 0x5f
        /*0032*/ 	.short	0x0101


	//----- nvinfo : EIATTR_EXIT_INSTR_OFFSETS
	.align		4
        /*0034*/ 	.byte	0x04, 0x1c
        /*0036*/ 	.short	(.L_1215 - .L_1214)


	//   ....[0]....
.L_1214:
        /*0038*/ 	.word	0x00004740


	//   ....[1]....
        /*003c*/ 	.word	0x00005ea0


	//----- nvinfo : EIATTR_MAX_THREADS
	.align		4
.L_1215:
        /*0040*/ 	.byte	0x04, 0x05
        /*0042*/ 	.short	(.L_1217 - .L_1216)
.L_1216:
        /*0044*/ 	.word	0x00000080
        /*0048*/ 	.word	0x00000001
        /*004c*/ 	.word	0x00000001


	//----- nvinfo : EIATTR_CRS_STACK_SIZE
	.align		4
.L_1217:
        /*0050*/ 	.byte	0x04, 0x1e
        /*0052*/ 	.short	(.L_1219 - .L_1218)
.L_1218:
        /*0054*/ 	.word	0x00000000


	//----- nvinfo : EIATTR_CBANK_PARAM_SIZE
	.align		4
.L_1219:
        /*0058*/ 	.byte	0x03, 0x19
        /*005a*/ 	.short	0x0290


	//----- nvinfo : EIATTR_PARAM_CBANK
	.align		4
        /*005c*/ 	.byte	0x04, 0x0a
        /*005e*/ 	.short	(.L_1221 - .L_1220)
	.align		4
.L_1220:
        /*0060*/ 	.word	index@(.nv.constant0._ZN2at6native18elementwise_kernelILi128ELi4EZNS0_22gpu_kernel_impl_nocastIZZZNS0_10glu_kernelERNS_18TensorIteratorBaseEENKUlvE_clEvENKUlvE1_clEvEUlN3c104HalfES8_E_EEvS4_RKT_EUliE_EEviT1_)
        /*0064*/ 	.short	0x0210
        /*0066*/ 	.short	0x0290


	//----- nvinfo : EIATTR_SW_WAR
	.align		4
.L_1221:
        /*0068*/ 	.byte	0x04, 0x36
        /*006a*/ 	.short	(.L_1223 - .L_1222)
.L_1222:
        /*006c*/ 	.word	0x00000008
.L_1223:


//--------------------- .nv.info._ZN2at6native27unrolled_elementwise_kernelIZZZNS0_10glu_kernelERNS_18TensorIteratorBaseEENKUlvE_clEvENKUlvE1_clEvEUlN3c104HalfES7_E_St5arrayIPcLm3EELi4E23TrivialOffsetCalculatorILi2EjESC_ILi1EjENS0_6memory15LoadWithoutCastENSF_16StoreWithoutCastEEEviT_T0_T2_T3_T4_T5_ --------------------------
	.section	.nv.info._ZN2at6native27unrolled_elementwise_kernelIZZZNS0_10glu_kernelERNS_18TensorIteratorBaseEENKUlvE_clEvENKUlvE1_clEvEUlN3c104HalfES7_E_St5arrayIPcLm3EELi4E23TrivialOffsetCalculatorILi2EjESC_ILi1EjENS0_6memory15LoadWithoutCastENSF_16StoreWithoutCastEEEviT_T0_T2_T3_T4_T5_,"",@"SHT_CUDA_INFO"
	.sectionflags	@""
	.align	4


	//----- nvinfo : EIATTR_CUDA_API_VERSION
	.align		4
        /*0000*/ 	.byte	0x04, 0x37
        /*0002*/ 	.short	(.L_1225 - .L_1224)
.L_1224:
        /*0004*/ 	.word	0x00000082


	//----- nvinfo : EIATTR_KPARAM_INFO
	.align		4
.L_1225:
        /*0008*/ 	.byte	0x04, 0x17
        /*000a*/ 	.short	(.L_1227 - .L_1226)
.L_1226:
        /*000c*/ 	.word	0x00000000
        /*0010*/ 	.short	0x0006
        /*0012*/ 	.short	0x0023
        /*0014*/ 	.byte	0x00, 0xf0, 0x05, 0x00


	//----- nvinfo : EIATTR_KPARAM_INFO
	.align		4
.L_1227:
        /*0018*/ 	.byte	0x04, 0x17
        /*001a*/ 	.short	(.L_1229 - .L_1228)
.L_1228:
        /*001c*/ 	.word	0x00000000
        /*0020*/ 	.short	0x0005
        /*0022*/ 	.short	0x0022
        /*0024*/ 	.byte	0x00, 0xf0, 0x05, 0x00


	//----- nvinfo : EIATTR_KPARAM_INFO
	.align		4
.L_1229:
        /*0028*/ 	.byte	0x04, 0x17
        /*002a*/ 	.short	(.L_1231 - .L_1230)
.L_1230:
        /*002c*/ 	.word	0x00000000
        /*0030*/ 	.short	0x0004
        /*0032*/ 	.short	0x0021
        /*0034*/ 	.byte	0x00, 0xf0, 0x05, 0x00


	//----- nvinfo : EIATTR_KPARAM_INFO
	.align		4
.L_1231:
        /*0038*/ 	.byte	0x04, 0x17
        /*003a*/ 	.short	(.L_1233 - .L_1232)
.L_1232:
        /*003c*/ 	.word	0x00000000
        /*0040*/ 	.short	0x0003
        /*0042*/ 	.short	0x0020
        /*0044*/ 	.byte	0x00, 0xf0, 0x05, 0x00


	//----- nvinfo : EIATTR_KPARAM_INFO
	.align		4
.L_1233:
        /*0048*/ 	.byte	0x04, 0x17
        /*004a*/ 	.short	(.L_1235 - .L_1234)
.L_1234:
        /*004c*/ 	.word	0x00000000
        /*0050*/ 	.short	0x0002
        /*0052*/ 	.short	0x0008
        /*0054*/ 	.byte	0x00, 0xf0, 0x61, 0x00


	//----- nvinfo : EIATTR_KPARAM_INFO
	.align		4
.L_1235:
        /*0058*/ 	.byte	0x04, 0x17
        /*005a*/ 	.short	(.L_1237 - .L_1236)
.L_1236:
        /*005c*/ 	.word	0x00000000
        /*0060*/ 	.short	0x0001
        /*0062*/ 	.short	0x0004
        /*0064*/ 	.byte	0x00, 0xf0, 0x05, 0x00


	//----- nvinfo : EIATTR_KPARAM_INFO
	.align		4
.L_1237:
        /*0068*/ 	.byte	0x04, 0x17
        /*006a*/ 	.short	(.L_1239 - .L_1238)
.L_1238:
        /*006c*/ 	.word	0x00000000
        /*0070*/ 	.short	0x0000
        /*0072*/ 	.short	0x0000
        /*0074*/ 	.byte	0x00, 0xf0, 0x11, 0x00


	//----- nvinfo : EIATTR_SPARSE_MMA_MASK
	.align		4
.L_1239:
        /*0078*/ 	.byte	0x03, 0x50
        /*007a*/ 	.short	0x0000


	//----- nvinfo : EIATTR_MAXREG_COUNT
	.align		4
        /*007c*/ 	.byte	0x03, 0x1b
        /*007e*/ 	.short	0x00ff


	//----- nvinfo : EIATTR_MERCURY_ISA_VERSION
	.align		4
        /*0080*/ 	.byte	0x03, 0x5f
        /*0082*/ 	.short	0x0101


	//----- nvinfo : EIATTR_EXIT_INSTR_OFFSETS
	.align		4
        /*0084*/ 	.byte	0x04, 0x1c
        /*0086*/ 	.short	(.L_1241 - .L_1240)


	//   ....[0]....
.L_1240:
        /*0088*/ 	.word	0x000006a0


	//   ....[1]....
        /*008c*/ 	.word	0x00000720


	//----- nvinfo : EIATTR_MAX_THREADS
	.align		4
.L_1241:
        /*0090*/ 	.byte	0x04, 0x05
        /*0092*/ 	.short	(.L_1243 - .L_1242)
.L_1242:
        /*0094*/ 	.word	0x00000080
        /*0098*/ 	.word	0x00000001
        /*009c*/ 	.word	0x00000001


	//----- nvinfo : EIATTR_CRS_STACK_SIZE
	.align		4
.L_1243:
        /*00a0*/ 	.byte	0x04, 0x1e
        /*00a2*/ 	.short	(.L_1245 - .L_1244)
.L_1244:
        /*00a4*/ 	.word	0x00000000


	//----- nvinfo : EIATTR_CBANK_PARAM_SIZE
	.align		4
.L_1245:
        /*00a8*/ 	.byte	0x03, 0x19
        /*00aa*/ 	.short	0x0024


	//----- nvinfo : EIATTR_PARAM_CBANK
	.align		4
        /*00ac*/ 	.byte	0x04, 0x0a
        /*00ae*/ 	.short	(.L_1247 - .L_1246)
	.align		4
.L_1246:
        /*00b0*/ 	.word	index@(.nv.constant0._ZN2at6native27unrolled_elementwise_kernelIZZZNS0_10glu_kernelERNS_18TensorIteratorBaseEENKUlvE_clEvENKUlvE1_clEvEUlN3c104HalfES7_E_St5arrayIPcLm3EELi4E23TrivialOffsetCalculatorILi2EjESC_ILi1EjENS0_6memory15LoadWithoutCastENSF_16StoreWithoutCastEEEviT_T0_T2_T3_T4_T5_)
        /*00b4*/ 	.short	0x0210
        /*00b6*/ 	.short	0x0024


	//----- nvinfo : EIATTR_SW_WAR
	.align		4
.L_1247:
        /*00b8*/ 	.byte	0x04, 0x36
        /*00ba*/ 	.short	(.L_1249 - .L_1248)
.L_1248:
        /*00bc*/ 	.word	0x00000008
.L_1249:


//--------------------- .nv.info._ZN2at6native29vectorized_elementwise_kernelILi2EZZZNS0_10glu_kernelERNS_18TensorIteratorBaseEENKUlvE_clEvENKUlvE1_clEvEUlN3c104HalfES7_E_St5arrayIPcLm3EEEEviT0_T1_ --------------------------
	.section	.nv.info._ZN2at6native29vectorized_elementwise_kernelILi2EZZZNS0_10glu_kernelERNS_18TensorIteratorBaseEENKUlvE_clEvENKUlvE1_clEvEUlN3c104HalfES7_E_St5arrayIPcLm3EEEEviT0_T1_,"",@"SHT_CUDA_INFO"
	.sectionflags	@""
	.align	4


	//----- nvinfo : EIATTR_CUDA_API_VERSION
	.align		4
        /*0000*/ 	.byte	0x04, 0x37
        /*0002*/ 	.short	(.L_1251 - .L_1250)
.L_1250:
        /*0004*/ 	.word	0x00000082


	//----- nvinfo : EIATTR_KPARAM_INFO
	.align		4
.L_1251:
        /*0008*/ 	.byte	0x04, 0x17
        /*000a*/ 	.short	(.L_1253 - .L_1252)
.L_1252:
        /*000c*/ 	.word	0x00000000
        /*0010*/ 	.short	0x0002
        /*0012*/ 	.short	0x0008
        /*0014*/ 	.byte	0x00, 0xf0, 0x61, 0x00


	//----- nvinfo : EIATTR_KPARAM_INFO
	.align		4
.L_1253:
        /*0018*/ 	.byte	0x04, 0x17
        /*001a*/ 	.short	(.L_1255 - .L_1254)
.L_1254:
        /*001c*/ 	.word	0x00000000
        /*0020*/ 	.short	0x0001
        /*0022*/ 	.short	0x0004
        /*0024*/ 	.byte	0x00, 0xf0, 0x05, 0x00


	//----- nvinfo : EIATTR_KPARAM_INFO
	.align		4
.L_1255:
        /*0028*/ 	.byte	0x04, 0x17
        /*002a*/ 	.short	(.L_1257 - .L_1256)
.L_1256:
        /*002c*/ 	.word	0x00000000
        /*0030*/ 	.short	0x0000
        /*0032*/ 	.short	0x0000
        /*0034*/ 	.byte	0x00, 0xf0, 0x11, 0x00


	//----- nvinfo : EIATTR_SPARSE_MMA_MASK
	.align		4
.L_1257:
        /*0038*/ 	.byte	0x03, 0x50
        /*003a*/ 	.short	0x0000


	//----- nvinfo : EIATTR_MAXREG_COUNT
	.align		4
        /*003c*/ 	.byte	0x03, 0x1b
        /*003e*/ 	.short	0x00ff


	//----- nvinfo : EIATTR_MERCURY_ISA_VERSION
	.align		4
        /*0040*/ 	.byte	0x03, 0x5f
        /*0042*/ 	.short	0x0101


	//----- nvinfo : EIATTR_EXIT_INSTR_OFFSETS
	.align		4
        /*0044*/ 	.byte	0x04, 0x1c
        /*0046*/ 	.short	(.L_1259 - .L_1258)


	//   ....[0]....
.L_1258:
        /*0048*/ 	.word	0x000005a0


	//   ....[1]....
        /*004c*/ 	.word	0x00001380


	//   ....[2]....
        /*0050*/ 	.word	0x000013d0


	//----- nvinfo : EIATTR_MAX_THREADS
	.align		4
.L_1259:
        /*0054*/ 	.byte	0x04, 0x05
        /*0056*/ 	.short	(.L_1261 - .L_1260)
.L_1260:
        /*0058*/ 	.word	0x00000080
        /*005c*/ 	.word	0x00000001
        /*0060*/ 	.word	0x00000001


	//----- nvinfo : EIATTR_CRS_STACK_SIZE
	.align		4
.L_1261:
        /*0064*/ 	.byte	0x04, 0x1e
        /*0066*/ 	.short	(.L_1263 - .L_1262)
.L_1262:
        /*0068*/ 	.word	0x00000000


	//----- nvinfo : EIATTR_CBANK_PARAM_SIZE
	.align		4
.L_1263:
        /*006c*/ 	.byte	0x03, 0x19
        /*006e*/ 	.short	0x0020


	//----- nvinfo : EIATTR_PARAM_CBANK
	.align		4
        /*0070*/ 	.byte	0x04, 0x0a
        /*0072*/ 	.short	(.L_1265 - .L_1264)
	.align		4
.L_1264:
        /*0074*/ 	.word	index@(.nv.constant0._ZN2at6native29vectorized_elementwise_kernelILi2EZZZNS0_10glu_kernelERNS_18TensorIteratorBaseEENKUlvE_clEvENKUlvE1_clEvEUlN3c104HalfES7_E_St5arrayIPcLm3EEEEviT0_T1_)
        /*0078*/ 	.short	0x0210
        /*007a*/ 	.short	0x0020


	//----- nvinfo : EIATTR_SW_WAR
	.align		4
.L_1265:
        /*007c*/ 	.byte	0x04, 0x36
        /*007e*/ 	.short	(.L_1267 - .L_1266)
.L_1266:
        /*0080*/ 	.word	0x00000008
.L_1267:


//--------------------- .nv.info._ZN2at6native29vectorized_elementwise_kernelILi4EZZZNS0_10glu_kernelERNS_18TensorIteratorBaseEENKUlvE_clEvENKUlvE1_clEvEUlN3c104HalfES7_E_St5arrayIPcLm3EEEEviT0_T1_ --------------------------
	.section	.nv.info._ZN2at6native29vectorized_elementwise_kernelILi4EZZZNS0_10glu_kernelERNS_18TensorIteratorBaseEENKUlvE_clEvENKUlvE1_clEvEUlN3c104HalfES7_E_St5arrayIPcLm3EEEEviT0_T1_,"",@"SHT_CUDA_INFO"
	.sectionflags	@""
	.align	4


	//----- nvinfo : EIATTR_CUDA_API_VERSION
	.align		4
        /*0000*/ 	.byte	0x04, 0x37
        /*0002*/ 	.short	(.L_1269 - .L_1268)
.L_1268:
        /*0004*/ 	.word	0x00000082


	//----- nvinfo : EIATTR_KPARAM_INFO
	.align		4
.L_1269:
        /*0008*/ 	.byte	0x04, 0x17
        /*000a*/ 	.short	(.L_1271 - .L_1270)
.L_1270:
        /*000c*/ 	.word	0x00000000
        /*0010*/ 	.short	0x0002
        /*0012*/ 	.short	0x0008
        /*0014*/ 	.byte	0x00, 0xf0, 0x61, 0x00


	//----- nvinfo : EIATTR_KPARAM_INFO
	.align		4
.L_1271:
        /*0018*/ 	.byte	0x04, 0x17
        /*001a*/ 	.short	(.L_1273 - .L_1272)
.L_1272:
        /*001c*/ 	.word	0x00000000
        /*0020*/ 	.short	0x0001
        /*0022*/ 	.short	0x0004
        /*0024*/ 	.byte	0x00, 0xf0, 0x05, 0x00


	//----- nvinfo : EIATTR_KPARAM_INFO
	.align		4
.L_1273:
        /*0028*/ 	.byte	0x04, 0x17
        /*002a*/ 	.short	(.L_1275 - .L_1274)
.L_1274:
        /*002c*/ 	.word	0x00000000
        /*0030*/ 	.short	0x0000
        /*0032*/ 	.short	0x0000
        /*0034*/ 	.byte	0x00, 0xf0, 0x11, 0x00


	//----- nvinfo : EIATTR_SPARSE_MMA_MASK
	.align		4
.L_1275:
        /*0038*/ 	.byte	0x03, 0x50
        /*003a*/ 	.short	0x0000


	//----- nvinfo : EIATTR_MAXREG_COUNT
	.align		4
        /*003c*/ 	.byte	0x03, 0x1b
        /*003e*/ 	.short	0x00ff


	//----- nvinfo : EIATTR_MERCURY_ISA_VERSION
	.align		4
        /*0040*/ 	.byte	0x03, 0x5f
        /*0042*/ 	.short	0x0101


	//----- nvinfo : EIATTR_EXIT_INSTR_OFFSETS
	.align		4
        /*0044*/ 	.byte	0x04, 0x1c
        /*0046*/ 	.short	(.L_1277 - .L_1276)


	//   ....[0]....
.L_1276:
        /*0048*/ 	.word	0x00000540


	//   ....[1]....
        /*004c*/ 	.word	0x00001320


	//   ....[2]....
        /*0050*/ 	.word	0x00001370


	//----- nvinfo : EIATTR_MAX_THREADS
	.align		4
.L_1277:
        /*0054*/ 	.byte	0x04, 0x05
        /*0056*/ 	.short	(.L_1279 - .L_1278)
.L_1278:
        /*0058*/ 	.word	0x00000080
        /*005c*/ 	.word	0x00000001
        /*0060*/ 	.word	0x00000001


	//----- nvinfo : EIATTR_CRS_STACK_SIZE
	.align		4
.L_1279:
        /*0064*/ 	.byte	0x04, 0x1e
        /*0066*/ 	.short	(.L_1281 - .L_1280)
.L_1280:
        /*0068*/ 	.word	0x00000000


	//----- nvinfo : EIATTR_CBANK_PARAM_SIZE
	.align		4
.L_1281:
        /*006c*/ 	.byte	0x03, 0x19
        /*006e*/ 	.short	0x0020


	//----- nvinfo : EIATTR_PARAM_CBANK
	.align		4
        /*0070*/ 	.byte	0x04, 0x0a
        /*0072*/ 	.short	(.L_1283 - .L_1282)
	.align		4
.L_1282:
        /*0074*/ 	.word	index@(.nv.constant0._ZN2at6native29vectorized_elementwise_kernelILi4EZZZNS0_10glu_kernelERNS_18TensorIteratorBaseEENKUlvE_clEvENKUlvE1_clEvEUlN3c104HalfES7_E_St5arrayIPcLm3EEEEviT0_T1_)
        /*0078*/ 	.short	0x0210
        /*007a*/ 	.short	0x0020


	//----- nvinfo : EIATTR_SW_WAR
	.align		4
.L_1283:
        /*007c*/ 	.byte	0x04, 0x36
        /*007e*/ 	.short	(.L_1285 - .L_1284)
.L_1284:
        /*0080*/ 	.word	0x00000008
.L_1285:


//--------------------- .nv.info._ZN2at6native29vectorized_elementwise_kernelILi8EZZZNS0_10glu_kernelERNS_18TensorIteratorBaseEENKUlvE_clEvENKUlvE1_clEvEUlN3c104HalfES7_E_St5arrayIPcLm3EEEEviT0_T1_ --------------------------
	.section	.nv.info._ZN2at6native29vectorized_elementwise_kernelILi8EZZZNS0_10glu_kernelERNS_18TensorIteratorBaseEENKUlvE_clEvENKUlvE1_clEvEUlN3c104HalfES7_E_St5arrayIPcLm3EEEEviT0_T1_,"",@"SHT_CUDA_INFO"
	.sectionflags	@""
	.align	4


	//----- nvinfo : EIATTR_CUDA_API_VERSION
	.align		4
        /*0000*/ 	.byte	0x04, 0x37
        /*0002*/ 	.short	(.L_1287 - .L_1286)
.L_1286:
        /*0004*/ 	.word	0x00000082


	//----- nvinfo : EIATTR_KPARAM_INFO
	.align		4
.L_1287:
        /*0008*/ 	.byte	0x04, 0x17
        /*000a*/ 	.short	(.L_1289 - .L_1288)
.L_1288:
        /*000c*/ 	.word	0x00000000
        /*0010*/ 	.short	0x0002
        /*0012*/ 	.short	0x0008
        /*0014*/ 	.byte	0x00, 0xf0, 0x61, 0x00


	//----- nvinfo : EIATTR_KPARAM_INFO
	.align		4
.L_1289:
        /*0018*/ 	.byte	0x04, 0x17
        /*001a*/ 	.short	(.L_1291 - .L_1290)
.L_1290:
        /*001c*/ 	.word	0x00000000
        /*0020*/ 	.short	0x0001
        /*0022*/ 	.short	0x0004
        /*0024*/ 	.byte	0x00, 0xf0, 0x05, 0x00


	//----- nvinfo : EIATTR_KPARAM_INFO
	.align		4
.L_1291:
        /*0028*/ 	.byte	0x04, 0x17
        /*002a*/ 	.short	(.L_1293 - .L_1292)
.L_1292:
        /*002c*/ 	.word	0x00000000
        /*0030*/ 	.short	0x0000
        /*0032*/ 	.short	0x0000
        /*0034*/ 	.byte	0x00, 0xf0, 0x11, 0x00


	//----- nvinfo : EIATTR_SPARSE_MMA_MASK
	.align		4
.L_1293:
        /*0038*/ 	.byte	0x03, 0x50
        /*003a*/ 	.short	0x0000


	//----- nvinfo : EIATTR_MAXREG_COUNT
	.align		4
        /*003c*/ 	.byte	0x03, 0x1b
        /*003e*/ 	.short	0x00ff


	//----- nvinfo : EIATTR_MERCURY_ISA_VERSION
	.align		4
        /*0040*/ 	.byte	0x03, 0x5f
        /*0042*/ 	.short	0x0101


	//----- nvinfo : EIATTR_EXIT_INSTR_OFFSETS
	.align		4
        /*0044*/ 	.byte	0x04, 0x1c
        /*0046*/ 	.short	(.L_1295 - .L_1294)


	//   ....[0]....
.L_1294:
        /*0048*/ 	.word	0x00000510


	//   ....[1]....
        /*004c*/ 	.word	0x000012f0


	//   ....[2]....
        /*0050*/ 	.word	0x00001340


	//----- nvinfo : EIATTR_MAX_THREADS
	.align		4
.L_1295:
        /*0054*/ 	.byte	0x04, 0x05
        /*0056*/ 	.short	(.L_1297 - .L_1296)
.L_1296:
        /*0058*/ 	.word	0x00000080
        /*005c*/ 	.word	0x00000001
        /*0060*/ 	.word	0x00000001


	//----- nvinfo : EIATTR_CRS_STACK_SIZE
	.align		4
.L_1297:
        /*0064*/ 	.byte	0x04, 0x1e
        /*0066*/ 	.short	(.L_1299 - .L_1298)
.L_1298:
        /*0068*/ 	.word	0x00000000


	//----- nvinfo : EIATTR_CBANK_PARAM_SIZE
	.align		4
.L_1299:
        /*006c*/ 	.byte	0x03, 0x19
        /*006e*/ 	.short	0x0020


	//----- nvinfo : EIATTR_PARAM_CBANK
	.align		4
        /*0070*/ 	.byte	0x04, 0x0a
        /*0072*/ 	.short	(.L_1301 - .L_1300)
	.align		4
.L_1300:
        /*0074*/ 	.word	index@(.nv.constant0._ZN2at6native29vectorized_elementwise_kernelILi8EZZZNS0_10glu_kernelERNS_18TensorIteratorBaseEENKUlvE_clEvENKUlvE1_clEvEUlN3c104HalfES7_E_St5arrayIPcLm3EEEEviT0_T1_)
        /*0078*/ 	.short	0x0210
        /*007a*/ 	.short	0x0020


	//----- nvinfo : EIATTR_SW_WAR
	.align		4
.L_1301:
        /*007c*/ 	.byte	0x04, 0x36
        /*007e*/ 	.short	(.L_1303 - .L_1302)
.L_1302:
        /*0080*/ 	.word	0x00000008
.L_1303:


//--------------------- .nv.info._ZN2at6native18elementwise_kernelILi128ELi4EZNS0_15gpu_kernel_implIZZZNS0_10glu_kernelERNS_18TensorIteratorBaseEENKUlvE_clEvENKUlvE0_clEvEUlffE_EEvS4_RKT_EUliE_EEviT1_ --------------------------
	.section	.nv.info._ZN2at6native18elementwise_kernelILi128ELi4EZNS0_15gpu_kernel_implIZZZNS0_10glu_kernelERNS_18TensorIteratorBaseEENKUlvE_clEvENKUlvE0_clEvEUlffE_EEvS4_RKT_EUliE_EEviT1_,"",@"SHT_CUDA_INFO"
	.sectionflags	@""
	.align	4


	//----- nvinfo : EIATTR_CUDA_API_VERSION
	.align		4
        /*0000*/ 	.byte	0x04, 0x37
        /*0002*/ 	.short	(.L_1305 - .L_1304)
.L_1304:
        /*0004*/ 	.word	0x00000082


	//----- nvinfo : EIATTR_KPARAM_INFO
	.align		4
.L_1305:
        /*0008*/ 	.byte	0x04, 0x17
        /*000a*/ 	.short	(.L_1307 - .L_1306)
.L_1306:
        /*000c*/ 	.word	0x00000000
        /*0010*/ 	.short	0x0001
        /*0012*/ 	.short	0x0008
        /*0014*/ 	.byte	0x00, 0xf0, 0x21, 0x0a


	//----- nvinfo : EIATTR_KPARAM_INFO
	.align		4
.L_1307:
        /*0018*/ 	.byte	0x04, 0x17
        /*001a*/ 	.short	(.L_1309 - .L_1308)
.L_1308:
        /*001c*/ 	.word	0x00000000
        /*0020*/ 	.short	0x0000
        /*0022*/ 	.short	0x0000
        /*0024*/ 	.byte	0x00, 0xf0, 0x11, 0x00


	//----- nvinfo : EIATTR_SPARSE_MMA_MASK
	.align		4
.L_1309:
        /*0028*/ 	.byte	0x03, 0x50
        /*002a*/ 	.short	0x0000


	//----- nvinfo : EIATTR_MAXREG_COUNT
	.align		4
        /*002c*/ 	.byte	0x03, 0x1b
        /*002e*/ 	.short	0x0080


	//----- nvinfo : EIATTR_EXTERNS
	.align		4
        /*0030*/ 	.byte	0x04, 0x0f
        /*0032*/ 	.short	(.L_1311 - .L_1310)


	//   ....[0]....
	.align		4
.L_1310:
        /*0034*/ 	.word	index@(__assertfail)


	//----- nvinfo : EIATTR_MERCURY_ISA_VERSION
	.align		4
.L_1311:
        /*0038*/ 	.byte	0x03, 0x5f
        /*003a*/ 	.short	0x0101


	//----- nvinfo : EIATTR_SYSCALL_OFFSETS
	.align		4
        /*003c*/ 	.byte	0x04, 0x46
        /*003e*/ 	.short	(.L_1313 - .L_1312)


	//   ....[0]....
.L_1312:
        /*0040*/ 	.word	0x00002490


	//   ....[1]....
        /*0044*/ 	.word	0x000032b0


	//   ....[2]....
        /*0048*/ 	.word	0x00004150


	//   ....[3]....
        /*004c*/ 	.word	0x00006610


	//   ....[4]....
        /*0050*/ 	.word	0x00007430


	//   ....[5]....
        /*0054*/ 	.word	0x000082d0


	//   ....[6]....
        /*0058*/ 	.word	0x0000a780


	//   ....[7]....
        /*005c*/ 	.word	0x0000b5a0


	//   ....[8]....
        /*0060*/ 	.word	0x0000c440


	//   ....[9]....
        /*0064*/ 	.word	0x0000e8e0


	//   ....[10]....
        /*0068*/ 	.word	0x0000f700


	//   ....[11]....
        /*006c*/ 	.word	0x000105a0


	//----- nvinfo : EIATTR_EXIT_INSTR_OFFSETS
	.align		4
.L_1313:
        /*0070*/ 	.byte	0x04, 0x1c
        /*0072*/ 	.short	(.L_1315 - .L_1314)


	//   ....[0]....
.L_1314:
        /*0074*/ 	.word	0x0000c4f0


	//   ....[1]....
        /*0078*/ 	.word	0x0000f8c0


	//   ....[2]....
        /*007c*/ 	.word	0x0000f900


	//   ....[3]....
        /*0080*/ 	.word	0x0000f990


	//   ....[4]....
        /*0084*/ 	.word	0x0000f9c0


	//   ....[5]....
        /*0088*/ 	.word	0x0000f9f0


	//   ....[6]....
        /*008c*/ 	.word	0x0000fa70


	//   ....[7]....
        /*0090*/ 	.word	0x0000faa0


	//   ....[8]....
        /*0094*/ 	.word	0x0000fb30


	//   ....[9]....
        /*0098*/ 	.word	0x0000fb70


	//   ....[10]....
        /*009c*/ 	.word	0x0000fbb0


	//   ....[11]....
        /*00a0*/ 	.word	0x0000fc70


	//   ....[12]....
        /*00a4*/ 	.word	0x0000fcc0


	//   ....[13]....
        /*00a8*/ 	.word	0x0000fe40


	//   ....[14]....
        /*00ac*/ 	.word	0x0000ff90


	//   ....[15]....
        /*00b0*/ 	.word	0x0000ffc0


	//   ....[16]....
        /*00b4*/ 	.word	0x00010070


	//   ....[17]....
        /*00b8*/ 	.word	0x000101e0


	//   ....[18]....
        /*00bc*/ 	.word	0x00010350


	//   ....[19]....
        /*00c0*/ 	.word	0x000104a0


	//   ....[20]....
        /*00c4*/ 	.word	0x000105b0


	//   ....[21]....
        /*00c8*/ 	.word	0x000105e0


	//   ....[22]....
        /*00cc*/ 	.word	0x00010610


	//----- nvinfo : EIATTR_MAX_THREADS
	.align		4
.L_1315:
        /*00d0*/ 	.byte	0x04, 0x05
        /*00d2*/ 	.short	(.L_1317 - .L_1316)
.L_1316:
        /*00d4*/ 	.word	0x00000080
        /*00d8*/ 	.word	0x00000001
        /*00dc*/ 	.word	0x00000001


	//----- nvinfo : EIATTR_CRS_STACK_SIZE
	.align		4
.L_1317:
        /*00e0*/ 	.byte	0x04, 0x1e
        /*00e2*/ 	.short	(.L_1319 - .L_1318)
.L_1318:
        /*00e4*/ 	.word	0x00000000


	//----- nvinfo : EIATTR_CBANK_PARAM_SIZE
	.align		4
.L_1319:
        /*00e8*/ 	.byte	0x03, 0x19
        /*00ea*/ 	.short	0x0290


	//----- nvinfo : EIATTR_PARAM_CBANK
	.align		4
        /*00ec*/ 	.byte	0x04, 0x0a
        /*00ee*/ 	.short	(.L_1321 - .L_1320)
	.align		4
.L_1320:
        /*00f0*/ 	.word	index@(.nv.constant0._ZN2at6native18elementwise_kernelILi128ELi4EZNS0_15gpu_kernel_implIZZZNS0_10glu_kernelERNS_18TensorIteratorBaseEENKUlvE_clEvENKUlvE0_clEvEUlffE_EEvS4_RKT_EUliE_EEviT1_)
        /*00f4*/ 	.short	0x0210
        /*00f6*/ 	.short	0x0290


	//----- nvinfo : EIATTR_SW_WAR
	.align		4
.L_1321:
        /*00f8*/ 	.byte	0x04, 0x36
        /*00fa*/ 	.short	(.L_1323 - .L_1322)
.L_1322:
        /*00fc*/ 	.word	0x00000008
.L_1323:


//--------------------- .nv.info._ZN2at6native27unrolled_elementwise_kernelIZZZNS0_10glu_kernelERNS_18TensorIteratorBaseEENKUlvE_clEvENKUlvE0_clEvEUlffE_St5arrayIPcLm3EELi4E23TrivialOffsetCalculatorILi2EjESA_ILi1EjENS0_6memory12LoadWithCastILi2EEENSD_13StoreWithCastILi1EEEEEviT_T0_T2_T3_T4_T5_ --------------------------
	.section	.nv.info._ZN2at6native27unrolled_elementwise_kernelIZZZNS0_10glu_kernelERNS_18TensorIteratorBaseEENKUlvE_clEvENKUlvE0_clEvEUlffE_St5arrayIPcLm3EELi4E23TrivialOffsetCalculatorILi2EjESA_ILi1EjENS0_6memory12LoadWithCastILi2EEENSD_13StoreWithCastILi1EEEEEviT_T0_T2_T3_T4_T5_,"",@"SHT_CUDA_INFO"
	.sectionflags	@""
	.align	4


	//----- nvinfo : EIATTR_CUDA_API_VERSION
	.align		4
        /*0000*/ 	.byte	0x04, 0x37
        /*0002*/ 	.short	(.L_1325 - .L_1324)
.L_1324:
        /*0004*/ 	.word	0x00000082


	//----- nvinfo : EIATTR_KPARAM_INFO
	.align		4
.L_1325:
        /*0008*/ 	.byte	0x04, 0x17
        /*000a*/ 	.short	(.L_1327 - .L_1326)
.L_1326:
        /*000c*/ 	.word	0x00000000
        /*0010*/ 	.short	0x0006
        /*0012*/ 	.short	0x0030
        /*0014*/ 	.byte	0x00, 0xf0, 0x21, 0x00


	//----- nvinfo : EIATTR_KPARAM_INFO
	.align		4
.L_1327:
        /*0018*/ 	.byte	0x04, 0x17
        /*001a*/ 	.short	(.L_1329 - .L_1328)
.L_1328:
        /*001c*/ 	.word	0x00000000
        /*0020*/ 	.short	0x0005
        /*0022*/ 	.short	0x0024
        /*0024*/ 	.byte	0x00, 0xf0, 0x31, 0x00


	//----- nvinfo : EIATTR_KPARAM_INFO
	.align		4
.L_1329:
        /*0028*/ 	.byte	0x04, 0x17
        /*002a*/ 	.short	(.L_1331 - .L_1330)
.L_1330:
        /*002c*/ 	.word	0x00000000
        /*0030*/ 	.short	0x0004
        /*0032*/ 	.short	0x0021
        /*0034*/ 	.byte	0x00, 0xf0, 0x05, 0x00


	//----- nvinfo : EIATTR_KPARAM_INFO
	.align		4
.L_1331:
        /*0038*/ 	.byte	0x04, 0x17
        /*003a*/ 	.short	(.L_1333 - .L_1332)
.L_1332:
        /*003c*/ 	.word	0x00000000
        /*0040*/ 	.short	0x0003
        /*0042*/ 	.short	0x0020
        /*0044*/ 	.byte	0x00, 0xf0, 0x05, 0x00


	//----- nvinfo : EIATTR_KPARAM_INFO
	.align		4
.L_1333:
        /*0048*/ 	.byte	0x04, 0x17
        /*004a*/ 	.short	(.L_1335 - .L_1334)
.L_1334:
        /*004c*/ 	.word	0x00000000
        /*0050*/ 	.short	0x0002
        /*0052*/ 	.short	0x0008
        /*0054*/ 	.byte	0x00, 0xf0, 0x61, 0x00


	//----- nvinfo : EIATTR_KPARAM_INFO
	.align		4
.L_1335:
        /*0058*/ 	.byte	0x04, 0x17
        /*005a*/ 	.short	(.L_1337 - .L_1336)
.L_1336:
        /*005c*/ 	.word	0x00000000
        /*0060*/ 	.short	0x0001
        /*0062*/ 	.short	0x0004
        /*0064*/ 	.byte	0x00, 0xf0, 0x05, 0x00


	//----- nvinfo : EIATTR_KPARAM_INFO
	.align		4
.L_1337:
        /*0068*/ 	.byte	0x04, 0x17
        /*006a*/ 	.short	(.L_1339 - .L_1338)
.L_1338:
        /*006c*/ 	.word	0x00000000
        /*0070*/ 	.short	0x0000
        /*0072*/ 	.short	0x0000
        /*0074*/ 	.byte	0x00, 0xf0, 0x11, 0x00


	//----- nvinfo : EIATTR_SPARSE_MMA_MASK
	.align		4
.L_1339:
        /*0078*/ 	.byte	0x03, 0x50
        /*007a*/ 	.short	0x0000


	//----- nvinfo : EIATTR_MAXREG_COUNT
	.align		4
        /*007c*/ 	.byte	0x03, 0x1b
        /*007e*/ 	.short	0x00ff


	//----- nvinfo : EIATTR_EXTERNS
	.align		4
        /*0080*/ 	.byte	0x04, 0x0f
        /*0082*/ 	.short	(.L_1341 - .L_1340)


	//   ....[0]....
	.align		4
.L_1340:
        /*0084*/ 	.word	index@(__assertfail)


	//----- nvinfo : EIATTR_MERCURY_ISA_VERSION
	.align		4
.L_1341:
        /*0088*/ 	.byte	0x03, 0x5f
        /*008a*/ 	.short	0x0101


	//----- nvinfo : EIATTR_SYSCALL_OFFSETS
	.align		4
        /*008c*/ 	.byte	0x04, 0x46
        /*008e*/ 	.short	(.L_1343 - .L_1342)


	//   ....[0]....
.L_1342:
        /*0090*/ 	.word	0x00000ea0


	//   ....[1]....
        /*0094*/ 	.word	0x00001cd0


	//   ....[2]....
        /*0098*/ 	.word	0x00002b80


	//   ....[3]....
        /*009c*/ 	.word	0x000039b0


	//   ....[4]....
        /*00a0*/ 	.word	0x00004870


	//   ....[5]....
        /*00a4*/ 	.word	0x000056b0


	//   ....[6]....
        /*00a8*/ 	.word	0x00006550


	//   ....[7]....
        /*00ac*/ 	.word	0x00007360


	//   ....[8]....
        /*00b0*/ 	.word	0x00008510


	//   ....[9]....
        /*00b4*/ 	.word	0x00009410


	//   ....[10]....
        /*00b8*/ 	.word	0x0000a2d0


	//   ....[11]....
        /*00bc*/ 	.word	0x0000b190


	//----- nvinfo : EIATTR_EXIT_INSTR_OFFSETS
	.align		4
.L_1343:
        /*00c0*/ 	.byte	0x04, 0x1c
        /*00c2*/ 	.short	(.L_1345 - .L_1344)


	//   ....[0]....
.L_1344:
        /*00c4*/ 	.word	0x0000a370


	//   ....[1]....
        /*00c8*/ 	.word	0x0000a4b0


	//   ....[2]....
        /*00cc*/ 	.word	0x0000a4f0


	//   ....[3]....
        /*00d0*/ 	.word	0x0000a580


	//   ....[4]....
        /*00d4*/ 	.word	0x0000a5b0


	//   ....[5]....
        /*00d8*/ 	.word	0x0000a5e0


	//   ....[6]....
        /*00dc*/ 	.word	0x0000a660


	//   ....[7]....
        /*00e0*/ 	.word	0x0000a690


	//   ....[8]....
        /*00e4*/ 	.word	0x0000a720


	//   ....[9]....
        /*00e8*/ 	.word	0x0000a760


	//   ....[10]....
        /*00ec*/ 	.word	0x0000a7a0


	//   ....[11]....
        /*00f0*/ 	.word	0x0000a860


	//   ....[12]....
        /*00f4*/ 	.word	0x0000a8b0


	//   ....[13]....
        /*00f8*/ 	.word	0x0000aa30


	//   ....[14]....
        /*00fc*/ 	.word	0x0000ab80


	//   ....[15]....
        /*0100*/ 	.word	0x0000abb0


	//   ....[16]....
        /*0104*/ 	.word	0x0000ac60


	//   ....[17]....
        /*0108*/ 	.word	0x0000add0


	//   ....[18]....
        /*010c*/ 	.word	0x0000af40


	//   ....[19]....
        /*0110*/ 	.word	0x0000b090


	//   ....[20]....
        /*0114*/ 	.word	0x0000b1a0


	//   ....[21]....
        /*0118*/ 	.word	0x0000b1d0


	//   ....[22]....
        /*011c*/ 	.word	0x0000b200


	//----- nvinfo : EIATTR_MAX_THREADS
	.align		4
.L_1345:
        /*0120*/ 	.byte	0x04, 0x05
        /*0122*/ 	.short	(.L_1347 - .L_1346)
.L_1346:
        /*0124*/ 	.word	0x00000080
        /*0128*/ 	.word	0x00000001
        /*012c*/ 	.word	0x00000001


	//----- nvinfo : EIATTR_CRS_STACK_SIZE
	.align		4
.L_1347:
        /*0130*/ 	.byte	0x04, 0x1e
        /*0132*/ 	.short	(.L_1349 - .L_1348)
.L_1348:
        /*0134*/ 	.word	0x00000000


	//----- nvinfo : EIATTR_CBANK_PARAM_SIZE
	.align		4
.L_1349:
        /*0138*/ 	.byte	0x03, 0x19
        /*013a*/ 	.short	0x0038


	//----- nvinfo : EIATTR_PARAM_CBANK
	.align		4
        /*013c*/ 	.byte	0x04, 0x0a
        /*013e*/ 	.short	(.L_1351 - .L_1350)
	.align		4
.L_1350:
        /*0140*/ 	.word	index@(.nv.constant0._ZN2at6native27unrolled_elementwise_kernelIZZZNS0_10glu_kernelERNS_18TensorIteratorBaseEENKUlvE_clEvENKUlvE0_clEvEUlffE_St5arrayIPcLm3EELi4E23TrivialOffsetCalculatorILi2EjESA_ILi1EjENS0_6memory12LoadWithCastILi2EEENSD_13StoreWithCastILi1EEEEEviT_T0_T2_T3_T4_T5_)
        /*0144*/ 	.short	0x0210
        /*0146*/ 	.short	0x0038


	//----- nvinfo : EIATTR_SW_WAR
	.align		4
.L_1351:
        /*0148*/ 	.byte	0x04, 0x36
        /*014a*/ 	.short	(.L_1353 - .L_1352)
.L_1352:
        /*014c*/ 	.word	0x00000008
.L_1353:


//--------------------- .nv.info._ZN2at6native18elementwise_kernelILi128ELi2EZNS0_22gpu_kernel_impl_nocastIZZZNS0_10glu_kernelERNS_18TensorIteratorBaseEENKUlvE_clEvENKUlvE0_clEvEUlffE_EEvS4_RKT_EUliE_EEviT1_ --------------------------
	.section	.nv.info._ZN2at6native18elementwise_kernelILi128ELi2EZNS0_22gpu_kernel_impl_nocastIZZZNS0_10glu_kernelERNS_18TensorIteratorBaseEENKUlvE_clEvENKUlvE0_clEvEUlffE_EEvS4_RKT_EUliE_EEviT1_,"",@"SHT_CUDA_INFO"
	.sectionflags	@""
	.align	4


	//----- nvinfo : EIATTR_CUDA_API_VERSION
	.align		4
        /*0000*/ 	.byte	0x04, 0x37
        /*0002*/ 	.short	(.L_1355 - .L_1354)
.L_1354:
        /*0004*/ 	.word	0x00000082


	//----- nvinfo : EIATTR_KPARAM_INFO
	.align		4
.L_1355:
        /*0008*/ 	.byte	0x04, 0x17
        /*000a*/ 	.short	(.L_1357 - .L_1356)
.L_1356:
        /*000c*/ 	.word	0x00000000
        /*0010*/ 	.short	0x0001
        /*0012*/ 	.short	0x0008
        /*0014*/ 	.byte	0x00, 0xf0, 0x21, 0x0a


	//----- nvinfo : EIATTR_KPARAM_INFO
	.align		4
.L_1357:
        /*0018*/ 	.byte	0x04, 0x17
        /*001a*/ 	.short	(.L_1359 - .L_1358)
.L_1358:
        /*001c*/ 	.word	0x00000000
        /*0020*/ 	.short	0x0000
        /*0022*/ 	.short	0x0000
        /*0024*/ 	.byte	0x00, 0xf0, 0x11, 0x00


	//----- nvinfo : EIATTR_SPARSE_MMA_MASK
	.align		4
.L_1359:
        /*0028*/ 	.byte	0x03, 0x50
        /*002a*/ 	.short	0x0000


	//----- nvinfo : EIATTR_MAXREG_COUNT
	.align		4
        /*002c*/ 	.byte	0x03, 0x1b
        /*002e*/ 	.short	0x0080


	//----- nvinfo : EIATTR_MERCURY_ISA_VERSION
	.align		4
        /*0030*/ 	.byte	0x03, 0x5f
        /*0032*/ 	.short	0x0101


	//----- nvinfo : EIATTR_EXIT_INSTR_OFFSETS
	.align		4
        /*0034*/ 	.byte	0x04, 0x1c
        /*0036*/ 	.short	(.L_1361 - .L_1360)


	//   ....[0]....
.L_1360:
        /*0038*/ 	.word	0x000017f0


	//   ....[1]....
        /*003c*/ 	.word	0x00002f20


	//----- nvinfo : EIATTR_MAX_THREADS
	.align		4
.L_1361:
        /*0040*/ 	.byte	0x04, 0x05
        /*0042*/ 	.short	(.L_1363 - .L_1362)
.L_1362:
        /*0044*/ 	.word	0x00000080
        /*0048*/ 	.word	0x00000001
        /*004c*/ 	.word	0x00000001


	//----- nvinfo : EIATTR_CRS_STACK_SIZE
	.align		4
.L_1363:
        /*0050*/ 	.byte	0x04, 0x1e
        /*0052*/ 	.short	(.L_1365 - .L_1364)
.L_1364:
        /*0054*/ 	.word	0x00000000


	//----- nvinfo : EIATTR_CBANK_PARAM_SIZE
	.align		4
.L_1365:
        /*0058*/ 	.byte	0x03, 0x19
        /*005a*/ 	.short	0x0290


	//----- nvinfo : EIATTR_PARAM_CBANK
	.align		4
        /*005c*/ 	.byte	0x04, 0x0a
        /*005e*/ 	.short	(.L_1367 - .L_1366)
	.align		4
.L_1366:
        /*0060*/ 	.word	index@(.nv.constant0._ZN2at6native18elementwise_kernelILi128ELi2EZNS0_22gpu_kernel_impl_nocastIZZZNS0_10glu_kernelERNS_18TensorIteratorBaseEENKUlvE_clEvENKUlvE0_clEvEUlffE_EEvS4_RKT_EUliE_EEviT1_)
        /*0064*/ 	.short	0x0210
        /*0066*/ 	.short	0x0290


	//----- nvinfo : EIATTR_SW_WAR
	.align		4
.L_1367:
        /*0068*/ 	.byte	0x04, 0x36
        /*006a*/ 	.short	(.L_1369 - .L_1368)
.L_1368:
        /*006c*/ 	.word	0x00000008
.L_1369:


//--------------------- .nv.info._ZN2at6native27unrolled_elementwise_kernelIZZZNS0_10glu_kernelERNS_18TensorIteratorBaseEENKUlvE_clEvENKUlvE0_clEvEUlffE_St5arrayIPcLm3EELi4E23TrivialOffsetCalculatorILi2EjESA_ILi1EjENS0_6memory15LoadWithoutCastENSD_16StoreWithoutCastEEEviT_T0_T2_T3_T4_T5_ --------------------------
	.section	.nv.info._ZN2at6native27unrolled_elementwise_kernelIZZZNS0_10glu_kernelERNS_18TensorIteratorBaseEENKUlvE_clEvENKUlvE0_clEvEUlffE_St5arrayIPcLm3EELi4E23TrivialOffsetCalculatorILi2EjESA_ILi1EjENS0_6memory15LoadWithoutCastENSD_16StoreWithoutCastEEEviT_T0_T2_T3_T4_T5_,"",@"SHT_CUDA_INFO"
	.sectionflags	@""
	.align	4


	//----- nvinfo : EIATTR_CUDA_API_VERSION
	.align		4
        /*0000*/ 	.byte	0x04, 0x37
        /*0002*/ 	.short	(.L_1371 - .L_1370)
.L_1370:
        /*0004*/ 	.word	0x00000082


	//----- nvinfo : EIATTR_KPARAM_INFO
	.align		4
.L_1371:
        /*0008*/ 	.byte	0x04, 0x17
        /*000a*/ 	.short	(.L_1373 - .L_1372)
.L_1372:
        /*000c*/ 	.word	0x00000000
        /*0010*/ 	.short	0x0006
        /*0012*/ 	.short	0x0023
        /*0014*/ 	.byte	0x00, 0xf0, 0x05, 0x00


	//----- nvinfo : EIATTR_KPARAM_INFO
	.align		4
.L_1373:
        /*0018*/ 	.byte	0x04, 0x17
        /*001a*/ 	.short	(.L_1375 - .L_1374)
.L_1374:
        /*001c*/ 	.word	0x00000000
        /*0020*/ 	.short	0x0005
        /*0022*/ 	.short	0x0022
        /*0024*/ 	.byte	0x00, 0xf0, 0x05, 0x00


	//----- nvinfo : EIATTR_KPARAM_INFO
	.align		4
.L_1375:
        /*0028*/ 	.byte	0x04, 0x17
        /*002a*/ 	.short	(.L_1377 - .L_1376)
.L_1376:
        /*002c*/ 	.word	0x00000000
        /*0030*/ 	.short	0x0004
        /*0032*/ 	.short	0x0021
        /*0034*/ 	.byte	0x00, 0xf0, 0x05, 0x00


	//----- nvinfo : EIATTR_KPARAM_INFO
	.align		4
.L_1377:
        /*0038*/ 	.byte	0x04, 0x17
        /*003a*/ 	.short	(.L_1379 - .L_1378)
.L_1378:
        /*003c*/ 	.word	0x00000000
        /*0040*/ 	.short	0x0003
        /*0042*/ 	.short	0x0020
        /*0044*/ 	.byte	0x00, 0xf0, 0x05, 0x00


	//----- nvinfo : EIATTR_KPARAM_INFO
	.align		4
.L_1379:
        /*0048*/ 	.byte	0x04, 0x17
        /*004a*/ 	.short	(.L_1381 - .L_1380)
.L_1380:
        /*004c*/ 	.word	0x00000000
        /*0050*/ 	.short	0x0002
        /*0052*/ 	.short	0x0008
        /*0054*/ 	.byte	0x00, 0xf0, 0x61, 0x00


	//----- nvinfo : EIATTR_KPARAM_INFO
	.align		4
.L_1381:
        /*0058*/ 	.byte	0x04, 0x17
        /*005a*/ 	.short	(.L_1383 - .L_1382)
.L_1382:
        /*005c*/ 	.word	0x00000000
        /*0060*/ 	.short	0x0001
        /*0062*/ 	.short	0x0004
        /*0064*/ 	.byte	0x00, 0xf0, 0x05, 0x00


	//----- nvinfo : EIATTR_KPARAM_INFO
	.align		4
.L_1383:
        /*0068*/ 	.byte	0x04, 0x17
        /*006a*/ 	.short	(.L_1385 - .L_1384)
.L_1384:
        /*006c*/ 	.word	0x00000000
        /*0070*/ 	.short	0x0000
        /*0072*/ 	.short	0x0000
        /*0074*/ 	.byte	0x00, 0xf0, 0x11, 0x00


	//----- nvinfo : EIATTR_SPARSE_MMA_MASK
	.align		4
.L_1385:
        /*0078*/ 	.byte	0x03, 0x50
        /*007a*/ 	.short	0x0000


	//----- nvinfo : EIATTR_MAXREG_COUNT
	.align		4
        /*007c*/ 	.byte	0x03, 0x1b
        /*007e*/ 	.short	0x00ff


	//----- nvinfo : EIATTR_MERCURY_ISA_VERSION
	.align		4
        /*0080*/ 	.byte	0x03, 0x5f
        /*0082*/ 	.short	0x0101


	//----- nvinfo : EIATTR_EXIT_INSTR_OFFSETS
	.align		4
        /*0084*/ 	.byte	0x04, 0x1c
        /*0086*/ 	.short	(.L_1387 - .L_1386)


	//   ....[0]....
.L_1386:
        /*0088*/ 	.word	0x000005d0


	//   ....[1]....
        /*008c*/ 	.word	0x00000650


	//----- nvinfo : EIATTR_MAX_THREADS
	.align		4
.L_1387:
        /*0090*/ 	.byte	0x04, 0x05
        /*0092*/ 	.short	(.L_1389 - .L_1388)
.L_1388:
        /*0094*/ 	.word	0x00000080
        /*0098*/ 	.word	0x00000001
        /*009c*/ 	.word	0x00000001


	//----- nvinfo : EIATTR_CRS_STACK_SIZE
	.align		4
.L_1389:
        /*00a0*/ 	.byte	0x04, 0x1e
        /*00a2*/ 	.short	(.L_1391 - .L_1390)
.L_1390:
        /*00a4*/ 	.word	0x00000000


	//----- nvinfo : EIATTR_CBANK_PARAM_SIZE
	.align		4
.L_1391:
        /*00a8*/ 	.byte	0x03, 0x19
        /*00aa*/ 	.short	0x0024


	//----- nvinfo : EIATTR_PARAM_CBANK
	.align		4
        /*00ac*/ 	.byte	0x04, 0x0a
        /*00ae*/ 	.short	(.L_1393 - .L_1392)
	.align		4
.L_1392:
        /*00b0*/ 	.word	index@(.nv.constant0._ZN2at6native27unrolled_elementwise_kernelIZZZNS0_10glu_kernelERNS_18TensorIteratorBaseEENKUlvE_clEvENKUlvE0_clEvEUlffE_St5arrayIPcLm3EELi4E23TrivialOffsetCalculatorILi2EjESA_ILi1EjENS0_6memory15LoadWithoutCastENSD_16StoreWithoutCastEEEviT_T0_T2_T3_T4_T5_)
        /*00b4*/ 	.short	0x0210
        /*00b6*/ 	.short	0x0024


	//----- nvinfo : EIATTR_SW_WAR
	.align		4
.L_1393:
        /*00b8*/ 	.byte	0x04, 0x36
        /*00ba*/ 	.short	(.L_1395 - .L_1394)
.L_1394:
        /*00bc*/ 	.word	0x00000008
.L_1395:


//--------------------- .nv.info._ZN2at6native29vectorized_elementwise_kernelILi2EZZZNS0_10glu_kernelERNS_18TensorIteratorBaseEENKUlvE_clEvENKUlvE0_clEvEUlffE_St5arrayIPcLm3EEEEviT0_T1_ --------------------------
	.section	.nv.info._ZN2at6native29vectorized_elementwise_kernelILi2EZZZNS0_10glu_kernelERNS_18TensorIteratorBaseEENKUlvE_clEvENKUlvE0_clEvEUlffE_St5arrayIPcLm3EEEEviT0_T1_,"",@"SHT_CUDA_INFO"
	.sectionflags	@""
	.align	4


	//----- nvinfo : EIATTR_CUDA_API_VERSION
	.align		4
        /*0000*/ 	.byte	0x04, 0x37
        /*0002*/ 	.short	(.L_1397 - .L_1396)
.L_1396:
        /*0004*/ 	.word	0x00000082


	//----- nvinfo : EIATTR_KPARAM_INFO
	.align		4
.L_1397:
        /*0008*/ 	.byte	0x04, 0x17
        /*000a*/ 	.short	(.L_1399 - .L_1398)
.L_1398:
        /*000c*/ 	.word	0x00000000
        /*0010*/ 	.short	0x0002
        /*0012*/ 	.short	0x0008
        /*0014*/ 	.byte	0x00, 0xf0, 0x61, 0x00


	//----- nvinfo : EIATTR_KPARAM_INFO
	.align		4
.L_1399:
        /*0018*/ 	.byte	0x04, 0x17
        /*001a*/ 	.short	(.L_1401 - .L_1400)
.L_1400:
        /*001c*/ 	.word	0x00000000
        /*0020*/ 	.short	0x0001
        /*0022*/ 	.short	0x0004
        /*0024*/ 	.byte	0x00, 0xf0, 0x05, 0x00


	//----- nvinfo : EIATTR_KPARAM_INFO
	.align		4
.L_1401:
        /*0028*/ 	.byte	0x04, 0x17
        /*002a*/ 	.short	(.L_1403 - .L_1402)
.L_1402:
        /*002c*/ 	.word	0x00000000
        /*0030*/ 	.short	0x0000
        /*0032*/ 	.short	0x0000
        /*0034*/ 	.byte	0x00, 0xf0, 0x11, 0x00


	//----- nvinfo : EIATTR_SPARSE_MMA_MASK
	.align		4
.L_1403:
        /*0038*/ 	.byte	0x03, 0x50
        /*003a*/ 	.short	0x0000


	//----- nvinfo : EIATTR_MAXREG_COUNT
	.align		4
        /*003c*/ 	.byte	0x03, 0x1b
        /*003e*/ 	.short	0x00ff


	//----- nvinfo : EIATTR_MERCURY_ISA_VERSION
	.align		4
        /*0040*/ 	.byte	0x03, 0x5f
        /*0042*/ 	.short	0x0101


	//----- nvinfo : EIATTR_EXIT_INSTR_OFFSETS
	.align		4
        /*0044*/ 	.byte	0x04, 0x1c
        /*0046*/ 	.short	(.L_1405 - .L_1404)


	//   ....[0]....
.L_1404:
        /*0048*/ 	.word	0x00000460


	//   ....[1]....
        /*004c*/ 	.word	0x000010b0


	//   ....[2]....
        /*0050*/ 	.word	0x00001100


	//----- nvinfo : EIATTR_MAX_THREADS
	.align		4
.L_1405:
        /*0054*/ 	.byte	0x04, 0x05
        /*0056*/ 	.short	(.L_1407 - .L_1406)
.L_1406:
        /*0058*/ 	.word	0x00000080
        /*005c*/ 	.word	0x00000001
        /*0060*/ 	.word	0x00000001


	//----- nvinfo : EIATTR_CRS_STACK_SIZE
	.align		4
.L_1407:
        /*0064*/ 	.byte	0x04, 0x1e
        /*0066*/ 	.short	(.L_1409 - .L_1408)
.L_1408:
        /*0068*/ 	.word	0x00000000


	//----- nvinfo : EIATTR_CBANK_PARAM_SIZE
	.align		4
.L_1409:
        /*006c*/ 	.byte	0x03, 0x19
        /*006e*/ 	.short	0x0020


	//----- nvinfo : EIATTR_PARAM_CBANK
	.align		4
        /*0070*/ 	.byte	0x04, 0x0a
        /*0072*/ 	.short	(.L_1411 - .L_1410)
	.align		4
.L_1410:
        /*0074*/ 	.word	index@(.nv.constant0._ZN2at6native29vectorized_elementwise_kernelILi2EZZZNS0_10glu_kernelERNS_18TensorIteratorBaseEENKUlvE_clEvENKUlvE0_clEvEUlffE_St5arrayIPcLm3EEEEviT0_T1_)
        /*0078*/ 	.short	0x0210
        /*007a*/ 	.short	0x0020


	//----- nvinfo : EIATTR_SW_WAR
	.align		4
.L_1411:
        /*007c*/ 	.byte	0x04, 0x36
        /*007e*/ 	.short	(.L_1413 - .L_1412)
.L_1412:
        /*0080*/ 	.word	0x00000008
.L_1413:


//--------------------- .nv.info._ZN2at6native29vectorized_elementwise_kernelILi4EZZZNS0_10glu_kernelERNS_18TensorIteratorBaseEENKUlvE_clEvENKUlvE0_clEvEUlffE_St5arrayIPcLm3EEEEviT0_T1_ --------------------------
	.section	.nv.info._ZN2at6native29vectorized_elementwise_kernelILi4EZZZNS0_10glu_kernelERNS_18TensorIteratorBaseEENKUlvE_clEvENKUlvE0_clEvEUlffE_St5arrayIPcLm3EEEEviT0_T1_,"",@"SHT_CUDA_INFO"
	.sectionflags	@""
	.align	4


	//----- nvinfo : EIATTR_CUDA_API_VERSION
	.align		4
        /*0000*/ 	.byte	0x04, 0x37
        /*0002*/ 	.short	(.L_1415 - .L_1414)
.L_1414:
        /*0004*/ 	.word	0x00000082


	//----- nvinfo : EIATTR_KPARAM_INFO
	.align		4
.L_1415:
        /*0008*/ 	.byte	0x04, 0x17
        /*000a*/ 	.short	(.L_1417 - .L_1416)
.L_1416:
        /*000c*/ 	.word	0x00000000
        /*0010*/ 	.short	0x0002
        /*0012*/ 	.short	0x0008
        /*0014*/ 	.byte	0x00, 0xf0, 0x61, 0x00


	//----- nvinfo : EIATTR_KPARAM_INFO
	.align		4
.L_1417:
        /*0018*/ 	.byte	0x04, 0x17
        /*001a*/ 	.short	(.L_1419 - .L_1418)
.L_1418:
        /*001c*/ 	.word	0x00000000
        /*0020*/ 	.short	0x0001
        /*0022*/ 	.short	0x0004
        /*0024*/ 	.byte	0x00, 0xf0, 0x05, 0x00


	//----- nvinfo : EIATTR_KPARAM_INFO
	.align		4
.L_1419:
        /*0028*/ 	.byte	0x04, 0x17
        /*002a*/ 	.short	(.L_1421 - .L_1420)
.L_1420:
        /*002c*/ 	.word	0x00000000
        /*0030*/ 	.short	0x0000
        /*0032*/ 	.short	0x0000
        /*0034*/ 	.byte	0x00, 0xf0, 0x11, 0x00


	//----- nvinfo : EIATTR_SPARSE_MMA_MASK
	.align		4
.L_1421:
        /*0038*/ 	.byte	0x03, 0x50
        /*003a*/ 	.short	0x0000


	//----- nvinfo : EIATTR_MAXREG_COUNT
	.align		4
        /*003c*/ 	.byte	0x03, 0x1b
        /*003e*/ 	.short	0x00ff


	//----- nvinfo : EIATTR_MERCURY_ISA_VERSION
	.align		4
        /*0040*/ 	.byte	0x03, 0x5f
        /*0042*/ 	.short	0x0101


	//----- nvinfo : EIATTR_EXIT_INSTR_OFFSETS
	.align		4
        /*0044*/ 	.byte	0x04, 0x1c
        /*0046*/ 	.short	(.L_1423 - .L_1422)


	//   ....[0]....
.L_1422:
        /*0048*/ 	.word	0x00000400


	//   ....[1]....
        /*004c*/ 	.word	0x00001050


	//   ....[2]....
        /*0050*/ 	.word	0x000010a0


	//----- nvinfo : EIATTR_MAX_THREADS
	.align		4
.L_1423:
        /*0054*/ 	.byte	0x04, 0x05
        /*0056*/ 	.short	(.L_1425 - .L_1424)
.L_1424:
        /*0058*/ 	.word	0x00000080
        /*005c*/ 	.word	0x00000001
        /*0060*/ 	.word	0x00000001


	//----- nvinfo : EIATTR_CRS_STACK_SIZE
	.align		4
.L_1425:
        /*0064*/ 	.byte	0x04, 0x1e
        /*0066*/ 	.short	(.L_1427 - .L_1426)
.L_1426:
        /*0068*/ 	.word	0x00000000


	//----- nvinfo : EIATTR_CBANK_PARAM_SIZE
	.align		4
.L_1427:
        /*006c*/ 	.byte	0x03, 0x19
        /*006e*/ 	.short	0x0020


	//----- nvinfo : EIATTR_PARAM_CBANK
	.align		4
        /*0070*/ 	.byte	0x04, 0x0a
        /*0072*/ 	.short	(.L_1429 - .L_1428)
	.align		4
.L_1428:
        /*0074*/ 	.word	index@(.nv.constant0._ZN2at6native29vectorized_elementwise_kernelILi4EZZZNS0_10glu_kernelERNS_18TensorIteratorBaseEENKUlvE_clEvENKUlvE0_clEvEUlffE_St5arrayIPcLm3EEEEviT0_T1_)
        /*0078*/ 	.short	0x0210
        /*007a*/ 	.short	0x0020


	//----- nvinfo : EIATTR_SW_WAR
	.align		4
.L_1429:
        /*007c*/ 	.byte	0x04, 0x36
        /*007e*/ 	.short	(.L_1431 - .L_1430)
.L_1430:
        /*0080*/ 	.word	0x00000008
.L_1431:


//--------------------- .nv.info._ZN2at6native29vectorized_elementwise_kernelILi8EZZZNS0_10glu_kernelERNS_18TensorIteratorBaseEENKUlvE_clEvENKUlvE0_clEvEUlffE_St5arrayIPcLm3EEEEviT0_T1_ --------------------------
	.section	.nv.info._ZN2at6native29vectorized_elementwise_kernelILi8EZZZNS0_10glu_kernelERNS_18TensorIteratorBaseEENKUlvE_clEvENKUlvE0_clEvEUlffE_St5arrayIPcLm3EEEEviT0_T1_,"",@"SHT_CUDA_INFO"
	.sectionflags	@""
	.align	4


	//----- nvinfo : EIATTR_CUDA_API_VERSION
	.align		4
        /*0000*/ 	.byte	0x04, 0x37
        /*0002*/ 	.short	(.L_1433 - .L_1432)
.L_1432:
        /*0004*/ 	.word	0x00000082


	//----- nvinfo : EIATTR_KPARAM_INFO
	.align		4
.L_1433:
        /*0008*/ 	.byte	0x04, 0x17
        /*000a*/ 	.short	(.L_1435 - .L_1434)
.L_1434:
        /*000c*/ 	.word	0x00000000
        /*0010*/ 	.short	0x0002
        /*0012*/ 	.short	0x0008
        /*0014*/ 	.byte	0x00, 0xf0, 0x61, 0x00


	//----- nvinfo : EIATTR_KPARAM_INFO
	.align		4
.L_1435:
        /*0018*/ 	.byte	0x04, 0x17
        /*001a*/ 	.short	(.L_1437 - .L_1436)
.L_1436:
        /*001c*/ 	.word	0x00000000
        /*0020*/ 	.short	0x0001
        /*0022*/ 	.short	0x0004
        /*0024*/ 	.byte	0x00, 0xf0, 0x05, 0x00


	//----- nvinfo : EIATTR_KPARAM_INFO
	.align		4
.L_1437:
        /*0028*/ 	.byte	0x04, 0x17
        /*002a*/ 	.short	(.L_1439 - .L_1438)
.L_1438:
        /*002c*/ 	.word	0x00000000
        /*0030*/ 	.short	0x0000
        /*0032*/ 	.short	0x0000
        /*0034*/ 	.byte	0x00, 0xf0, 0x11, 0x00


	//----- nvinfo : EIATTR_SPARSE_MMA_MASK
	.align		4
.L_1439:
        /*0038*/ 	.byte	0x03, 0x50
        /*003a*/ 	.short	0x0000


	//----- nvinfo : EIATTR_MAXREG_COUNT
	.align		4
        /*003c*/ 	.byte	0x03, 0x1b
        /*003e*/ 	.short	0x00ff


	//----- nvinfo : EIATTR_MERCURY_ISA_VERSION
	.align		4
        /*0040*/ 	.byte	0x03, 0x5f
        /*0042*/ 	.short	0x0101


	//----- nvinfo : EIATTR_EXIT_INSTR_OFFSETS
	.align		4
        /*0044*/ 	.byte	0x04, 0x1c
        /*0046*/ 	.short	(.L_1441 - .L_1440)


	//   ....[0]....
.L_1440:
        /*0048*/ 	.word	0x00000400


	//   ....[1]....
        /*004c*/ 	.word	0x00001050


	//   ....[2]....
        /*0050*/ 	.word	0x000010a0


	//----- nvinfo : EIATTR_MAX_THREADS
	.align		4
.L_1441:
        /*0054*/ 	.byte	0x04, 0x05
        /*0056*/ 	.short	(.L_1443 - .L_1442)
.L_1442:
        /*0058*/ 	.word	0x00000080
        /*005c*/ 	.word	0x00000001
        /*0060*/ 	.word	0x00000001


	//----- nvinfo : EIATTR_CRS_STACK_SIZE
	.align		4
.L_1443:
        /*0064*/ 	.byte	0x04, 0x1e
        /*0066*/ 	.short	(.L_1445 - .L_1444)
.L_1444:
        /*0068*/ 	.word	0x00000000


	//----- nvinfo : EIATTR_CBANK_PARAM_SIZE
	.align		4
.L_1445:
        /*006c*/ 	.byte	0x03, 0x19
        /*006e*/ 	.short	0x0020


	//----- nvinfo : EIATTR_PARAM_CBANK
	.align		4
        /*0070*/ 	.byte	0x04, 0x0a
        /*0072*/ 	.short	(.L_1447 - .L_1446)
	.align		4
.L_1446:
        /*0074*/ 	.word	index@(.nv.constant0._ZN2at6native29vectorized_elementwise_kernelILi8EZZZNS0_10glu_kernelERNS_18TensorIteratorBaseEENKUlvE_clEvENKUlvE0_clEvEUlffE_St5arrayIPcLm3EEEEviT0_T1_)
        /*0078*/ 	.short	0x0210
        /*007a*/ 	.short	0x0020


	//----- nvinfo : EIATTR_SW_WAR
	.align		4
.L_1447:
        /*007c*/ 	.byte	0x04, 0x36
        /*007e*/ 	.short	(.L_1449 - .L_1448)
.L_1448:
        /*0080*/ 	.word	0x00000008
.L_1449:


//--------------------- .nv.info._ZN2at6native18elementwise_kernelILi128ELi4EZNS0_15gpu_kernel_implIZZZNS0_10glu_kernelERNS_18TensorIteratorBaseEENKUlvE_clEvENKUlvE_clEvEUlddE_EEvS4_RKT_EUliE_EEviT1_ --------------------------
	.section	.nv.info._ZN2at6native18elementwise_kernelILi128ELi4EZNS0_15gpu_kernel_implIZZZNS0_10glu_kernelERNS_18TensorIteratorBaseEENKUlvE_clEvENKUlvE_clEvEUlddE_EEvS4_RKT_EUliE_EEviT1_,"",@"SHT_CUDA_INFO"
	.sectionflags	@""
	.align	4


	//----- nvinfo : EIATTR_CUDA_API_VERSION
	.align		4
        /*0000*/ 	.byte	0x04, 0x37
        /*0002*/ 	.short	(.L_1451 - .L_1450)
.L_1450:
        /*0004*/ 	.word	0x00000082


	//----- nvinfo : EIATTR_KPARAM_INFO
	.align		4
.L_1451:
        /*0008*/ 	.byte	0x04, 0x17
        /*000a*/ 	.short	(.L_1453 - .L_1452)
.L_1452:
        /*000c*/ 	.word	0x00000000
        /*0010*/ 	.short	0x0001
        /*0012*/ 	.short	0x0008
        /*0014*/ 	.byte	0x00, 0xf0, 0x21, 0x0a


	//----- nvinfo : EIATTR_KPARAM_INFO
	.align		4
.L_1453:
        /*0018*/ 	.byte	0x04, 0x17
        /*001a*/ 	.short	(.L_1455 - .L_1454)
.L_1454:
        /*001c*/ 	.word	0x00000000
        /*0020*/ 	.short	0x0000
        /*0022*/ 	.short	0x0000
        /*0024*/ 	.byte	0x00, 0xf0, 0x11, 0x00


	//----- nvinfo : EIATTR_SPARSE_MMA_MASK
	.align		4
.L_1455:
        /*0028*/ 	.byte	0x03, 0x50
        /*002a*/ 	.short	0x0000


	//----- nvinfo : EIATTR_MAXREG_COUNT
	.align		4
        /*002c*/ 	.byte	0x03, 0x1b
        /*002e*/ 	.short	0x0080


	//----- nvinfo : EIATTR_EXTERNS
	.align		4
        /*0030*/ 	.byte	0x04, 0x0f
        /*0032*/ 	.short	(.L_1457 - .L_1456)


	//   ....[0]....
	.align		4
.L_1456:
        /*0034*/ 	.word	index@(__assertfail)


	//----- nvinfo : EIATTR_MERCURY_ISA_VERSION
	.align		4
.L_1457:
        /*0038*/ 	.byte	0x03, 0x5f
        /*003a*/ 	.short	0x0101


	//----- nvinfo : EIATTR_SYSCALL_OFFSETS
	.align		4
        /*003c*/ 	.byte	0x04, 0x46
        /*003e*/ 	.short	(.L_1459 - .L_1458)


	//   ....[0]....
.L_1458:
        /*0040*/ 	.word	0x00002580


	//   ....[1]....
        /*0044*/ 	.word	0x00003490


	//   ....[2]....
        /*0048*/ 	.word	0x00004aa0


	//   ....[3]....
        /*004c*/ 	.word	0x00007060


	//   ....[4]....
        /*0050*/ 	.word	0x00007f70


	//   ....[5]....
        /*0054*/ 	.word	0x00009580


	//   ....[6]....
        /*0058*/ 	.word	0x0000bb30


	//   ....[7]....
        /*005c*/ 	.word	0x0000ca40


	//   ....[8]....
        /*0060*/ 	.word	0x0000e050


	//   ....[9]....
        /*0064*/ 	.word	0x000105f0


	//   ....[10]....
        /*0068*/ 	.word	0x00011500


	//   ....[11]....
        /*006c*/ 	.word	0x00012b10


	//----- nvinfo : EIATTR_EXIT_INSTR_OFFSETS
	.align		4
.L_1459:
        /*0070*/ 	.byte	0x04, 0x1c
        /*0072*/ 	.short	(.L_1461 - .L_1460)


	//   ....[0]....
.L_1460:
        /*0074*/ 	.word	0x0000e100


	//   ....[1]....
        /*0078*/ 	.word	0x00011b50


	//   ....[2]....
        /*007c*/ 	.word	0x00011b90


	//   ....[3]....
        /*0080*/ 	.word	0x00011c20


	//   ....[4]....
        /*0084*/ 	.word	0x00011c50


	//   ....[5]....
        /*0088*/ 	.word	0x00011c80


	//   ....[6]....
        /*008c*/ 	.word	0x00011d50


	//   ....[7]....
        /*0090*/ 	.word	0x00011dd0


	//   ....[8]....
        /*0094*/ 	.word	0x00011eb0


	//   ....[9]....
        /*0098*/ 	.word	0x00011f40


	//   ....[10]....
        /*009c*/ 	.word	0x00011f60


	//   ....[11]....
        /*00a0*/ 	.word	0x00012020


	//   ....[12]....
        /*00a4*/ 	.word	0x00012050


	//   ....[13]....
        /*00a8*/ 	.word	0x00012220


	//   ....[14]....
        /*00ac*/ 	.word	0x000123c0


	//   ....[15]....
        /*00b0*/ 	.word	0x00012440


	//   ....[16]....
        /*00b4*/ 	.word	0x000124f0


	//   ....[17]....
        /*00b8*/ 	.word	0x000126b0


	//   ....[18]....
        /*00bc*/ 	.word	0x00012870


	//   ....[19]....
        /*00c0*/ 	.word	0x00012a10


	//   ....[20]....
        /*00c4*/ 	.word	0x00012b20


	//   ....[21]....
        /*00c8*/ 	.word	0x00012b50


	//   ....[22]....
        /*00cc*/ 	.word	0x00012b80


	//----- nvinfo : EIATTR_MAX_THREADS
	.align		4
.L_1461:
        /*00d0*/ 	.byte	0x04, 0x05
        /*00d2*/ 	.short	(.L_1463 - .L_1462)
.L_1462:
        /*00d4*/ 	.word	0x00000080
        /*00d8*/ 	.word	0x00000001
        /*00dc*/ 	.word	0x00000001


	//----- nvinfo : EIATTR_CRS_STACK_SIZE
	.align		4
.L_1463:
        /*00e0*/ 	.byte	0x04, 0x1e
        /*00e2*/ 	.short	(.L_1465 - .L_1464)
.L_1464:
        /*00e4*/ 	.word	0x00000000


	//----- nvinfo : EIATTR_CBANK_PARAM_SIZE
	.align		4
.L_1465:
        /*00e8*/ 	.byte	0x03, 0x19
        /*00ea*/ 	.short	0x0290


	//----- nvinfo : EIATTR_PARAM_CBANK
	.align		4
        /*00ec*/ 	.byte	0x04, 0x0a
        /*00ee*/ 	.short	(.L_1467 - .L_1466)
	.align		4
.L_1466:
        /*00f0*/ 	.word	index@(.nv.constant0._ZN2at6native18elementwise_kernelILi128ELi4EZNS0_15gpu_kernel_implIZZZNS0_10glu_kernelERNS_18TensorIteratorBaseEENKUlvE_clEvENKUlvE_clEvEUlddE_EEvS4_RKT_EUliE_EEviT1_)
        /*00f4*/ 	.short	0x0210
        /*00f6*/ 	.short	0x0290


	//----- nvinfo : EIATTR_SW_WAR
	.align		4
.L_1467:
        /*00f8*/ 	.byte	0x04, 0x36
        /*00fa*/ 	.short	(.L_1469 - .L_1468)
.L_1468:
        /*00fc*/ 	.word	0x00000008
.L_1469:


//--------------------- .nv.info._ZN2at6native27unrolled_elementwise_kernelIZZZNS0_10glu_kernelERNS_18TensorIteratorBaseEENKUlvE_clEvENKUlvE_clEvEUlddE_St5arrayIPcLm3EELi4E23TrivialOffsetCalculatorILi2EjESA_ILi1EjENS0_6memory12LoadWithCastILi2EEENSD_13StoreWithCastILi1EEEEEviT_T0_T2_T3_T4_T5_ --------------------------
	.section	.nv.info._ZN2at6native27unrolled_elementwise_kernelIZZZNS0_10glu_kernelERNS_18TensorIteratorBaseEENKUlvE_clEvENKUlvE_clEvEUlddE_St5arrayIPcLm3EELi4E23TrivialOffsetCalculatorILi2EjESA_ILi1EjENS0_6memory12LoadWithCastILi2EEENSD_13StoreWithCastILi1EEEEEviT_T0_T2_T3_T4_T5_,"",@"SHT_CUDA_INFO"
	.sectionflags	@""
	.align	4


	//----- nvinfo : EIATTR_CUDA_API_VERSION
	.align		4
        /*0000*/ 	.byte	0x04, 0x37
        /*0002*/ 	.short	(.L_1471 - .L_1470)
.L_1470:
        /*0004*/ 	.word	0x00000082


	//----- nvinfo : EIATTR_KPARAM_INFO
	.align		4
.L_1471:
        /*0008*/ 	.byte	0x04, 0x17
        /*000a*/ 	.short	(.L_1473 - .L_1472)
.L_1472:
        /*000c*/ 	.word	0x00000000
        /*0010*/ 	.short	0x0006
        /*0012*/ 	.short	0x0030
        /*0014*/ 	.byte	0x00, 0xf0, 0x21, 0x00


	//----- nvinfo : EIATTR_KPARAM_INFO
	.align		4
.L_1473:
        /*0018*/ 	.byte	0x04, 0x17
        /*001a*/ 	.short	(.L_1475 - .L_1474)
.L_1474:
        /*001c*/ 	.word	0x00000000
        /*0020*/ 	.short	0x0005
        /*0022*/ 	.short	0x0024
        /*0024*/ 	.byte	0x00, 0xf0, 0x31, 0x00


	//----- nvinfo : EIATTR_KPARAM_INFO
	.align		4
.L_1475:
        /*0028*/ 	.byte	0x04, 0x17
        /*002a*/ 	.short	(.L_1477 - .L_1476)
.L_1476:
        /*002c*/ 	.word	0x00000000
        /*0030*/ 	.short	0x0004
        /*0032*/ 	.short	0x0021
        /*0034*/ 	.byte	0x00, 0xf0, 0x05, 0x00


	//----- nvinfo : EIATTR_KPARAM_INFO
	.align		4
.L_1477:
        /*0038*/ 	.byte	0x04, 0x17
        /*003a*/ 	.short	(.L_1479 - .L_1478)
.L_1478:
        /*003c*/ 	.word	0x00000000
        /*0040*/ 	.short	0x0003
        /*0042*/ 	.short	0x0020
        /*0044*/ 	.byte	0x00, 0xf0, 0x05, 0x00


	//----- nvinfo : EIATTR_KPARAM_INFO
	.align		4
.L_1479:
        /*0048*/ 	.byte	0x04, 0x17
        /*004a*/ 	.short	(.L_1481 - .L_1480)
.L_1480:
        /*004c*/ 	.word	0x00000000
        /*0050*/ 	.short	0x0002
        /*0052*/ 	.short	0x0008
        /*0054*/ 	.byte	0x00, 0xf0, 0x61, 0x00


	//----- nvinfo : EIATTR_KPARAM_INFO
	.align		4
.L_1481:
        /*0058*/ 	.byte	0x04, 0x17
        /*005a*/ 	.short	(.L_1483 - .L_1482)
.L_1482:
        /*005c*/ 	.word	0x00000000
        /*0060*/ 	.short	0x0001
        /*0062*/ 	.short	0x0004
        /*0064*/ 	.byte	0x00, 0xf0, 0x05, 0x00


	//----- nvinfo : EIATTR_KPARAM_INFO
	.align		4
.L_1483:
        /*0068*/ 	.byte	0x04, 0x17
        /*006a*/ 	.short	(.L_1485 - .L_1484)
.L_1484:
        /*006c*/ 	.word	0x00000000
        /*0070*/ 	.short	0x0000
        /*0072*/ 	.short	0x0000
        /*0074*/ 	.byte	0x00, 0xf0, 0x11, 0x00


	//----- nvinfo : EIATTR_SPARSE_MMA_MASK
	.align		4
.L_1485:
        /*0078*/ 	.byte	0x03, 0x50
        /*007a*/ 	.short	0x0000


	//----- nvinfo : EIATTR_MAXREG_COUNT
	.align		4
        /*007c*/ 	.byte	0x03, 0x1b
        /*007e*/ 	.short	0x00ff


	//----- nvinfo : EIATTR_EXTERNS
	.align		4
        /*0080*/ 	.byte	0x04, 0x0f
        /*0082*/ 	.short	(.L_1487 - .L_1486)


	//   ....[0]....
	.align		4
.L_1486:
        /*0084*/ 	.word	index@(__assertfail)


	//----- nvinfo : EIATTR_MERCURY_ISA_VERSION
	.align		4
.L_1487:
        /*0088*/ 	.byte	0x03, 0x5f
        /*008a*/ 	.short	0x0101


	//----- nvinfo : EIATTR_SYSCALL_OFFSETS
	.align		4
        /*008c*/ 	.byte	0x04, 0x46
        /*008e*/ 	.short	(.L_1489 - .L_1488)


	//   ....[0]....
.L_1488:
        /*0090*/ 	.word	0x00000fa0


	//   ....[1]....
        /*0094*/ 	.word	0x00001ec0


	//   ....[2]....
        /*0098*/ 	.word	0x00002e60


	//   ....[3]....
        /*009c*/ 	.word	0x00003d80


	//   ....[4]....
        /*00a0*/ 	.word	0x00004d30


	//   ....[5]....
        /*00a4*/ 	.word	0x00005c50


	//   ....[6]....
        /*00a8*/ 	.word	0x00006be0


	//   ....[7]....
        /*00ac*/ 	.word	0x00007b10


	//   ....[8]....
        /*00b0*/ 	.word	0x0000a340


	//   ....[9]....
        /*00b4*/ 	.word	0x0000b510


	//   ....[10]....
        /*00b8*/ 	.word	0x0000c6a0


	//   ....[11]....
        /*00bc*/ 	.word	0x0000d850


	//----- nvinfo : EIATTR_EXIT_INSTR_OFFSETS
	.align		4
.L_1489:
        /*00c0*/ 	.byte	0x04, 0x1c
        /*00c2*/ 	.short	(.L_1491 - .L_1490)


	//   ....[0]....
.L_1490:
        /*00c4*/ 	.word	0x0000c740


	//   ....[1]....
        /*00c8*/ 	.word	0x0000c890


	//   ....[2]....
        /*00cc*/ 	.word	0x0000c8d0


	//   ....[3]....
        /*00d0*/ 	.word	0x0000c960


	//   ....[4]....
        /*00d4*/ 	.word	0x0000c990


	//   ....[5]....
        /*00d8*/ 	.word	0x0000c9c0


	//   ....[6]....
        /*00dc*/ 	.word	0x0000ca90


	//   ....[7]....
        /*00e0*/ 	.word	0x0000cb10


	//   ....[8]....
        /*00e4*/ 	.word	0x0000cbf0


	//   ....[9]....
        /*00e8*/ 	.word	0x0000cc80


	//   ....[10]....
        /*00ec*/ 	.word	0x0000cca0


	//   ....[11]....
        /*00f0*/ 	.word	0x0000cd60


	//   ....[12]....
        /*00f4*/ 	.word	0x0000cd90


	//   ....[13]....
        /*00f8*/ 	.word	0x0000cf60


	//   ....[14]....
        /*00fc*/ 	.word	0x0000d100


	//   ....[15]....
        /*0100*/ 	.word	0x0000d180


	//   ....[16]....
        /*0104*/ 	.word	0x0000d230


	//   ....[17]....
        /*0108*/ 	.word	0x0000d3f0


	//   ....[18]....
        /*010c*/ 	.word	0x0000d5b0


	//   ....[19]....
        /*0110*/ 	.word	0x0000d750


	//   ....[20]....
        /*0114*/ 	.word	0x0000d860


	//   ....[21]....
        /*0118*/ 	.word	0x0000d890


	//   ....[22]....
        /*011c*/ 	.word	0x0000d8c0


	//----- nvinfo : EIATTR_MAX_THREADS
	.align		4
.L_1491:
        /*0120*/ 	.byte	0x04, 0x05
        /*0122*/ 	.short	(.L_1493 - .L_1492)
.L_1492:
        /*0124*/ 	.word	0x00000080
        /*0128*/ 	.word	0x00000001
        /*012c*/ 	.word	0x00000001


	//----- nvinfo : EIATTR_CRS_STACK_SIZE
	.align		4
.L_1493:
        /*0130*/ 	.byte	0x04, 0x1e
        /*0132*/ 	.short	(.L_1495 - .L_1494)
.L_1494:
        /*0134*/ 	.word	0x00000000


	//----- nvinfo : EIATTR_CBANK_PARAM_SIZE
	.align		4
.L_1495:
        /*0138*/ 	.byte	0x03, 0x19
        /*013a*/ 	.short	0x0038


	//----- nvinfo : EIATTR_PARAM_CBANK
	.align		4
        /*013c*/ 	.byte	0x04, 0x0a
        /*013e*/ 	.short	(.L_1497 - .L_1496)
	.align		4
.L_1496:
        /*0140*/ 	.word	index@(.nv.constant0._ZN2at6native27unrolled_elementwise_kernelIZZZNS0_10glu_kernelERNS_18TensorIteratorBaseEENKUlvE_clEvENKUlvE_clEvEUlddE_St5arrayIPcLm3EELi4E23TrivialOffsetCalculatorILi2EjESA_ILi1EjENS0_6memory12LoadWithCastILi2EEENSD_13StoreWithCastILi1EEEEEviT_T0_T2_T3_T4_T5_)
        /*0144*/ 	.short	0x0210
        /*0146*/ 	.short	0x0038


	//----- nvinfo : EIATTR_SW_WAR
	.align		4
.L_1497:
        /*0148*/ 	.byte	0x04, 0x36
        /*014a*/ 	.short	(.L_1499 - .L_1498)
.L_1498:
        /*014c*/ 	.word	0x00000008
.L_1499:


//--------------------- .nv.info._ZN2at6native18elementwise_kernelILi128ELi2EZNS0_22gpu_kernel_impl_nocastIZZZNS0_10glu_kernelERNS_18TensorIteratorBaseEENKUlvE_clEvENKUlvE_clEvEUlddE_EEvS4_RKT_EUliE_EEviT1_ --------------------------
	.section	.nv.info._ZN2at6native18elementwise_kernelILi128ELi2EZNS0_22gpu_kernel_impl_nocastIZZZNS0_10glu_kernelERNS_18TensorIteratorBaseEENKUlvE_clEvENKUlvE_clEvEUlddE_EEvS4_RKT_EUliE_EEviT1_,"",@"SHT_CUDA_INFO"
	.sectionflags	@""
	.align	4


	//----- nvinfo : EIATTR_CUDA_API_VERSION
	.align		4
        /*0000*/ 	.byte	0x04, 0x37
        /*0002*/ 	.short	(.L_1501 - .L_1500)
.L_1500:
        /*0004*/ 	.word	0x00000082


	//----- nvinfo : EIATTR_KPARAM_INFO
	.align		4
.L_1501:
        /*0008*/ 	.byte	0x04, 0x17
        /*000a*/ 	.short	(.L_1503 - .L_1502)
.L_1502:
        /*000c*/ 	.word	0x00000000
        /*0010*/ 	.short	0x0001
        /*0012*/ 	.short	0x0008
        /*0014*/ 	.byte	0x00, 0xf0, 0x21, 0x0a


	//----- nvinfo : EIATTR_KPARAM_INFO
	.align		4
.L_1503:
        /*0018*/ 	.byte	0x04, 0x17
        /*001a*/ 	.short	(.L_1505 - .L_1504)
.L_1504:
        /*001c*/ 	.word	0x00000000
        /*0020*/ 	.short	0x0000
        /*0022*/ 	.short	0x0000
        /*0024*/ 	.byte	0x00, 0xf0, 0x11, 0x00


	//----- nvinfo : EIATTR_SPARSE_MMA_MASK
	.align		4
.L_1505:
        /*0028*/ 	.byte	0x03, 0x50
        /*002a*/ 	.short	0x0000


	//----- nvinfo : EIATTR_MAXREG_COUNT
	.align		4
        /*002c*/ 	.byte	0x03, 0x1b
        /*002e*/ 	.short	0x0080


	//----- nvinfo : EIATTR_MERCURY_ISA_VERSION
	.align		4
        /*0030*/ 	.byte	0x03, 0x5f
        /*0032*/ 	.short	0x0101


	//----- nvinfo : EIATTR_EXIT_INSTR_OFFSETS
	.align		4
        /*0034*/ 	.byte	0x04, 0x1c
        /*0036*/ 	.short	(.L_1507 - .L_1506)


	//   ....[0]....
.L_1506:
        /*0038*/ 	.word	0x00001cb0


	//   ....[1]....
        /*003c*/ 	.word	0x000038c0


	//----- nvinfo : EIATTR_MAX_THREADS
	.align		4
.L_1507:
        /*0040*/ 	.byte	0x04, 0x05
        /*0042*/ 	.short	(.L_1509 - .L_1508)
.L_1508:
        /*0044*/ 	.word	0x00000080
        /*0048*/ 	.word	0x00000001
        /*004c*/ 	.word	0x00000001


	//----- nvinfo : EIATTR_CRS_STACK_SIZE
	.align		4
.L_1509:
        /*0050*/ 	.byte	0x04, 0x1e
        /*0052*/ 	.short	(.L_1511 - .L_1510)
.L_1510:
        /*0054*/ 	.word	0x00000000


	//----- nvinfo : EIATTR_CBANK_PARAM_SIZE
	.align		4
.L_1511:
        /*0058*/ 	.byte	0x03, 0x19
        /*005a*/ 	.short	0x0290


	//----- nvinfo : EIATTR_PARAM_CBANK
	.align		4
        /*005c*/ 	.byte	0x04, 0x0a
        /*005e*/ 	.short	(.L_1513 - .L_1512)
	.align		4
.L_1512:
        /*0060*/ 	.word	index@(.nv.constant0._ZN2at6native18elementwise_kernelILi128ELi2EZNS0_22gpu_kernel_impl_nocastIZZZNS0_10glu_kernelERNS_18TensorIteratorBaseEENKUlvE_clEvENKUlvE_clEvEUlddE_EEvS4_RKT_EUliE_EEviT1_)
        /*0064*/ 	.short	0x0210
        /*0066*/ 	.short	0x0290


	//----- nvinfo : EIATTR_SW_WAR
	.align		4
.L_1513:
        /*0068*/ 	.byte	0x04, 0x36
        /*006a*/ 	.short	(.L_1515 - .L_1514)
.L_1514:
        /*006c*/ 	.word	0x00000008
.L_1515:


//--------------------- .nv.info._ZN2at6native27unrolled_elementwise_kernelIZZZNS0_10glu_kernelERNS_18TensorIteratorBaseEENKUlvE_clEvENKUlvE_clEvEUlddE_St5arrayIPcLm3EELi4E23TrivialOffsetCalculatorILi2EjESA_ILi1EjENS0_6memory15LoadWithoutCastENSD_16StoreWithoutCastEEEviT_T0_T2_T3_T4_T5_ --------------------------
	.section	.nv.info._ZN2at6native27unrolled_elementwise_kernelIZZZNS0_10glu_kernelERNS_18TensorIteratorBaseEENKUlvE_clEvENKUlvE_clEvEUlddE_St5arrayIPcLm3EELi4E23TrivialOffsetCalculatorILi2EjESA_ILi1EjENS0_6memory15LoadWithoutCastENSD_16StoreWithoutCastEEEviT_T0_T2_T3_T4_T5_,"",@"SHT_CUDA_INFO"
	.sectionflags	@""
	.align	4


	//----- nvinfo : EIATTR_CUDA_API_VERSION
	.align		4
        /*0000*/ 	.byte	0x04, 0x37
        /*0002*/ 	.short	(.L_1517 - .L_1516)
.L_1516:
        /*0004*/ 	.word	0x00000082


	//----- nvinfo : EIATTR_KPARAM_INFO
	.align		4
.L_1517:
        /*0008*/ 	.byte	0x04, 0x17
        /*000a*/ 	.short	(.L_1519 - .L_1518)
.L_1518:
        /*000c*/ 	.word	0x00000000
        /*0010*/ 	.short	0x0006
        /*0012*/ 	.short	0x0023
        /*0014*/ 	.byte	0x00, 0xf0, 0x05, 0x00


	//----- nvinfo : EIATTR_KPARAM_INFO
	.align		4
.L_1519:
        /*0018*/ 	.byte	0x04, 0x17
        /*001a*/ 	.short	(.L_1521 - .L_1520)
.L_1520:
        /*001c*/ 	.word	0x00000000
        /*0020*/ 	.short	0x0005
        /*0022*/ 	.short	0x0022
        /*0024*/ 	.byte	0x00, 0xf0, 0x05, 0x00


	//----- nvinfo : EIATTR_KPARAM_INFO
	.align		4
.L_1521:
        /*0028*/ 	.byte	0x04, 0x17
        /*002a*/ 	.short	(.L_1523 - .L_1522)
.L_1522:
        /*002c*/ 	.word	0x00000000
        /*0030*/ 	.short	0x0004
        /*0032*/ 	.short	0x0021
        /*0034*/ 	.byte	0x00, 0xf0, 0x05, 0x00


	//----- nvinfo : EIATTR_KPARAM_INFO
	.align		4
.L_1523:
        /*0038*/ 	.byte	0x04, 0x17
        /*003a*/ 	.short	(.L_1525 - .L_1524)
.L_1524:
        /*003c*/ 	.word	0x00000000
        /*0040*/ 	.short	0x0003
        /*0042*/ 	.short	0x0020
        /*0044*/ 	.byte	0x00, 0xf0, 0x05, 0x00


	//----- nvinfo : EIATTR_KPARAM_INFO
	.align		4
.L_1525:
        /*0048*/ 	.byte	0x04, 0x17
        /*004a*/ 	.short	(.L_1527 - .L_1526)
.L_1526:
        /*004c*/ 	.word	0x00000000
        /*0050*/ 	.short	0x0002
        /*0052*/ 	.short	0x0008
        /*0054*/ 	.byte	0x00, 0xf0, 0x61, 0x00


	//----- nvinfo : EIATTR_KPARAM_INFO
	.align		4
.L_1527:
        /*0058*/ 	.byte	0x04, 0x17
        /*005a*/ 	.short	(.L_1529 - .L_1528)
.L_1528:
        /*005c*/ 	.word	0x00000000
        /*0060*/ 	.short	0x0001
        /*0062*/ 	.short	0x0004
        /*0064*/ 	.byte	0x00, 0xf0, 0x05, 0x00


	//----- nvinfo : EIATTR_KPARAM_INFO
	.align		4
.L_1529:
        /*0068*/ 	.byte	0x04, 0x17
        /*006a*/ 	.short	(.L_1531 - .L_1530)
.L_1530:
        /*006c*/ 	.word	0x00000000
        /*0070*/ 	.short	0x0000
        /*0072*/ 	.short	0x0000
        /*0074*/ 	.byte	0x00, 0xf0, 0x11, 0x00


	//----- nvinfo : EIATTR_SPARSE_MMA_MASK
	.align		4
.L_1531:
        /*0078*/ 	.byte	0x03, 0x50
        /*007a*/ 	.short	0x0000


	//----- nvinfo : EIATTR_MAXREG_COUNT
	.align		4
        /*007c*/ 	.byte	0x03, 0x1b
        /*007e*/ 	.short	0x00ff


	//----- nvinfo : EIATTR_MERCURY_ISA_VERSION
	.align		4
        /*0080*/ 	.byte	0x03, 0x5f
        /*0082*/ 	.short	0x0101


	//----- nvinfo : EIATTR_EXIT_INSTR_OFFSETS
	.align		4
        /*0084*/ 	.byte	0x04, 0x1c
        /*0086*/ 	.short	(.L_1533 - .L_1532)


	//   ....[0]....
.L_1532:
        /*0088*/ 	.word	0x00001950


	//   ....[1]....
        /*008c*/ 	.word	0x000019a0


	//----- nvinfo : EIATTR_MAX_THREADS
	.align		4
.L_1533:
        /*0090*/ 	.byte	0x04, 0x05
        /*0092*/ 	.short	(.L_1535 - .L_1534)
.L_1534:
        /*0094*/ 	.word	0x00000080
        /*0098*/ 	.word	0x00000001
        /*009c*/ 	.word	0x00000001


	//----- nvinfo : EIATTR_CRS_STACK_SIZE
	.align		4
.L_1535:
        /*00a0*/ 	.byte	0x04, 0x1e
        /*00a2*/ 	.short	(.L_1537 - .L_1536)
.L_1536:
        /*00a4*/ 	.word	0x00000000


	//----- nvinfo : EIATTR_CBANK_PARAM_SIZE
	.align		4
.L_1537:
        /*00a8*/ 	.byte	0x03, 0x19
        /*00aa*/ 	.short	0x0024


	//----- nvinfo : EIATTR_PARAM_CBANK
	.align		4
        /*00ac*/ 	.byte	0x04, 0x0a
        /*00ae*/ 	.short	(.L_1539 - .L_1538)
	.align		4
.L_1538:
        /*00b0*/ 	.word	index@(.nv.constant0._ZN2at6native27unrolled_elementwise_kernelIZZZNS0_10glu_kernelERNS_18TensorIteratorBaseEENKUlvE_clEvENKUlvE_clEvEUlddE_St5arrayIPcLm3EELi4E23TrivialOffsetCalculatorILi2EjESA_ILi1EjENS0_6memory15LoadWithoutCastENSD_16StoreWithoutCastEEEviT_T0_T2_T3_T4_T5_)
        /*00b4*/ 	.short	0x0210
        /*00b6*/ 	.short	0x0024


	//----- nvinfo : EIATTR_SW_WAR
	.align		4
.L_1539:
        /*00b8*/ 	.byte	0x04, 0x36
        /*00ba*/ 	.short	(.L_1541 - .L_1540)
.L_1540:
        /*00bc*/ 	.word	0x00000008
.L_1541:


//--------------------- .nv.info._ZN2at6native29vectorized_elementwise_kernelILi2EZZZNS0_10glu_kernelERNS_18TensorIteratorBaseEENKUlvE_clEvENKUlvE_clEvEUlddE_St5arrayIPcLm3EEEEviT0_T1_ --------------------------
	.section	.nv.info._ZN2at6native29vectorized_elementwise_kernelILi2EZZZNS0_10glu_kernelERNS_18TensorIteratorBaseEENKUlvE_clEvENKUlvE_clEvEUlddE_St5arrayIPcLm3EEEEviT0_T1_,"",@"SHT_CUDA_INFO"
	.sectionflags	@""
	.align	4


	//----- nvinfo : EIATTR_CUDA_API_VERSION
	.align		4
        /*0000*/ 	.byte	0x04, 0x37
        /*0002*/ 	.short	(.L_1543 - .L_1542)
.L_1542:
        /*0004*/ 	.word	0x00000082


	//----- nvinfo : EIATTR_KPARAM_INFO
	.align		4
.L_1543:
        /*0008*/ 	.byte	0x04, 0x17
        /*000a*/ 	.short	(.L_1545 - .L_1544)
.L_1544:
        /*000c*/ 	.word	0x00000000
        /*0010*/ 	.short	0x0002
        /*0012*/ 	.short	0x0008
        /*0014*/ 	.byte	0x00, 0xf0, 0x61, 0x00


	//----- nvinfo : EIATTR_KPARAM_INFO
	.align		4
.L_1545:
        /*0018*/ 	.byte	0x04, 0x17
        /*001a*/ 	.short	(.L_1547 - .L_1546)
.L_1546:
        /*001c*/ 	.word	0x00000000
        /*0020*/ 	.short	0x0001
        /*0022*/ 	.short	0x0004
        /*0024*/ 	.byte	0x00, 0xf0, 0x05, 0x00


	//----- nvinfo : EIATTR_KPARAM_INFO
	.align		4
.L_1547:
        /*0028*/ 	.byte	0x04, 0x17
        /*002a*/ 	.short	(.L_1549 - .L_1548)
.L_1548:
        /*002c*/ 	.word	0x00000000
        /*0030*/ 	.short	0x0000
        /*0032*/ 	.short	0x0000
        /*0034*/ 	.byte	0x00, 0xf0, 0x11, 0x00


	//----- nvinfo : EIATTR_SPARSE_MMA_MASK
	.align		4
.L_1549:
        /*0038*/ 	.byte	0x03, 0x50
        /*003a*/ 	.short	0x0000


	//----- nvinfo : EIATTR_MAXREG_COUNT
	.align		4
        /*003c*/ 	.byte	0x03, 0x1b
        /*003e*/ 	.short	0x00ff


	//----- nvinfo : EIATTR_MERCURY_ISA_VERSION
	.align		4
        /*0040*/ 	.byte	0x03, 0x5f
        /*0042*/ 	.short	0x0101


	//----- nvinfo : EIATTR_EXIT_INSTR_OFFSETS
	.align		4
        /*0044*/ 	.byte	0x04, 0x1c
        /*0046*/ 	.short	(.L_1551 - .L_1550)


	//   ....[0]....
.L_1550:
        /*0048*/ 	.word	0x000028a0


	//   ....[1]....
        /*004c*/ 	.word	0x00005bd0


	//   ....[2]....
        /*0050*/ 	.word	0x00005c20


	//----- nvinfo : EIATTR_MAX_THREADS
	.align		4
.L_1551:
        /*0054*/ 	.byte	0x04, 0x05
        /*0056*/ 	.short	(.L_1553 - .L_1552)
.L_1552:
        /*0058*/ 	.word	0x00000080
        /*005c*/ 	.word	0x00000001
        /*0060*/ 	.word	0x00000001


	//----- nvinfo : EIATTR_CRS_STACK_SIZE
	.align		4
.L_1553:
        /*0064*/ 	.byte	0x04, 0x1e
        /*0066*/ 	.short	(.L_1555 - .L_1554)
.L_1554:
        /*0068*/ 	.word	0x00000000


	//----- nvinfo : EIATTR_CBANK_PARAM_SIZE
	.align		4
.L_1555:
        /*006c*/ 	.byte	0x03, 0x19
        /*006e*/ 	.short	0x0020


	//----- nvinfo : EIATTR_PARAM_CBANK
	.align		4
        /*0070*/ 	.byte	0x04, 0x0a
        /*0072*/ 	.short	(.L_1557 - .L_1556)
	.align		4
.L_1556:
        /*0074*/ 	.word	index@(.nv.constant0._ZN2at6native29vectorized_elementwise_kernelILi2EZZZNS0_10glu_kernelERNS_18TensorIteratorBaseEENKUlvE_clEvENKUlvE_clEvEUlddE_St5arrayIPcLm3EEEEviT0_T1_)
        /*0078*/ 	.short	0x0210
        /*007a*/ 	.short	0x0020


	//----- nvinfo : EIATTR_SW_WAR
	.align		4
.L_1557:
        /*007c*/ 	.byte	0x04, 0x36
        /*007e*/ 	.short	(.L_1559 - .L_1558)
.L_1558:
        /*0080*/ 	.word	0x00000008
.L_1559:


//--------------------- .nv.info._ZN2at6native29vectorized_elementwise_kernelILi4EZZZNS0_10glu_kernelERNS_18TensorIteratorBaseEENKUlvE_clEvENKUlvE_clEvEUlddE_St5arrayIPcLm3EEEEviT0_T1_ --------------------------
	.section	.nv.info._ZN2at6native29vectorized_elementwise_kernelILi4EZZZNS0_10glu_kernelERNS_18TensorIteratorBaseEENKUlvE_clEvENKUlvE_clEvEUlddE_St5arrayIPcLm3EEEEviT0_T1_,"",@"SHT_CUDA_INFO"
	.sectionflags	@""
	.align	4


	//----- nvinfo : EIATTR_CUDA_API_VERSION
	.align		4
        /*0000*/ 	.byte	0x04, 0x37
        /*0002*/ 	.short	(.L_1561 - .L_1560)
.L_1560:
        /*0004*/ 	.word	0x00000082


	//----- nvinfo : EIATTR_KPARAM_INFO
	.align		4
.L_1561:
        /*0008*/ 	.byte	0x04, 0x17
        /*000a*/ 	.short	(.L_1563 - .L_1562)
.L_1562:
        /*000c*/ 	.word	0x00000000
        /*0010*/ 	.short	0x0002
        /*0012*/ 	.short	0x0008
        /*0014*/ 	.byte	0x00, 0xf0, 0x61, 0x00


	//----- nvinfo : EIATTR_KPARAM_INFO
	.align		4
.L_1563:
        /*0018*/ 	.byte	0x04, 0x17
        /*001a*/ 	.short	(.L_1565 - .L_1564)
.L_1564:
        /*001c*/ 	.word	0x00000000
        /*0020*/ 	.short	0x0001
        /*0022*/ 	.short	0x0004
        /*0024*/ 	.byte	0x00, 0xf0, 0x05, 0x00


	//----- nvinfo : EIATTR_KPARAM_INFO
	.align		4
.L_1565:
        /*0028*/ 	.byte	0x04, 0x17
        /*002a*/ 	.short	(.L_1567 - .L_1566)
.L_1566:
        /*002c*/ 	.word	0x00000000
        /*0030*/ 	.short	0x0000
        /*0032*/ 	.short	0x0000
        /*0034*/ 	.byte	0x00, 0xf0, 0x11, 0x00


	//----- nvinfo : EIATTR_SPARSE_MMA_MASK
	.align		4
.L_1567:
        /*0038*/ 	.byte	0x03, 0x50
        /*003a*/ 	.short	0x0000


	//----- nvinfo : EIATTR_MAXREG_COUNT
	.align		4
        /*003c*/ 	.byte	0x03, 0x1b
        /*003e*/ 	.short	0x00ff


	//----- nvinfo : EIATTR_MERCURY_ISA_VERSION
	.align		4
        /*0040*/ 	.byte	0x03, 0x5f
        /*0042*/ 	.short	0x0101


	//----- nvinfo : EIATTR_EXIT_INSTR_OFFSETS
	.align		4
        /*0044*/ 	.byte	0x04, 0x1c
        /*0046*/ 	.short	(.L_1569 - .L_1568)


	//   ....[0]....
.L_1568:
        /*0048*/ 	.word	0x000028a0


	//   ....[1]....
        /*004c*/ 	.word	0x00005bd0


	//   ....[2]....
        /*0050*/ 	.word	0x00005c20


	//----- nvinfo : EIATTR_MAX_THREADS
	.align		4
.L_1569:
        /*0054*/ 	.byte	0x04, 0x05
        /*0056*/ 	.short	(.L_1571 - .L_1570)
.L_1570:
        /*0058*/ 	.word	0x00000080
        /*005c*/ 	.word	0x00000001
        /*0060*/ 	.word	0x00000001


	//----- nvinfo : EIATTR_CRS_STACK_SIZE
	.align		4
.L_1571:
        /*0064*/ 	.byte	0x04, 0x1e
        /*0066*/ 	.short	(.L_1573 - .L_1572)
.L_1572:
        /*0068*/ 	.word	0x00000000


	//----- nvinfo : EIATTR_CBANK_PARAM_SIZE
	.align		4
.L_1573:
        /*006c*/ 	.byte	0x03, 0x19
        /*006e*/ 	.short	0x0020


	//----- nvinfo : EIATTR_PARAM_CBANK
	.align		4
        /*0070*/ 	.byte	0x04, 0x0a
        /*0072*/ 	.short	(.L_1575 - .L_1574)
	.align		4
.L_1574:
        /*0074*/ 	.word	index@(.nv.constant0._ZN2at6native29vectorized_elementwise_kernelILi4EZZZNS0_10glu_kernelERNS_18TensorIteratorBaseEENKUlvE_clEvENKUlvE_clEvEUlddE_St5arrayIPcLm3EEEEviT0_T1_)
        /*0078*/ 	.short	0x0210
        /*007a*/ 	.short	0x0020


	//----- nvinfo : EIATTR_SW_WAR
	.align		4
.L_1575:
        /*007c*/ 	.byte	0x04, 0x36
        /*007e*/ 	.short	(.L_1577 - .L_1576)
.L_1576:
        /*0080*/ 	.word	0x00000008
.L_1577:


//--------------------- .nv.info._ZN2at6native29vectorized_elementwise_kernelILi8EZZZNS0_10glu_kernelERNS_18TensorIteratorBaseEENKUlvE_clEvENKUlvE_clEvEUlddE_St5arrayIPcLm3EEEEviT0_T1_ --------------------------
	.section	.nv.info._ZN2at6native29vectorized_elementwise_kernelILi8EZZZNS0_10glu_kernelERNS_18TensorIteratorBaseEENKUlvE_clEvENKUlvE_clEvEUlddE_St5arrayIPcLm3EEEEviT0_T1_,"",@"SHT_CUDA_INFO"
	.sectionflags	@""
	.align	4


	//----- nvinfo : EIATTR_CUDA_API_VERSION
	.align		4
        /*0000*/ 	.byte	0x04, 0x37
        /*0002*/ 	.short	(.L_1579 - .L_1578)
.L_1578:
        /*0004*/ 	.word	0x00000082


	//----- nvinfo : EIATTR_KPARAM_INFO
	.align		4
.L_1579:
        /*0008*/ 	.byte	0x04, 0x17
        /*000a*/ 	.short	(.L_1581 - .L_1580)
.L_1580:
        /*000c*/ 	.word	0x00000000
        /*0010*/ 	.short	0x0002
        /*0012*/ 	.short	0x0008
        /*0014*/ 	.byte	0x00, 0xf0, 0x61, 0x00


	//----- nvinfo : EIATTR_KPARAM_INFO
	.align		4
.L_1581:
        /*0018*/ 	.byte	0x04, 0x17
        /*001a*/ 	.short	(.L_1583 - .L_1582)
.L_1582:
        /*001c*/ 	.word	0x00000000
        /*0020*/ 	.short	0x0001
        /*0022*/ 	.short	0x0004
        /*0024*/ 	.byte	0x00, 0xf0, 0x05, 0x00


	//----- nvinfo : EIATTR_KPARAM_INFO
	.align		4
.L_1583:
        /*0028*/ 	.byte	0x04, 0x17
        /*002a*/ 	.short	(.L_1585 - .L_1584)
.L_1584:
        /*002c*/ 	.word	0x00000000
        /*0030*/ 	.short	0x0000
        /*0032*/ 	.short	0x0000
        /*0034*/ 	.byte	0x00, 0xf0, 0x11, 0x00


	//----- nvinfo : EIATTR_SPARSE_MMA_MASK
	.align		4
.L_1585:
        /*0038*/ 	.byte	0x03, 0x50
        /*003a*/ 	.short	0x0000


	//----- nvinfo : EIATTR_MAXREG_COUNT
	.align		4
        /*003c*/ 	.byte	0x03, 0x1b
        /*003e*/ 	.short	0x00ff


	//----- nvinfo : EIATTR_MERCURY_ISA_VERSION
	.align		4
        /*0040*/ 	.byte	0x03, 0x5f
        /*0042*/ 	.short	0x0101


	//----- nvinfo : EIATTR_EXIT_INSTR_OFFSETS
	.align		4
        /*0044*/ 	.byte	0x04, 0x1c
        /*0046*/ 	.short	(.L_1587 - .L_1586)


	//   ....[0]....
.L_1586:
        /*0048*/ 	.word	0x000028a0


	//   ....[1]....
        /*004c*/ 	.word	0x00005bd0


	//   ....[2]....
        /*0050*/ 	.word	0x00005c20


	//----- nvinfo : EIATTR_MAX_THREADS
	.align		4
.L_1587:
        /*0054*/ 	.byte	0x04, 0x05
        /*0056*/ 	.short	(.L_1589 - .L_1588)
.L_1588:
        /*0058*/ 	.word	0x00000080
        /*005c*/ 	.word	0x00000001
        /*0060*/ 	.word	0x00000001


	//----- nvinfo : EIATTR_CRS_STACK_SIZE
	.align		4
.L_1589:
        /*0064*/ 	.byte	0x04, 0x1e
        /*0066*/ 	.short	(.L_1591 - .L_1590)
.L_1590:
        /*0068*/ 	.word	0x00000000


	//----- nvinfo : EIATTR_CBANK_PARAM_SIZE
	.align		4
.L_1591:
        /*006c*/ 	.byte	0x03, 0x19
        /*006e*/ 	.short	0x0020


	//----- nvinfo : EIATTR_PARAM_CBANK
	.align		4
        /*0070*/ 	.byte	0x04, 0x0a
        /*0072*/ 	.short	(.L_1593 - .L_1592)
	.align		4
.L_1592:
        /*0074*/ 	.word	index@(.nv.constant0._ZN2at6native29vectorized_elementwise_kernelILi8EZZZNS0_10glu_kernelERNS_18TensorIteratorBaseEENKUlvE_clEvENKUlvE_clEvEUlddE_St5arrayIPcLm3EEEEviT0_T1_)
        /*0078*/ 	.short	0x0210
        /*007a*/ 	.short	0x0020


	//----- nvinfo : EIATTR_SW_WAR
	.align		4
.L_1593:
        /*007c*/ 	.byte	0x04, 0x36
        /*007e*/ 	.short	(.L_1595 - .L_1594)
.L_1594:
        /*0080*/ 	.word	0x00000008
.L_1595:


//--------------------- .nv.info._ZN2at6native19glu_backward_kernelIN3c108BFloat16E16OffsetCalculatorILi3EjLb0EEEEviPT_PKS6_S9_T0_ll --------------------------
	.section	.nv.info._ZN2at6native19glu_backward_kernelIN3c108BFloat16E16OffsetCalculatorILi3EjLb0EEEEviPT_PKS6_S9_T0_ll,"",@"SHT_CUDA_INFO"
	.sectionflags	@""
	.align	4


	//----- nvinfo : EIATTR_CUDA_API_VERSION
	.align		4
        /*0000*/ 	.byte	0x04, 0x37
        /*0002*/ 	.short	(.L_1597 - .L_1596)
.L_1596:
        /*0004*/ 	.word	0x00000082


	//----- nvinfo : EIATTR_KPARAM_INFO
	.align		4
.L_1597:
        /*0008*/ 	.byte	0x04, 0x17
        /*000a*/ 	.short	(.L_1599 - .L_1598)
.L_1598:
        /*000c*/ 	.word	0x00000000
        /*0010*/ 	.short	0x0006
        /*0012*/ 	.short	0x0288
        /*0014*/ 	.byte	0x00, 0xf0, 0x21, 0x00


	//----- nvinfo : EIATTR_KPARAM_INFO
	.align		4
.L_1599:
        /*0018*/ 	.byte	0x04, 0x17
        /*001a*/ 	.short	(.L_1601 - .L_1600)
.L_1600:
        /*001c*/ 	.word	0x00000000
        /*0020*/ 	.short	0x0005
        /*0022*/ 	.short	0x0280
        /*0024*/ 	.byte	0x00, 0xf0, 0x21, 0x00


	//----- nvinfo : EIATTR_KPARAM_INFO
	.align		4
.L_1601:
        /*0028*/ 	.byte	0x04, 0x17
        /*002a*/ 	.short	(.L_1603 - .L_1602)
.L_1602:
        /*002c*/ 	.word	0x00000000
        /*0030*/ 	.short	0x0004
        /*0032*/ 	.short	0x0020
        /*0034*/ 	.byte	0x00, 0xf0, 0x71, 0x09


	//----- nvinfo : EIATTR_KPARAM_INFO
	.align		4
.L_1603:
        /*0038*/ 	.byte	0x04, 0x17
        /*003a*/ 	.short	(.L_1605 - .L_1604)
.L_1604:
        /*003c*/ 	.word	0x00000000
        /*0040*/ 	.short	0x0003
        /*0042*/ 	.short	0x0018
        /*0044*/ 	.byte	0x00, 0xf0, 0x21, 0x00


	//----- nvinfo : EIATTR_KPARAM_INFO
	.align		4
.L_1605:
        /*0048*/ 	.byte	0x04, 0x17
        /*004a*/ 	.short	(.L_1607 - .L_1606)
.L_1606:
        /*004c*/ 	.word	0x00000000
        /*0050*/ 	.short	0x0002
        /*0052*/ 	.short	0x0010
        /*0054*/ 	.byte	0x00, 0xf0, 0x21, 0x00


	//----- nvinfo : EIATTR_KPARAM_INFO
	.align		4
.L_1607:
        /*0058*/ 	.byte	0x04, 0x17
        /*005a*/ 	.short	(.L_1609 - .L_1608)
.L_1608:
        /*005c*/ 	.word	0x00000000
        /*0060*/ 	.short	0x0001
        /*0062*/ 	.short	0x0008
        /*0064*/ 	.byte	0x00, 0xf0, 0x21, 0x00


	//----- nvinfo : EIATTR_KPARAM_INFO
	.align		4
.L_1609:
        /*0068*/ 	.byte	0x04, 0x17
        /*006a*/ 	.short	(.L_1611 - .L_1610)
.L_1610:
        /*006c*/ 	.word	0x00000000
        /*0070*/ 	.short	0x0000
        /*0072*/ 	.short	0x0000
        /*0074*/ 	.byte	0x00, 0xf0, 0x11, 0x00


	//----- nvinfo : EIATTR_SPARSE_MMA_MASK
	.align		4
.L_1611:
        /*0078*/ 	.byte	0x03, 0x50
        /*007a*/ 	.short	0x0000


	//----- nvinfo : EIATTR_MAXREG_COUNT
	.align		4
        /*007c*/ 	.byte	0x03, 0x1b
        /*007e*/ 	.short	0x00ff


	//----- nvinfo : EIATTR_MERCURY_ISA_VERSION
	.align		4
        /*0080*/ 	.byte	0x03, 0x5f
        /*0082*/ 	.short	0x0101


	//----- nvinfo : EIATTR_EXIT_INSTR_OFFSETS
	.align		4
        /*0084*/ 	.byte	0x04, 0x1c
        /*0086*/ 	.short	(.L_1613 - .L_1612)


	//   ....[0]....
.L_1612:
        /*0088*/ 	.word	0x00000070


	//   ....[1]....
        /*008c*/ 	.word	0x00001880


	//----- nvinfo : EIATTR_CBANK_PARAM_SIZE
	.align		4
.L_1613:
        /*0090*/ 	.byte	0x03, 0x19
        /*0092*/ 	.short	0x0290


	//----- nvinfo : EIATTR_PARAM_CBANK
	.align		4
        /*0094*/ 	.byte	0x04, 0x0a
        /*0096*/ 	.short	(.L_1615 - .L_1614)
	.align		4
.L_1614:
        /*0098*/ 	.word	index@(.nv.constant0._ZN2at6native19glu_backward_kernelIN3c108BFloat16E16OffsetCalculatorILi3EjLb0EEEEviPT_PKS6_S9_T0_ll)
        /*009c*/ 	.short	0x0210
        /*009e*/ 	.short	0x0290


	//----- nvinfo : EIATTR_SW_WAR
	.align		4
.L_1615:
        /*00a0*/ 	.byte	0x04, 0x36
        /*00a2*/ 	.short	(.L_1617 - .L_1616)
.L_1616:
        /*00a4*/ 	.word	0x00000008
.L_1617:


//--------------------- .nv.info._ZN2at6native19glu_backward_kernelIN3c104HalfE16OffsetCalculatorILi3EjLb0EEEEviPT_PKS6_S9_T0_ll --------------------------
	.section	.nv.info._ZN2at6native19glu_backward_kernelIN3c104HalfE16OffsetCalculatorILi3EjLb0EEEEviPT_PKS6_S9_T0_ll,"",@"SHT_CUDA_INFO"
	.sectionflags	@""
	.align	4


	//----- nvinfo : EIATTR_CUDA_API_VERSION
	.align		4
        /*0000*/ 	.byte	0x04, 0x37
        /*0002*/ 	.short	(.L_1619 - .L_1618)
.L_1618:
        /*0004*/ 	.word	0x00000082


	//----- nvinfo : EIATTR_KPARAM_INFO
	.align		4
.L_1619:
        /*0008*/ 	.byte	0x04, 0x17
        /*000a*/ 	.short	(.L_1621 - .L_1620)
.L_1620:
        /*000c*/ 	.word	0x00000000
        /*0010*/ 	.short	0x0006
        /*0012*/ 	.short	0x0288
        /*0014*/ 	.byte	0x00, 0xf0, 0x21, 0x00


	//----- nvinfo : EIATTR_KPARAM_INFO
	.align		4
.L_1621:
        /*0018*/ 	.byte	0x04, 0x17
        /*001a*/ 	.short	(.L_1623 - .L_1622)
.L_1622:
        /*001c*/ 	.word	0x00000000
        /*0020*/ 	.short	0x0005
        /*0022*/ 	.short	0x0280
        /*0024*/ 	.byte	0x00, 0xf0, 0x21, 0x00


	//----- nvinfo : EIATTR_KPARAM_INFO
	.align		4
.L_1623:
        /*0028*/ 	.byte	0x04, 0x17
        /*002a*/ 	.short	(.L_1625 - .L_1624)
.L_1624:
        /*002c*/ 	.word	0x00000000
        /*0030*/ 	.short	0x0004
        /*0032*/ 	.short	0x0020
        /*0034*/ 	.byte	0x00, 0xf0, 0x71, 0x09


	//----- nvinfo : EIATTR_KPARAM_INFO
	.align		4
.L_1625:
        /*0038*/ 	.byte	0x04, 0x17
        /*003a*/ 	.short	(.L_1627 - .L_1626)
.L_1626:
        /*003c*/ 	.word	0x00000000
        /*0040*/ 	.short	0x0003
        /*0042*/ 	.short	0x0018
        /*0044*/ 	.byte	0x00, 0xf0, 0x21, 0x00


	//----- nvinfo : EIATTR_KPARAM_INFO
	.align		4
.L_1627:
        /*0048*/ 	.byte	0x04, 0x17
        /*004a*/ 	.short	(.L_1629 - .L_1628)
.L_1628:
        /*004c*/ 	.word	0x00000000
        /*0050*/ 	.short	0x0002
        /*0052*/ 	.short	0x0010
        /*0054*/ 	.byte	0x00, 0xf0, 0x21, 0x00


	//----- nvinfo : EIATTR_KPARAM_INFO
	.align		4
.L_1629:
        /*0058*/ 	.byte	0x04, 0x17
        /*005a*/ 	.short	(.L_1631 - .L_1630)
.L_1630:
        /*005c*/ 	.word	0x00000000
        /*0060*/ 	.short	0x0001
        /*0062*/ 	.short	0x0008
        /*0064*/ 	.byte	0x00, 0xf0, 0x21, 0x00


	//----- nvinfo : EIATTR_KPARAM_INFO
	.align		4
.L_1631:
        /*0068*/ 	.byte	0x04, 0x17
        /*006a*/ 	.short	(.L_1633 - .L_1632)
.L_1632:
        /*006c*/ 	.word	0x00000000
        /*0070*/ 	.short	0x0000
        /*0072*/ 	.short	0x0000
        /*0074*/ 	.byte	0x00, 0xf0, 0x11, 0x00


	//----- nvinfo : EIATTR_SPARSE_MMA_MASK
	.align		4
.L_1633:
        /*0078*/ 	.byte	0x03, 0x50
        /*007a*/ 	.short	0x0000


	//----- nvinfo : EIATTR_MAXREG_COUNT
	.align		4
        /*007c*/ 	.byte	0x03, 0x1b
        /*007e*/ 	.short	0x00ff


	//----- nvinfo : EIATTR_MERCURY_ISA_VERSION
	.align		4
        /*0080*/ 	.byte	0x03, 0x5f
        /*0082*/ 	.short	0x0101


	//----- nvinfo : EIATTR_EXIT_INSTR_OFFSETS
	.align		4
        /*0084*/ 	.byte	0x04, 0x1c
        /*0086*/ 	.short	(.L_1635 - .L_1634)


	//   ....[0]....
.L_1634:
        /*0088*/ 	.word	0x00000070


	//   ....[1]....
        /*008c*/ 	.word	0x00001880


	//----- nvinfo : EIATTR_CBANK_PARAM_SIZE
	.align		4
.L_1635:
        /*0090*/ 	.byte	0x03, 0x19
        /*0092*/ 	.short	0x0290


	//----- nvinfo : EIATTR_PARAM_CBANK
	.align		4
        /*0094*/ 	.byte	0x04, 0x0a
        /*0096*/ 	.short	(.L_1637 - .L_1636)
	.align		4
.L_1636:
        /*0098*/ 	.word	index@(.nv.constant0._ZN2at6native19glu_backward_kernelIN3c104HalfE16OffsetCalculatorILi3EjLb0EEEEviPT_PKS6_S9_T0_ll)
        /*009c*/ 	.short	0x0210
        /*009e*/ 	.short	0x0290


	//----- nvinfo : EIATTR_SW_WAR
	.align		4
.L_1637:
        /*00a0*/ 	.byte	0x04, 0x36
        /*00a2*/ 	.short	(.L_1639 - .L_1638)
.L_1638:
        /*00a4*/ 	.word	0x00000008
.L_1639:


//--------------------- .nv.info._ZN2at6native19glu_backward_kernelIf16OffsetCalculatorILi3EjLb0EEEEviPT_PKS4_S7_T0_ll --------------------------
	.section	.nv.info._ZN2at6native19glu_backward_kernelIf16OffsetCalculatorILi3EjLb0EEEEviPT_PKS4_S7_T0_ll,"",@"SHT_CUDA_INFO"
	.sectionflags	@""
	.align	4


	//----- nvinfo : EIATTR_CUDA_API_VERSION
	.align		4
        /*0000*/ 	.byte	0x04, 0x37
        /*0002*/ 	.short	(.L_1641 - .L_1640)
.L_1640:
        /*0004*/ 	.word	0x00000082


	//----- nvinfo : EIATTR_KPARAM_INFO
	.align		4
.L_1641:
        /*0008*/ 	.byte	0x04, 0x17
        /*000a*/ 	.short	(.L_1643 - .L_1642)
.L_1642:
        /*000c*/ 	.word	0x00000000
        /*0010*/ 	.short	0x0006
        /*0012*/ 	.short	0x0288
        /*0014*/ 	.byte	0x00, 0xf0, 0x21, 0x00


	//----- nvinfo : EIATTR_KPARAM_INFO
	.align		4
.L_1643:
        /*0018*/ 	.byte	0x04, 0x17
        /*001a*/ 	.short	(.L_1645 - .L_1644)
.L_1644:
        /*001c*/ 	.word	0x00000000
        /*0020*/ 	.short	0x0005
        /*0022*/ 	.short	0x0280
        /*0024*/ 	.byte	0x00, 0xf0, 0x21, 0x00


	//----- nvinfo : EIATTR_KPARAM_INFO
	.align		4
.L_1645:
        /*0028*/ 	.byte	0x04, 0x17
        /*002a*/ 	.short	(.L_1647 - .L_1646)
.L_1646:
        /*002c*/ 	.word	0x00000000
        /*0030*/ 	.short	0x0004
        /*0032*/ 	.short	0x0020
        /*0034*/ 	.byte	0x00, 0xf0, 0x71, 0x09


	//----- nvinfo : EIATTR_KPARAM_INFO
	.align		4
.L_1647:
        /*0038*/ 	.byte	0x04, 0x17
        /*003a*/ 	.short	(.L_1649 - .L_1648)
.L_1648:
        /*003c*/ 	.word	0x00000000
        /*0040*/ 	.short	0x0003
        /*0042*/ 	.short	0x0018
        /*0044*/ 	.byte	0x00, 0xf0, 0x21, 0x00


	//----- nvinfo : EIATTR_KPARAM_INFO
	.align		4
.L_1649:
        /*0048*/ 	.byte	0x04, 0x17
        /*004a*/ 	.short	(.L_1651 - .L_1650)
.L_1650:
        /*004c*/ 	.word	0x00000000
        /*0050*/ 	.short	0x0002
        /*0052*/ 	.short	0x0010
        /*0054*/ 	.byte	0x00, 0xf0, 0x21, 0x00


	//----- nvinfo : EIATTR_KPARAM_INFO
	.align		4
.L_1651:
        /*0058*/ 	.byte	0x04, 0x17
        /*005a*/ 	.short	(.L_1653 - .L_1652)
.L_1652:
        /*005c*/ 	.word	0x00000000
        /*0060*/ 	.short	0x0001
        /*0062*/ 	.short	0x0008
        /*0064*/ 	.byte	0x00, 0xf0, 0x21, 0x00


	//----- nvinfo : EIATTR_KPARAM_INFO
	.align		4
.L_1653:
        /*0068*/ 	.byte	0x04, 0x17
        /*006a*/ 	.short	(.L_1655 - .L_1654)
.L_1654:
        /*006c*/ 	.word	0x00000000
        /*0070*/ 	.short	0x0000
        /*0072*/ 	.short	0x0000
        /*0074*/ 	.byte	0x00, 0xf0, 0x11, 0x00


	//----- nvinfo : EIATTR_SPARSE_MMA_MASK
	.align		4
.L_1655:
        /*0078*/ 	.byte	0x03, 0x50
        /*007a*/ 	.short	0x0000


	//----- nvinfo : EIATTR_MAXREG_COUNT
	.align		4
        /*007c*/ 	.byte	0x03, 0x1b
        /*007e*/ 	.short	0x00ff


	//----- nvinfo : EIATTR_MERCURY_ISA_VERSION
	.align		4
        /*0080*/ 	.byte	0x03, 0x5f
        /*0082*/ 	.short	0x0101


	//----- nvinfo : EIATTR_EXIT_INSTR_OFFSETS
	.align		4
        /*0084*/ 	.byte	0x04, 0x1c
        /*0086*/ 	.short	(.L_1657 - .L_1656)


	//   ....[0]....
.L_1656:
        /*0088*/ 	.word	0x00000070


	//   ....[1]....
        /*008c*/ 	.word	0x00001830


	//----- nvinfo : EIATTR_CBANK_PARAM_SIZE
	.align		4
.L_1657:
        /*0090*/ 	.byte	0x03, 0x19
        /*0092*/ 	.short	0x0290


	//----- nvinfo : EIATTR_PARAM_CBANK
	.align		4
        /*0094*/ 	.byte	0x04, 0x0a
        /*0096*/ 	.short	(.L_1659 - .L_1658)
	.align		4
.L_1658:
        /*0098*/ 	.word	index@(.nv.constant0._ZN2at6native19glu_backward_kernelIf16OffsetCalculatorILi3EjLb0EEEEviPT_PKS4_S7_T0_ll)
        /*009c*/ 	.short	0x0210
        /*009e*/ 	.short	0x0290


	//----- nvinfo : EIATTR_SW_WAR
	.align		4
.L_1659:
        /*00a0*/ 	.byte	0x04, 0x36
        /*00a2*/ 	.short	(.L_1661 - .L_1660)
.L_1660:
        /*00a4*/ 	.word	0x00000008
.L_1661:


//--------------------- .nv.info._ZN2at6native19glu_backward_kernelId16OffsetCalculatorILi3EjLb0EEEEviPT_PKS4_S7_T0_ll --------------------------
	.section	.nv.info._ZN2at6native19glu_backward_kernelId16OffsetCalculatorILi3EjLb0EEEEviPT_PKS4_S7_T0_ll,"",@"SHT_CUDA_INFO"
	.sectionflags	@""
	.align	4


	//----- nvinfo : EIATTR_CUDA_API_VERSION
	.align		4
        /*0000*/ 	.byte	0x04, 0x37
        /*0002*/ 	.short	(.L_1663 - .L_1662)
.L_1662:
        /*0004*/ 	.word	0x00000082


	//----- nvinfo : EIATTR_KPARAM_INFO
	.align		4
.L_1663:
        /*0008*/ 	.byte	0x04, 0x17
        /*000a*/ 	.short	(.L_1665 - .L_1664)
.L_1664:
        /*000c*/ 	.word	0x00000000
        /*0010*/ 	.short	0x0006
        /*0012*/ 	.short	0x0288
        /*0014*/ 	.byte	0x00, 0xf0, 0x21, 0x00


	//----- nvinfo : EIATTR_KPARAM_INFO
	.align		4
.L_1665:
        /*0018*/ 	.byte	0x04, 0x17
        /*001a*/ 	.short	(.L_1667 - .L_1666)
.L_1666:
        /*001c*/ 	.word	0x00000000
        /*0020*/ 	.short	0x0005
        /*0022*/ 	.short	0x0280
        /*0024*/ 	.byte	0x00, 0xf0, 0x21, 0x00


	//----- nvinfo : EIATTR_KPARAM_INFO
	.align		4
.L_1667:
        /*0028*/ 	.byte	0x04, 0x17
        /*002a*/ 	.short	(.L_1669 - .L_1668)
.L_1668:
        /*002c*/ 	.word	0x00000000
        /*0030*/ 	.short	0x0004
        /*0032*/ 	.short	0x0020
        /*0034*/ 	.byte	0x00, 0xf0, 0x71, 0x09


	//----- nvinfo : EIATTR_KPARAM_INFO
	.align		4
.L_1669:
        /*0038*/ 	.byte	0x04, 0x17
        /*003a*/ 	.short	(.L_1671 - .L_1670)
.L_1670:
        /*003c*/ 	.word	0x00000000
        /*0040*/ 	.short	0x0003
        /*0042*/ 	.short	0x0018
        /*0044*/ 	.byte	0x00, 0xf0, 0x21, 0x00


	//----- nvinfo : EIATTR_KPARAM_INFO
	.align		4
.L_1671:
        /*0048*/ 	.byte	0x04, 0x17
        /*004a*/ 	.short	(.L_1673 - .L_1672)
.L_1672:
        /*004c*/ 	.word	0x00000000
        /*0050*/ 	.short	0x0002
        /*0052*/ 	.short	0x0010
        /*0054*/ 	.byte	0x00, 0xf0, 0x21, 0x00


	//----- nvinfo : EIATTR_KPARAM_INFO
	.align		4
.L_1673:
        /*0058*/ 	.byte	0x04, 0x17
        /*005a*/ 	.short	(.L_1675 - .L_1674)
.L_1674:
        /*005c*/ 	.word	0x00000000
        /*0060*/ 	.short	0x0001
        /*0062*/ 	.short	0x0008
        /*0064*/ 	.byte	0x00, 0xf0, 0x21, 0x00


	//----- nvinfo : EIATTR_KPARAM_INFO
	.align		4
.L_1675:
        /*0068*/ 	.byte	0x04, 0x17
        /*006a*/ 	.short	(.L_1677 - .L_1676)
.L_1676:
        /*006c*/ 	.word	0x00000000
        /*0070*/ 	.short	0x0000
        /*0072*/ 	.short	0x0000
        /*0074*/ 	.byte	0x00, 0xf0, 0x11, 0x00


	//----- nvinfo : EIATTR_SPARSE_MMA_MASK
	.align		4
.L_1677:
        /*0078*/ 	.byte	0x03, 0x50
        /*007a*/ 	.short	0x0000


	//----- nvinfo : EIATTR_MAXREG_COUNT
	.align		4
        /*007c*/ 	.byte	0x03, 0x1b
        /*007e*/ 	.short	0x00ff


	//----- nvinfo : EIATTR_MERCURY_ISA_VERSION
	.align		4
        /*0080*/ 	.byte	0x03, 0x5f
        /*0082*/ 	.short	0x0101


	//----- nvinfo : EIATTR_EXIT_INSTR_OFFSETS
	.align		4
        /*0084*/ 	.byte	0x04, 0x1c
        /*0086*/ 	.short	(.L_1679 - .L_1678)


	//   ....[0]....
.L_1678:
        /*0088*/ 	.word	0x00000070


	//   ....[1]....
        /*008c*/ 	.word	0x00001cc0


	//----- nvinfo : EIATTR_CRS_STACK_SIZE
	.align		4
.L_1679:
        /*0090*/ 	.byte	0x04, 0x1e
        /*0092*/ 	.short	(.L_1681 - .L_1680)
.L_1680:
        /*0094*/ 	.word	0x00000000


	//----- nvinfo : EIATTR_CBANK_PARAM_SIZE
	.align		4
.L_1681:
        /*0098*/ 	.byte	0x03, 0x19
        /*009a*/ 	.short	0x0290


	//----- nvinfo : EIATTR_PARAM_CBANK
	.align		4
        /*009c*/ 	.byte	0x04, 0x0a
        /*009e*/ 	.short	(.L_1683 - .L_1682)
	.align		4
.L_1682:
        /*00a0*/ 	.word	index@(.nv.constant0._ZN2at6native19glu_backward_kernelId16OffsetCalculatorILi3EjLb0EEEEviPT_PKS4_S7_T0_ll)
        /*00a4*/ 	.short	0x0210
        /*00a6*/ 	.short	0x0290


	//----- nvinfo : EIATTR_SW_WAR
	.align		4
.L_1683:
        /*00a8*/ 	.byte	0x04, 0x36
        /*00aa*/ 	.short	(.L_1685 - .L_1684)
.L_1684:
        /*00ac*/ 	.word	0x00000008
.L_1685:


//--------------------- .nv.callgraph             --------------------------
	.section	.nv.callgraph,"",@"SHT_CUDA_CALLGRAPH"
	.align	4
	.sectionentsize	8
	.align		4
        /*0000*/ 	.word	0x00000000
	.align		4
        /*0004*/ 	.word	0xffffffff
	.align		4
        /*0008*/ 	.word	index@(_ZN2at6native18elementwise_kernelILi128ELi4EZNS0_15gpu_kernel_implIZZZNS0_14glu_jvp_kernelERNS_18TensorIteratorBaseEENKUlvE_clEvENKUlvE2_clEvEUlN3c108BFloat16ES8_S8_S8_E_EEvS4_RKT_EUliE_EEviT1_)
	.align		4
        /*000c*/ 	.word	index@(__assertfail)
	.align		4
        /*0010*/ 	.word	index@(_ZN2at6native27unrolled_elementwise_kernelIZZZNS0_14glu_jvp_kernelERNS_18TensorIteratorBaseEENKUlvE_clEvENKUlvE2_clEvEUlN3c108BFloat16ES7_S7_S7_E_St5arrayIPcLm5EELi4E23TrivialOffsetCalculatorILi4EjESC_ILi1EjENS0_6memory12LoadWithCastILi4EEENSF_13StoreWithCastILi1EEEEEviT_T0_T2_T3_T4_T5_)
	.align		4
        /*0014*/ 	.word	index@(__assertfail)
	.align		4
        /*0018*/ 	.word	index@(_ZN2at6native18elementwise_kernelILi128ELi4EZNS0_15gpu_kernel_implIZZZNS0_14glu_jvp_kernelERNS_18TensorIteratorBaseEENKUlvE_clEvENKUlvE1_clEvEUlN3c104HalfES8_S8_S8_E_EEvS4_RKT_EUliE_EEviT1_)
	.align		4
        /*001c*/ 	.word	index@(__assertfail)
	.align		4
        /*0020*/ 	.word	index@(_ZN2at6native27unrolled_elementwise_kernelIZZZNS0_14glu_jvp_kernelERNS_18TensorIteratorBaseEENKUlvE_clEvENKUlvE1_clEvEUlN3c104HalfES7_S7_S7_E_St5arrayIPcLm5EELi4E23TrivialOffsetCalculatorILi4EjESC_ILi1EjENS0_6memory12LoadWithCastILi4EEENSF_13StoreWithCastILi1EEEEEviT_T0_T2_T3_T4_T5_)
	.align		4
        /*0024*/ 	.word	index@(__assertfail)
	.align		4
        /*0028*/ 	.word	index@(_ZN2at6native18elementwise_kernelILi128ELi4EZNS0_15gpu_kernel_implIZZZNS0_14glu_jvp_kernelERNS_18TensorIteratorBaseEENKUlvE_clEvENKUlvE0_clEvEUlffffE_EEvS4_RKT_EUliE_EEviT1_)
	.align		4
        /*002c*/ 	.word	index@(__assertfail)
	.align		4
        /*0030*/ 	.word	index@(_ZN2at6native27unrolled_elementwise_kernelIZZZNS0_14glu_jvp_kernelERNS_18TensorIteratorBaseEENKUlvE_clEvENKUlvE0_clEvEUlffffE_St5arrayIPcLm5EELi4E23TrivialOffsetCalculatorILi4EjESA_ILi1EjENS0_6memory12LoadWithCastILi4EEENSD_13StoreWithCastILi1EEEEEviT_T0_T2_T3_T4_T5_)
	.align		4
        /*0034*/ 	.word	index@(__assertfail)
	.align		4
        /*0038*/ 	.word	index@(_ZN2at6native18elementwise_kernelILi128ELi4EZNS0_15gpu_kernel_implIZZZNS0_14glu_jvp_kernelERNS_18TensorIteratorBaseEENKUlvE_clEvENKUlvE_clEvEUlddddE_EEvS4_RKT_EUliE_EEviT1_)
	.align		4
        /*003c*/ 	.word	index@(__assertfail)
	.align		4
        /*0040*/ 	.word	index@(_ZN2at6native27unrolled_elementwise_kernelIZZZNS0_14glu_jvp_kernelERNS_18TensorIteratorBaseEENKUlvE_clEvENKUlvE_clEvEUlddddE_St5arrayIPcLm5EELi4E23TrivialOffsetCalculatorILi4EjESA_ILi1EjENS0_6memory12LoadWithCastILi4EEENSD_13StoreWithCastILi1EEEEEviT_T0_T2_T3_T4_T5_)
	.align		4
        /*0044*/ 	.word	index@(__assertfail)
	.align		4
        /*0048*/ 	.word	index@(_ZN2at6native18elementwise_kernelILi128ELi4EZNS0_15gpu_kernel_implIZZZNS0_10glu_kernelERNS_18TensorIteratorBaseEENKUlvE_clEvENKUlvE2_clEvEUlN3c108BFloat16ES8_E_EEvS4_RKT_EUliE_EEviT1_)
	.align		4
        /*004c*/ 	.word	index@(__assertfail)
	.align		4
        /*0050*/ 	.word	index@(_ZN2at6native27unrolled_elementwise_kernelIZZZNS0_10glu_kernelERNS_18TensorIteratorBaseEENKUlvE_clEvENKUlvE2_clEvEUlN3c108BFloat16ES7_E_St5arrayIPcLm3EELi4E23TrivialOffsetCalculatorILi2EjESC_ILi1EjENS0_6memory12LoadWithCastILi2EEENSF_13StoreWithCastILi1EEEEEviT_T0_T2_T3_T4_T5_)
	.align		4
        /*0054*/ 	.word	index@(__assertfail)
	.align		4
        /*0058*/ 	.word	index@(_ZN2at6native18elementwise_kernelILi128ELi4EZNS0_15gpu_kernel_implIZZZNS0_10glu_kernelERNS_18TensorIteratorBaseEENKUlvE_clEvENKUlvE1_clEvEUlN3c104HalfES8_E_EEvS4_RKT_EUliE_EEviT1_)
	.align		4
        /*005c*/ 	.word	index@(__assertfail)
	.align		4
        /*0060*/ 	.word	index@(_ZN2at6native27unrolled_elementwise_kernelIZZZNS0_10glu_kernelERNS_18TensorIteratorBaseEENKUlvE_clEvENKUlvE1_clEvEUlN3c104HalfES7_E_St5arrayIPcLm3EELi4E23TrivialOffsetCalculatorILi2EjESC_ILi1EjENS0_6memory12LoadWithCastILi2EEENSF_13StoreWithCastILi1EEEEEviT_T0_T2_T3_T4_T5_)
	.align		4
        /*0064*/ 	.word	index@(__assertfail)
	.align		4
        /*0068*/ 	.word	index@(_ZN2at6native18elementwise_kernelILi128ELi4EZNS0_15gpu_kernel_implIZZZNS0_10glu_kernelERNS_18TensorIteratorBaseEENKUlvE_clEvENKUlvE0_clEvEUlffE_EEvS4_RKT_EUliE_EEviT1_)
	.align		4
        /*006c*/ 	.word	index@(__assertfail)
	.align		4
        /*0070*/ 	.word	index@(_ZN2at6native27unrolled_elementwise_kernelIZZZNS0_10glu_kernelERNS_18TensorIteratorBaseEENKUlvE_clEvENKUlvE0_clEvEUlffE_St5arrayIPcLm3EELi4E23TrivialOffsetCalculatorILi2EjESA_ILi1EjENS0_6memory12LoadWithCastILi2EEENSD_13StoreWithCastILi1EEEEEviT_T0_T2_T3_T4_T5_)
	.align		4
        /*0074*/ 	.word	index@(__assertfail)
	.align		4
        /*0078*/ 	.word	index@(_ZN2at6native18elementwise_kernelILi128ELi4EZNS0_15gpu_kernel_implIZZZNS0_10glu_kernelERNS_18TensorIteratorBaseEENKUlvE_clEvENKUlvE_clEvEUlddE_EEvS4_RKT_EUliE_EEviT1_)
	.align		4
        /*007c*/ 	.word	index@(__assertfail)
	.align		4
        /*0080*/ 	.word	index@(_ZN2at6native27unrolled_elementwise_kernelIZZZNS0_10glu_kernelERNS_18TensorIteratorBaseEENKUlvE_clEvENKUlvE_clEvEUlddE_St5arrayIPcLm3EELi4E23TrivialOffsetCalculatorILi2EjESA_ILi1EjENS0_6memory12LoadWithCastILi2EEENSD_13StoreWithCastILi1EEEEEviT_T0_T2_T3_T4_T5_)
	.align		4
        /*0084*/ 	.word	index@(__assertfail)
	.align		4
        /*0088*/ 	.word	0x00000000
	.align		4
        /*008c*/ 	.word	0xfffffffe
	.align		4
        /*0090*/ 	.word	0x00000000
	.align		4
        /*0094*/ 	.word	0xfffffffd
	.align		4
        /*0098*/ 	.word	0x00000000
	.align		4
        /*009c*/ 	.word	0xfffffffc


//--------------------- .nv.constant4             --------------------------
	.section	.nv.constant4,"a",@progbits
	.align	8
	.align		8
.nv.constant4:
        /*0000*/ 	.dword	__assertfail
	.align		8
        /*0008*/ 	.dword	__unnamed_1
	.align		8
        /*0010*/ 	.dword	__unnamed_2
	.align		8
        /*0018*/ 	.dword	__unnamed_3
	.align		8
        /*0020*/ 	.dword	__unnamed_4
	.align		8
        /*0028*/ 	.dword	__unnamed_5
	.align		8
        /*0030*/ 	.dword	__unnamed_6
	.align		8
        /*0038*/ 	.dword	__unnamed_7
	.align		8
        /*0040*/ 	.dword	__unnamed_8
	.align		8
        /*0048*/ 	.dword	_ZN53_INTERNAL_fb259500_22_ActivationGluKernel_cu_ec99c53b4cuda3std3__455_GLOBAL__N__fb259500_22_ActivationGluKernel_cu_ec99c53b6ignoreE
	.align		8
        /*0050*/ 	.dword	_ZN53_INTERNAL_fb259500_22_ActivationGluKernel_cu_ec99c53b4cuda3std3__45__cpo5beginE
	.align		8
        /*0058*/ 	.dword	_ZN53_INTERNAL_fb259500_22_ActivationGluKernel_cu_ec99c53b4cuda3std3__45__cpo3endE
	.align		8
        /*0060*/ 	.dword	_ZN53_INTERNAL_fb259500_22_ActivationGluKernel_cu_ec99c53b4cuda3std3__45__cpo6cbeginE
	.align		8
        /*0068*/ 	.dword	_ZN53_INTERNAL_fb259500_22_ActivationGluKernel_cu_ec99c53b4cuda3std3__45__cpo4cendE
	.align		8
        /*0070*/ 	.dword	_ZN53_INTERNAL_fb259500_22_ActivationGluKernel_cu_ec99c53b4cuda3std3__45__cpo6rbeginE
	.align		8
        /*0078*/ 	.dword	_ZN53_INTERNAL_fb259500_22_ActivationGluKernel_cu_ec99c53b4cuda3std3__45__cpo4rendE
	.align		8
        /*0080*/ 	.dword	_ZN53_INTERNAL_fb259500_22_ActivationGluKernel_cu_ec99c53b4cuda3std3__45__cpo7crbeginE
	.align		8
        /*0088*/ 	.dword	_ZN53_INTERNAL_fb259500_22_ActivationGluKernel_cu_ec99c53b4cuda3std3__45__cpo5crendE
	.align		8
        /*0090*/ 	.dword	_ZN53_INTERNAL_fb259500_22_ActivationGluKernel_cu_ec99c53b4cuda3std3__419piecewise_constructE
	.align		8
        /*0098*/ 	.dword	_ZN53_INTERNAL_fb259500_22_ActivationGluKernel_cu_ec99c53b4cuda3std3__48in_placeE
	.align		8
        /*00a0*/ 	.dword	_ZN53_INTERNAL_fb259500_22_ActivationGluKernel_cu_ec99c53b4cuda3std3__420unreachable_sentinelE
	.align		8
        /*00a8*/ 	.dword	_ZN53_INTERNAL_fb259500_22_ActivationGluKernel_cu_ec99c53b4cuda3std6ranges3__45__cpo4swapE
	.align		8
        /*00b0*/ 	.dword	_ZN53_INTERNAL_fb259500_22_ActivationGluKernel_cu_ec99c53b4cuda3std6ranges3__45__cpo9iter_moveE
	.align		8
        /*00b8*/ 	.dword	_ZN53_INTERNAL_fb259500_22_ActivationGluKernel_cu_ec99c53b4cuda3std6ranges3__45__cpo5beginE
	.align		8
        /*00c0*/ 	.dword	_ZN53_INTERNAL_fb259500_22_ActivationGluKernel_cu_ec99c53b4cuda3std6ranges3__45__cpo3endE
	.align		8
        /*00c8*/ 	.dword	_ZN53_INTERNAL_fb259500_22_ActivationGluKernel_cu_ec99c53b4cuda3std6ranges3__45__cpo6cbeginE
	.align		8
        /*00d0*/ 	.dword	_ZN53_INTERNAL_fb259500_22_ActivationGluKernel_cu_ec99c53b4cuda3std6ranges3__45__cpo4cendE
	.align		8
        /*00d8*/ 	.dword	_ZN53_INTERNAL_fb259500_22_ActivationGluKernel_cu_ec99c53b4cuda3std6ranges3__45__cpo7advanceE
	.align		8
        /*00e0*/ 	.dword	_ZN53_INTERNAL_fb259500_22_ActivationGluKernel_cu_ec99c53b4cuda3std6ranges3__45__cpo9iter_swapE
	.align		8
        /*00e8*/ 	.dword	_ZN53_INTERNAL_fb259500_22_ActivationGluKernel_cu_ec99c53b4cuda3std6ranges3__45__cpo4nextE
	.align		8
        /*00f0*/ 	.dword	_ZN53_INTERNAL_fb259500_22_ActivationGluKernel_cu_ec99c53b4cuda3std6ranges3__45__cpo4prevE
	.align		8
        /*00f8*/ 	.dword	_ZN53_INTERNAL_fb259500_22_ActivationGluKernel_cu_ec99c53b4cuda3std6ranges3__45__cpo4dataE
	.align		8
        /*0100*/ 	.dword	_ZN53_INTERNAL_fb259500_22_ActivationGluKernel_cu_ec99c53b4cuda3std6ranges3__45__cpo5cdataE
	.align		8
        /*0108*/ 	.dword	_ZN53_INTERNAL_fb259500_22_ActivationGluKernel_cu_ec99c53b4cuda3std6ranges3__45__cpo4sizeE
	.align		8
        /*0110*/ 	.dword	_ZN53_INTERNAL_fb259500_22_ActivationGluKernel_cu_ec99c53b4cuda3std6ranges3__45__cpo5ssizeE
	.align		8
        /*0118*/ 	.dword	_ZN53_INTERNAL_fb259500_22_ActivationGluKernel_cu_ec99c53b4cuda3std6ranges3__45__cpo8distanceE
	.align		8
        /*0120*/ 	.dword	_ZN53_INTERNAL_fb259500_22_ActivationGluKernel_cu_ec99c53b6thrust23THRUST_300001_SM_900_NS6system6detail10sequential3seqE
	.align		8
        /*0128*/ 	.dword	$str$6
	.align		8
        /*0130*/ 	.dword	$str$7


//--------------------- .text._ZN2at6native18elementwise_kernelILi128ELi4EZNS0_15gpu_kernel_implIZZZNS0_14glu_jvp_kernelERNS_18TensorIteratorBaseEENKUlvE_clEvENKUlvE2_clEvEUlN3c108BFloat16ES8_S8_S8_E_EEvS4_RKT_EUliE_EEviT1_ --------------------------
	.section	.text._ZN2at6native18elementwise_kernelILi128ELi4EZNS0_15gpu_kernel_implIZZZNS0_14glu_jvp_kernelERNS_18TensorIteratorBaseEENKUlvE_clEvENKUlvE2_clEvEUlN3c108BFloat16ES8_S8_S8_E_EEvS4_RKT_EUliE_EEviT1_,"ax",@progbits
	.align	128
        .global         _ZN2at6native18elementwise_kernelILi128ELi4EZNS0_15gpu_kernel_implIZZZNS0_14glu_jvp_kernelERNS_18TensorIteratorBaseEENKUlvE_clEvENKUlvE2_clEvEUlN3c108BFloat16ES8_S8_S8_E_EEvS4_RKT_EUliE_EEviT1_
        .type           _ZN2at6native18elementwise_kernelILi128ELi4EZNS0_15gpu_kernel_implIZZZNS0_14glu_jvp_kernelERNS_18TensorIteratorBaseEENKUlvE_clEvENKUlvE2_clEvEUlN3c108BFloat16ES8_S8_S8_E_EEvS4_RKT_EUliE_EEviT1_,@function
        .size           _ZN2at6native18elementwise_kernelILi128ELi4EZNS0_15gpu_kernel_implIZZZNS0_14glu_jvp_kernelERNS_18TensorIteratorBaseEENKUlvE_clEvENKUlvE2_clEvEUlN3c108BFloat16ES8_S8_S8_E_EEvS4_RKT_EUliE_EEviT1_,(.L_x_9573 - _ZN2at6native18elementwise_kernelILi128ELi4EZNS0_15gpu_kernel_implIZZZNS0_14glu_jvp_kernelERNS_18TensorIteratorBaseEENKUlvE_clEvENKUlvE2_clEvEUlN3c108BFloat16ES8_S8_S8_E_EEvS4_RKT_EUliE_EEviT1_)
        .other          _ZN2at6native18elementwise_kernelILi128ELi4EZNS0_15gpu_kernel_implIZZZNS0_14glu_jvp_kernelERNS_18TensorIteratorBaseEENKUlvE_clEvENKUlvE2_clEvEUlN3c108BFloat16ES8_S8_S8_E_EEvS4_RKT_EUliE_EEviT1_,@"STO_CUDA_ENTRY STV_DEFAULT"
_ZN2at6native18elementwise_kernelILi128ELi4EZNS0_15gpu_kernel_implIZZZNS0_14glu_jvp_kernelERNS_18TensorIteratorBaseEENKUlvE_clEvENKUlvE2_clEvEUlN3c108BFloat16ES8_S8_S8_E_EEvS4_RKT_EUliE_EEviT1_:
.text._ZN2at6native18elementwise_kernelILi128ELi4EZNS0_15gpu_kernel_implIZZZNS0_14glu_jvp_kernelERNS_18TensorIteratorBaseEENKUlvE_clEvENKUlvE2_clEvEUlN3c108BFloat16ES8_S8_S8_E_EEvS4_RKT_EUliE_EEviT1_:
[----:B------:R-:W0:Y:S01]  /*0000*/  LDC R1, c[0x0][0x28] ;  /* 0x00000a00ff017b82 */ /* 0x000e220000000800 */
[----:B------:R-:W1:Y:S01]  /*0010*/  S2R R19, SR_CTAID.X ;  /* 0x0000000000137919 */ /* 0x000e620000002500 */
[----:B------:R-:W-:Y:S01]  /*0020*/  ULDC UR4, c[0x0][0x210] ;  /* 0x0000840000047ab9 */ /* 0x000fe20000000800 */
[----:B------:R-:W-:Y:S01]  /*0030*/  ULDC.64 UR36, c[0x0][0x208] ;  /* 0x0000820000247ab9 */ /* 0x000fe20000000a00 */
[----:B------:R-:W-:Y:S01]  /*0040*/  BSSY B6, `(.L_x_0) ;  /* 0x00006d6000067945 */ /* 0x000fe20003800000 */
[----:B------:R-:W1:Y:S02]  /*0050*/  S2R R18, SR_TID.X ;  /* 0x0000000000127919 */ /* 0x000e640000002100 */
[----:B-1----:R-:W-:-:S05]  /*0060*/  IMAD R27, R19, 0x200, R18 ;  /* 0x00000200131b7824 */ /* 0x002fca00078e0212 */
[----:B------:R-:W-:-:S13]  /*0070*/  ISETP.GE.AND P0, PT, R27, UR4, PT ;  /* 0x000000041b007c0c */ /* 0x000fda000bf06270 */
[----:B0-----:R-:W-:Y:S05]  /*0080*/  @P0 BRA `(.L_x_1) ;  /* 0x0000006c00440947 */ /* 0x001fea0003800000 */
[----:B------:R-:W0:Y:S01]  /*0090*/  LDC R6, c[0x0][0x218] ;  /* 0x00008600ff067b82 */ /* 0x000e220000000800 */
[----:B------:R-:W-:Y:S01]  /*00a0*/  IMAD.MOV.U32 R23, RZ, RZ, RZ ;  /* 0x000000ffff177224 */ /* 0x000fe200078e00ff */
[----:B------:R-:W-:Y:S01]  /*00b0*/  CS2R R24, SRZ ;  /* 0x0000000000187805 */ /* 0x000fe2000001ff00 */
[----:B------:R-:W-:Y:S02]  /*00c0*/  IMAD.MOV.U32 R0, RZ, RZ, RZ ;  /* 0x000000ffff007224 */ /* 0x000fe400078e00ff */
[----:B------:R-:W-:Y:S01]  /*00d0*/  IMAD.MOV.U32 R16, RZ, RZ, RZ ;  /* 0x000000ffff107224 */ /* 0x000fe200078e00ff */
[----:B0-----:R-:W-:-:S13]  /*00e0*/  ISETP.NE.AND P0, PT, R6, RZ, PT ;  /* 0x000000ff0600720c */ /* 0x001fda0003f05270 */
[----:B------:R-:W-:Y:S05]  /*00f0*/  @!P0 BRA `(.L_x_2) ;  /* 0x0000001800a08947 */ /* 0x000fea0003800000 */
[----:B------:R-:W-:Y:S01]  /*0100*/  IMAD.MOV.U32 R26, RZ, RZ, RZ ;  /* 0x000000ffff1a7224 */ /* 0x000fe200078e00ff */
[----:B------:R-:W-:Y:S01]  /*0110*/  ULDC.64 UR4, c[0x0][0x220] ;  /* 0x0000880000047ab9 */ /* 0x000fe20000000a00 */
[----:B------:R-:W-:Y:S01]  /*0120*/  ISETP.NE.AND P0, PT, R6, 0x1, PT ;  /* 0x000000010600780c */ /* 0x000fe20003f05270 */
[----:B------:R-:W-:Y:S01]  /*0130*/  ULDC UR6, c[0x0][0x358] ;  /* 0x0000d60000067ab9 */ /* 0x000fe20000000800 */
[----:B------:R-:W-:Y:S01]  /*0140*/  IMAD.HI.U32 R4, R27, UR4, R26 ;  /* 0x000000041b047c27 */ /* 0x000fe2000f8e001a */
[----:B------:R-:W-:-:S04]  /*0150*/  ULDC UR4, c[0x0][0x21c] ;  /* 0x0000870000047ab9 */ /* 0x000fc80000000800 */
[----:B------:R-:W-:-:S05]  /*0160*/  SHF.R.U32.HI R5, RZ, UR5, R4 ;  /* 0x00000005ff057c19 */ /* 0x000fca0008011604 */
[----:B------:R-:W-:-:S04]  /*0170*/  IMAD.MOV R0, RZ, RZ, -R5 ;  /* 0x000000ffff007224 */ /* 0x000fc800078e0a05 */
[----:B------:R-:W-:Y:S01]  /*0180*/  IMAD R8, R0, UR4, R27 ;  /* 0x0000000400087c24 */ /* 0x000fe2000f8e021b */
[----:B------:R-:W-:-:S03]  /*0190*/  ULDC.64 UR4, c[0x0][0x348] ;  /* 0x0000d20000047ab9 */ /* 0x000fc60000000a00 */
[C---:B------:R-:W-:Y:S02]  /*01a0*/  IMAD R16, R8.reuse, UR4, RZ ;  /* 0x0000000408107c24 */ /* 0x040fe4000f8e02ff */
[C---:B------:R-:W-:Y:S01]  /*01b0*/  IMAD R0, R8.reuse, UR5, RZ ;  /* 0x0000000508007c24 */ /* 0x040fe2000f8e02ff */
[----:B------:R-:W-:Y:S01]  /*01c0*/  ULDC.64 UR4, c[0x0][0x350] ;  /* 0x0000d40000047ab9 */ /* 0x000fe20000000a00 */
[C---:B------:R-:W-:Y:S02]  /*01d0*/  IMAD R23, R8.reuse, UR6, RZ ;  /* 0x0000000608177c24 */ /* 0x040fe4000f8e02ff */
[C---:B------:R-:W-:Y:S02]  /*01e0*/  IMAD R24, R8.reuse, UR4, RZ ;  /* 0x0000000408187c24 */ /* 0x040fe4000f8e02ff */
[----:B------:R-:W-:Y:S01]  /*01f0*/  IMAD R25, R8, UR5, RZ ;  /* 0x0000000508197c24 */ /* 0x000fe2000f8e02ff */
[----:B------:R-:W-:Y:S06]  /*0200*/  @!P0 BRA `(.L_x_2) ;  /* 0x00000018005c8947 */ /* 0x000fec0003800000 */
[----:B------:R-:W-:Y:S01]  /*0210*/  IMAD.MOV.U32 R4, RZ, RZ, RZ ;  /* 0x000000ffff047224 */ /* 0x000fe200078e00ff */
[----:B------:R-:W-:Y:S01]  /*0220*/  ULDC.64 UR8, c[0x0][0x228] ;  /* 0x00008a0000087ab9 */ /* 0x000fe20000000a00 */
[----:B------:R-:W-:Y:S01]  /*0230*/  ULDC UR4, c[0x0][0x230] ;  /* 0x00008c0000047ab9 */ /* 0x000fe20000000800 */
[----:B------:R-:W-:Y:S01]  /*0240*/  ISETP.NE.AND P0, PT, R6, 0x2, PT ;  /* 0x000000020600780c */ /* 0x000fe20003f05270 */
[----:B------:R-:W-:Y:S01]  /*0250*/  IMAD.HI.U32 R2, R5, UR9, R4 ;  /* 0x0000000905027c27 */ /* 0x000fe2000f8e0004 */
[----:B------:R-:W-:-:S04]  /*0260*/  ULDC.64 UR10, c[0x0][0x368] ;  /* 0x0000da00000a7ab9 */ /* 0x000fc80000000a00 */
[----:B------:R-:W-:Y:S01]  /*0270*/  SHF.R.U32.HI R3, RZ, UR4, R2 ;  /* 0x00000004ff037c19 */ /* 0x000fe20008011602 */
[----:B------:R-:W-:-:S04]  /*0280*/  ULDC UR4, c[0x0][0x35c] ;  /* 0x0000d70000047ab9 */ /* 0x000fc80000000800 */
[----:B------:R-:W-:-:S04]  /*0290*/  IMAD.MOV R4, RZ, RZ, -R3 ;  /* 0x000000ffff047224 */ /* 0x000fc800078e0a03 */
[----:B------:R-:W-:Y:S01]  /*02a0*/  IMAD R5, R4, UR8, R5 ;  /* 0x0000000804057c24 */ /* 0x000fe2000f8e0205 */
[----:B------:R-:W-:-:S03]  /*02b0*/  ULDC.64 UR8, c[0x0][0x360] ;  /* 0x0000d80000087ab9 */ /* 0x000fc60000000a00 */
[C---:B------:R-:W-:Y:S02]  /*02c0*/  IMAD R23, R5.reuse, UR11, RZ ;  /* 0x0000000b05177c24 */ /* 0x040fe4000f8e02ff */
[C---:B------:R-:W-:Y:S02]  /*02d0*/  IMAD R0, R5.reuse, UR8, R0 ;  /* 0x0000000805007c24 */ /* 0x040fe4000f8e0200 */
[C---:B------:R-:W-:Y:S02]  /*02e0*/  IMAD R24, R5.reuse, UR9, R24 ;  /* 0x0000000905187c24 */ /* 0x040fe4000f8e0218 */
[C---:B------:R-:W-:Y:S02]  /*02f0*/  IMAD R16, R5.reuse, UR4, R16 ;  /* 0x0000000405107c24 */ /* 0x040fe4000f8e0210 */
[----:B------:R-:W-:Y:S02]  /*0300*/  IMAD R25, R5, UR10, R25 ;  /* 0x0000000a05197c24 */ /* 0x000fe4000f8e0219 */
[----:B------:R-:W-:Y:S01]  /*0310*/  IMAD R23, R8, UR6, R23 ;  /* 0x0000000608177c24 */ /* 0x000fe2000f8e0217 */
[----:B------:R-:W-:Y:S06]  /*0320*/  @!P0 BRA `(.L_x_2) ;  /* 0x0000001800148947 */ /* 0x000fec0003800000 */
        /* <DEDUP_REMOVED lines=10> */
[C---:B------:R-:W-:Y:S02]  /*03d0*/  IMAD R16, R3.reuse, UR4, R16 ;  /* 0x0000000403107c24 */ /* 0x040fe4000f8e0210 */
[C---:B------:R-:W-:Y:S01]  /*03e0*/  IMAD R0, R3.reuse, UR5, R0 ;  /* 0x0000000503007c24 */ /* 0x040fe2000f8e0200 */
[----:B------:R-:W-:Y:S01]  /*03f0*/  ULDC.64 UR4, c[0x0][0x378] ;  /* 0x0000de0000047ab9 */ /* 0x000fe20000000a00 */
[C---:B------:R-:W-:Y:S02]  /*0400*/  IMAD R23, R3.reuse, UR6, R23 ;  /* 0x0000000603177c24 */ /* 0x040fe4000f8e0217 */
[C---:B------:R-:W-:Y:S02]  /*0410*/  IMAD R24, R3.reuse, UR4, R24 ;  /* 0x0000000403187c24 */ /* 0x040fe4000f8e0218 */
[----:B------:R-:W-:Y:S01]  /*0420*/  IMAD R25, R3, UR5, R25 ;  /* 0x0000000503197c24 */ /* 0x000fe2000f8e0219 */
[----:B------:R-:W-:Y:S06]  /*0430*/  @!P0 BRA `(.L_x_2) ;  /* 0x0000001400d08947 */ /* 0x000fec0003800000 */
[----:B------:R-:W-:Y:S01]  /*0440*/  IMAD.MOV.U32 R4, RZ, RZ, RZ ;  /* 0x000000ffff047224 */ /* 0x000fe200078e00ff */
[----:B------:R-:W-:Y:S01]  /*0450*/  ULDC.64 UR6, c[0x0][0x240] ;  /* 0x0000900000067ab9 */ /* 0x000fe20000000a00 */
[----:B------:R-:W-:Y:S01]  /*0460*/  ULDC UR4, c[0x0][0x248] ;  /* 0x0000920000047ab9 */ /* 0x000fe20000000800 */
[----:B------:R-:W-:Y:S01]  /*0470*/  ISETP.NE.AND P0, PT, R6, 0x4, PT ;  /* 0x000000040600780c */ /* 0x000fe20003f05270 */
[----:B------:R-:W-:-:S05]  /*0480*/  IMAD.HI.U32 R2, R5, UR7, R4 ;  /* 0x0000000705027c27 */ /* 0x000fca000f8e0004 */
[----:B------:R-:W-:Y:S01]  /*0490*/  SHF.R.U32.HI R3, RZ, UR4, R2 ;  /* 0x00000004ff037c19 */ /* 0x000fe20008011602 */
[----:B------:R-:W-:-:S04]  /*04a0*/  ULDC.64 UR4, c[0x0][0x388] ;  /* 0x0000e20000047ab9 */ /* 0x000fc80000000a00 */
[----:B------:R-:W-:-:S04]  /*04b0*/  IMAD.MOV R4, RZ, RZ, -R3 ;  /* 0x000000ffff047224 */ /* 0x000fc800078e0a03 */
[----:B------:R-:W-:Y:S01]  /*04c0*/  IMAD R5, R4, UR6, R5 ;  /* 0x0000000604057c24 */ /* 0x000fe2000f8e0205 */
[----:B------:R-:W-:-:S03]  /*04d0*/  ULDC.64 UR6, c[0x0][0x390] ;  /* 0x0000e40000067ab9 */ /* 0x000fc60000000a00 */
[C---:B------:R-:W-:Y:S01]  /*04e0*/  IMAD R0, R5.reuse, UR4, R0 ;  /* 0x0000000405007c24 */ /* 0x040fe2000f8e0200 */
[----:B------:R-:W-:Y:S01]  /*04f0*/  ULDC UR4, c[0x0][0x384] ;  /* 0x0000e10000047ab9 */ /* 0x000fe20000000800 */
[C---:B------:R-:W-:Y:S02]  /*0500*/  IMAD R24, R5.reuse, UR5, R24 ;  /* 0x0000000505187c24 */ /* 0x040fe4000f8e0218 */
[C---:B------:R-:W-:Y:S02]  /*0510*/  IMAD R16, R5.reuse, UR4, R16 ;  /* 0x0000000405107c24 */ /* 0x040fe4000f8e0210 */
[C---:B------:R-:W-:Y:S02]  /*0520*/  IMAD R25, R5.reuse, UR6, R25 ;  /* 0x0000000605197c24 */ /* 0x040fe4000f8e0219 */
        /* <DEDUP_REMOVED lines=344> */
[----:B------:R-:W-:Y:S02]  /*1ab0*/  ULDC.64 UR6, c[0x0][0x530] ;  /* 0x00014c0000067ab9 */ /* 0x000fe40000000a00 */
[----:B------:R-:W-:Y:S01]  /*1ac0*/  IMAD.HI.U32 R2, R3, UR4, R2 ;  /* 0x0000000403027c27 */ /* 0x000fe2000f8e0002 */
[----:B------:R-:W-:-:S04]  /*1ad0*/  ULDC UR4, c[0x0][0x33c] ;  /* 0x0000cf0000047ab9 */ /* 0x000fc80000000800 */
[----:B------:R-:W-:-:S05]  /*1ae0*/  SHF.R.U32.HI R2, RZ, UR5, R2 ;  /* 0x00000005ff027c19 */ /* 0x000fca0008011602 */
        /* <DEDUP_REMOVED lines=8> */
[----:B------:R-:W-:-:S07]  /*1b70*/  IMAD R23, R3, UR4, R23 ;  /* 0x0000000403177c24 */ /* 0x000fce000f8e0217 */
.L_x_2:
[----:B------:R-:W0:Y:S01]  /*1b80*/  LDC.U8 R5, c[0x0][0x56a] ;  /* 0x00015a80ff057b82 */ /* 0x000e220000000000 */
[----:B------:R-:W-:Y:S01]  /*1b90*/  ULDC.64 UR4, c[0x0][0x540] ;  /* 0x0001500000047ab9 */ /* 0x000fe20000000a00 */
[----:B------:R-:W-:Y:S01]  /*1ba0*/  ULDC.64 UR6, c[0x0][0x548] ;  /* 0x0001520000067ab9 */ /* 0x000fe20000000a00 */
[----:B------:R-:W-:Y:S02]  /*1bb0*/  IADD3 R16, P1, R16, UR4, RZ ;  /* 0x0000000410107c10 */ /* 0x000fe4000ff3e0ff */
[----:B------:R-:W-:-:S03]  /*1bc0*/  IADD3 R2, P2, R0, UR6, RZ ;  /* 0x0000000600027c10 */ /* 0x000fc6000ff5e0ff */
[----:B------:R-:W-:Y:S02]  /*1bd0*/  IMAD.X R17, RZ, RZ, UR5, P1 ;  /* 0x00000005ff117e24 */ /* 0x000fe400088e06ff */
[----:B------:R-:W-:Y:S01]  /*1be0*/  IMAD.X R3, RZ, RZ, UR7, P2 ;  /* 0x00000007ff037e24 */ /* 0x000fe200090e06ff */
[----:B0-----:R-:W-:-:S04]  /*1bf0*/  PRMT R4, R5, 0x9910, RZ ;  /* 0x0000991005047816 */ /* 0x001fc800000000ff */
[----:B------:R-:W-:-:S13]  /*1c00*/  ISETP.GT.AND P0, PT, R4, 0x9, PT ;  /* 0x000000090400780c */ /* 0x000fda0003f04270 */
[----:B------:R-:W-:Y:S05]  /*1c10*/  @P0 BRA `(.L_x_3) ;  /* 0x0000000400300947 */ /* 0x000fea0003800000 */
[----:B------:R-:W-:-:S13]  /*1c20*/  ISETP.GT.AND P0, PT, R4, 0x4, PT ;  /* 0x000000040400780c */ /* 0x000fda0003f04270 */
[----:B------:R-:W-:Y:S05]  /*1c30*/  @P0 BRA `(.L_x_4) ;  /* 0x0000000000940947 */ /* 0x000fea0003800000 */
[----:B------:R-:W-:-:S13]  /*1c40*/  ISETP.GT.AND P0, PT, R4, 0x1, PT ;  /* 0x000000010400780c */ /* 0x000fda0003f04270 */
[----:B------:R-:W-:Y:S05]  /*1c50*/  @P0 BRA `(.L_x_5) ;  /* 0x0000000000380947 */ /* 0x000fea0003800000 */
[----:B------:R-:W-:-:S13]  /*1c60*/  ISETP.NE.AND P0, PT, R5, RZ, PT ;  /* 0x000000ff0500720c */ /* 0x000fda0003f05270 */
[----:B------:R-:W-:Y:S05]  /*1c70*/  @!P0 BRA `(.L_x_6) ;  /* 0x00000000001c8947 */ /* 0x000fea0003800000 */
[----:B------:R-:W-:-:S13]  /*1c80*/  ISETP.NE.AND P0, PT, R4, 0x1, PT ;  /* 0x000000010400780c */ /* 0x000fda0003f05270 */
[----:B------:R-:W-:Y:S05]  /*1c90*/  @P0 BRA `(.L_x_7) ;  /* 0x0000000c00840947 */ /* 0x000fea0003800000 */
[----:B------:R-:W2:Y:S02]  /*1ca0*/  LDG.E.S8 R2, desc[UR36][R2.64] ;  /* 0x0000002402027981 */ /* 0x000ea4000c1e1300 */
[----:B--2---:R-:W0:Y:S02]  /*1cb0*/  I2F.S16 R0, R2 ;  /* 0x0000000200007306 */ /* 0x004e240000101400 */
[----:B0-----:R-:W-:-:S04]  /*1cc0*/  F2FP.BF16.F32.PACK_AB R0, RZ, R0 ;  /* 0x00000000ff00723e */ /* 0x001fc800000010ff */
[----:B------:R-:W-:Y:S01]  /*1cd0*/  PRMT R22, R0, 0x7610, R22 ;  /* 0x0000761000167816 */ /* 0x000fe20000000016 */
[----:B------:R-:W-:Y:S06]  /*1ce0*/  BRA `(.L_x_8) ;  /* 0x0000000c00dc7947 */ /* 0x000fec0003800000 */
.L_x_6:
[----:B------:R-:W2:Y:S02]  /*1cf0*/  LDG.E.U8 R2, desc[UR36][R2.64] ;  /* 0x0000002402027981 */ /* 0x000ea4000c1e1100 */
[----:B--2---:R-:W-:-:S04]  /*1d00*/  I2FP.F32.U32 R0, R2 ;  /* 0x0000000200007245 */ /* 0x004fc80000201000 */
[----:B------:R-:W-:-:S04]  /*1d10*/  F2FP.BF16.F32.PACK_AB R0, RZ, R0 ;  /* 0x00000000ff00723e */ /* 0x000fc800000010ff */
[----:B------:R-:W-:Y:S01]  /*1d20*/  PRMT R22, R0, 0x7610, R22 ;  /* 0x0000761000167816 */ /* 0x000fe20000000016 */
[----:B------:R-:W-:Y:S06]  /*1d30*/  BRA `(.L_x_8) ;  /* 0x0000000c00c87947 */ /* 0x000fec0003800000 */
.L_x_5:
[----:B------:R-:W-:-:S13]  /*1d40*/  ISETP.NE.AND P0, PT, R4, 0x2, PT ;  /* 0x000000020400780c */ /* 0x000fda0003f05270 */
[----:B------:R-:W-:Y:S05]  /*1d50*/  @!P0 BRA `(.L_x_9) ;  /* 0x0000000000388947 */ /* 0x000fea0003800000 */
[----:B------:R-:W-:-:S13]  /*1d60*/  ISETP.NE.AND P0, PT, R4, 0x3, PT ;  /* 0x000000030400780c */ /* 0x000fda0003f05270 */
[----:B------:R-:W-:Y:S05]  /*1d70*/  @!P0 BRA `(.L_x_10) ;  /* 0x00000000001c8947 */ /* 0x000fea0003800000 */
[----:B------:R-:W-:-:S13]  /*1d80*/  ISETP.NE.AND P0, PT, R4, 0x4, PT ;  /* 0x000000040400780c */ /* 0x000fda0003f05270 */
[----:B------:R-:W-:Y:S05]  /*1d90*/  @P0 BRA `(.L_x_7) ;  /* 0x0000000c00440947 */ /* 0x000fea0003800000 */
[----:B------:R-:W2:Y:S02]  /*1da0*/  LDG.E.64 R2, desc[UR36][R2.64] ;  /* 0x0000002402027981 */ /* 0x000ea4000c1e1b00 */
[----:B--2---:R-:W0:Y:S02]  /*1db0*/  I2F.S64 R0, R2 ;  /* 0x0000000200007312 */ /* 0x004e240000301400 */
[----:B0-----:R-:W-:-:S04]  /*1dc0*/  F2FP.BF16.F32.PACK_AB R0, RZ, R0 ;  /* 0x00000000ff00723e */ /* 0x001fc800000010ff */
[----:B------:R-:W-:Y:S01]  /*1dd0*/  PRMT R22, R0, 0x7610, R22 ;  /* 0x0000761000167816 */ /* 0x000fe20000000016 */
[----:B------:R-:W-:Y:S06]  /*1de0*/  BRA `(.L_x_8) ;  /* 0x0000000c009c7947 */ /* 0x000fec0003800000 */
.L_x_10:
[----:B------:R-:W2:Y:S02]  /*1df0*/  LDG.E R2, desc[UR36][R2.64] ;  /* 0x0000002402027981 */ /* 0x000ea4000c1e1900 */
[----:B--2---:R-:W-:-:S04]  /*1e00*/  I2FP.F32.S32 R0, R2 ;  /* 0x0000000200007245 */ /* 0x004fc80000201400 */
[----:B------:R-:W-:-:S04]  /*1e10*/  F2FP.BF16.F32.PACK_AB R0, RZ, R0 ;  /* 0x00000000ff00723e */ /* 0x000fc800000010ff */
[----:B------:R-:W-:Y:S01]  /*1e20*/  PRMT R22, R0, 0x7610, R22 ;  /* 0x0000761000167816 */ /* 0x000fe20000000016 */
[----:B------:R-:W-:Y:S06]  /*1e30*/  BRA `(.L_x_8) ;  /* 0x0000000c00887947 */ /* 0x000fec0003800000 */
.L_x_9:
[----:B------:R-:W2:Y:S02]  /*1e40*/  LDG.E.U16 R2, desc[UR36][R2.64] ;  /* 0x0000002402027981 */ /* 0x000ea4000c1e1500 */
[----:B--2---:R-:W0:Y:S02]  /*1e50*/  I2F.S16 R0, R2 ;  /* 0x0000000200007306 */ /* 0x004e240000101400 */
[----:B0-----:R-:W-:-:S04]  /*1e60*/  F2FP.BF16.F32.PACK_AB R0, RZ, R0 ;  /* 0x00000000ff00723e */ /* 0x001fc800000010ff */
[----:B------:R-:W-:Y:S01]  /*1e70*/  PRMT R22, R0, 0x7610, R22 ;  /* 0x0000761000167816 */ /* 0x000fe20000000016 */
[----:B------:R-:W-:Y:S06]  /*1e80*/  BRA `(.L_x_8) ;  /* 0x0000000c00747947 */ /* 0x000fec0003800000 */
.L_x_4:
[----:B------:R-:W-:-:S13]  /*1e90*/  ISETP.GT.AND P0, PT, R4, 0x6, PT ;  /* 0x000000060400780c */ /* 0x000fda0003f04270 */
[----:B------:R-:W-:Y:S05]  /*1ea0*/  @P0 BRA `(.L_x_11) ;  /* 0x0000000000300947 */ /* 0x000fea0003800000 */
[----:B------:R-:W-:-:S13]  /*1eb0*/  ISETP.NE.AND P0, PT, R4, 0x5, PT ;  /* 0x000000050400780c */ /* 0x000fda0003f05270 */
[----:B------:R-:W-:Y:S05]  /*1ec0*/  @!P0 BRA `(.L_x_12) ;  /* 0x0000000000148947 */ /* 0x000fea0003800000 */
[----:B------:R-:W-:-:S13]  /*1ed0*/  ISETP.NE.AND P0, PT, R4, 0x6, PT ;  /* 0x000000060400780c */ /* 0x000fda0003f05270 */
[----:B------:R-:W-:Y:S05]  /*1ee0*/  @P0 BRA `(.L_x_7) ;  /* 0x0000000800f00947 */ /* 0x000fea0003800000 */
[----:B------:R-:W2:Y:S02]  /*1ef0*/  LDG.E R2, desc[UR36][R2.64] ;  /* 0x0000002402027981 */ /* 0x000ea4000c1e1900 */
[----:B--2---:R-:W-:Y:S01]  /*1f00*/  F2FP.BF16.F32.PACK_AB R22, RZ, R2 ;  /* 0x00000002ff16723e */ /* 0x004fe200000010ff */
[----:B------:R-:W-:Y:S06]  /*1f10*/  BRA `(.L_x_8) ;  /* 0x0000000c00507947 */ /* 0x000fec0003800000 */
.L_x_12:
[----:B------:R-:W2:Y:S02]  /*1f20*/  LDG.E.U16 R0, desc[UR36][R2.64] ;  /* 0x0000002402007981 */ /* 0x000ea4000c1e1500 */
[----:B--2---:R-:W-:-:S05]  /*1f30*/  HADD2.F32 R0, -RZ, R0.H0_H0 ;  /* 0x20000000ff007230 */ /* 0x004fca0000004100 */
[----:B------:R-:W-:-:S04]  /*1f40*/  F2FP.BF16.F32.PACK_AB R0, RZ, R0 ;  /* 0x00000000ff00723e */ /* 0x000fc800000010ff */
[----:B------:R-:W-:Y:S01]  /*1f50*/  PRMT R22, R0, 0x7610, R22 ;  /* 0x0000761000167816 */ /* 0x000fe20000000016 */
[----:B------:R-:W-:Y:S06]  /*1f60*/  BRA `(.L_x_8) ;  /* 0x0000000c003c7947 */ /* 0x000fec0003800000 */
.L_x_11:
[----:B------:R-:W-:-:S13]  /*1f70*/  ISETP.NE.AND P0, PT, R4, 0x7, PT ;  /* 0x000000070400780c */ /* 0x000fda0003f05270 */
[----:B------:R-:W-:Y:S05]  /*1f80*/  @!P0 BRA `(.L_x_13) ;  /* 0x0000000000308947 */ /* 0x000fea0003800000 */
[----:B------:R-:W-:-:S13]  /*1f90*/  ISETP.NE.AND P0, PT, R4, 0x8, PT ;  /* 0x000000080400780c */ /* 0x000fda0003f05270 */
[----:B------:R-:W-:Y:S05]  /*1fa0*/  @!P0 BRA `(.L_x_14) ;  /* 0x0000000000148947 */ /* 0x000fea0003800000 */
[----:B------:R-:W-:-:S13]  /*1fb0*/  ISETP.NE.AND P0, PT, R4, 0x9, PT ;  /* 0x000000090400780c */ /* 0x000fda0003f05270 */
[----:B------:R-:W-:Y:S05]  /*1fc0*/  @P0 BRA `(.L_x_7) ;  /* 0x0000000800b80947 */ /* 0x000fea0003800000 */
[----:B------:R-:W2:Y:S02]  /*1fd0*/  LDG.E R2, desc[UR36][R2.64] ;  /* 0x0000002402027981 */ /* 0x000ea4000c1e1900 */
[----:B--2---:R-:W-:Y:S01]  /*1fe0*/  F2FP.BF16.F32.PACK_AB R22, RZ, R2 ;  /* 0x00000002ff16723e */ /* 0x004fe200000010ff */
[----:B------:R-:W-:Y:S06]  /*1ff0*/  BRA `(.L_x_8) ;  /* 0x0000000c00187947 */ /* 0x000fec0003800000 */
.L_x_14:
[----:B------:R-:W2:Y:S02]  /*2000*/  LDG.E.U16 R2, desc[UR36][R2.64] ;  /* 0x0000002402027981 */ /* 0x000ea4000c1e1500 */
[----:B--2---:R-:W-:-:S05]  /*2010*/  HADD2.F32 R0, -RZ, R2.H0_H0 ;  /* 0x20000002ff007230 */ /* 0x004fca0000004100 */
[----:B------:R-:W-:-:S04]  /*2020*/  F2FP.BF16.F32.PACK_AB R0, RZ, R0 ;  /* 0x00000000ff00723e */ /* 0x000fc800000010ff */
[----:B------:R-:W-:Y:S01]  /*2030*/  PRMT R22, R0, 0x7610, R22 ;  /* 0x0000761000167816 */ /* 0x000fe20000000016 */
[----:B------:R-:W-:Y:S06]  /*2040*/  BRA `(.L_x_8) ;  /* 0x0000000c00047947 */ /* 0x000fec0003800000 */
.L_x_13:
[----:B------:R-:W2:Y:S01]  /*2050*/  LDG.E.64 R2, desc[UR36][R2.64] ;  /* 0x0000002402027981 */ /* 0x000ea2000c1e1b00 */
[----:B------:R-:W-:Y:S01]  /*2060*/  UMOV UR4, 0xf0000000 ;  /* 0xf000000000047882 */ /* 0x000fe20000000000 */
[----:B------:R-:W-:Y:S01]  /*2070*/  UMOV UR5, 0x380fffff ;  /* 0x380fffff00057882 */ /* 0x000fe20000000000 */
[----:B--2---:R-:W0:Y:S01]  /*2080*/  F2F.F32.F64 R0, R2 ;  /* 0x0000000200007310 */ /* 0x004e220000301000 */
[----:B------:R-:W-:-:S14]  /*2090*/  DSETP.GEU.AND P0, PT, |R2|, UR4, PT ;  /* 0x0000000402007e2a */ /* 0x000fdc000bf0e200 */
[----:B0-----:R-:W-:-:S05]  /*20a0*/  @!P0 FMUL R0, R0, 1.175494350822287508e-38 ;  /* 0x0080000000008820 */ /* 0x001fca0000400000 */
[----:B------:R-:W-:-:S04]  /*20b0*/  F2FP.BF16.F32.PACK_AB R0, RZ, R0 ;  /* 0x00000000ff00723e */ /* 0x000fc800000010ff */
[----:B------:R-:W-:Y:S01]  /*20c0*/  PRMT R22, R0, 0x7610, R22 ;  /* 0x0000761000167816 */ /* 0x000fe20000000016 */
[----:B------:R-:W-:Y:S06]  /*20d0*/  BRA `(.L_x_8) ;  /* 0x0000000800e07947 */ /* 0x000fec0003800000 */
.L_x_3:
[----:B------:R-:W-:-:S13]  /*20e0*/  ISETP.GT.AND P0, PT, R4, 0x18, PT ;  /* 0x000000180400780c */ /* 0x000fda0003f04270 */
[----:B------:R-:W-:Y:S05]  /*20f0*/  @P0 BRA `(.L_x_15) ;  /* 0x0000000400080947 */ /* 0x000fea0003800000 */
[----:B------:R-:W-:-:S13]  /*2100*/  ISETP.GT.AND P0, PT, R4, 0xe, PT ;  /* 0x0000000e0400780c */ /* 0x000fda0003f04270 */
[----:B------:R-:W-:Y:S05]  /*2110*/  @P0 BRA `(.L_x_16) ;  /* 0x00000000004c0947 */ /* 0x000fea0003800000 */
[----:B------:R-:W-:-:S13]  /*2120*/  ISETP.NE.AND P0, PT, R4, 0xa, PT ;  /* 0x0000000a0400780c */ /* 0x000fda0003f05270 */
[----:B------:R-:W-:Y:S05]  /*2130*/  @!P0 BRA `(.L_x_17) ;  /* 0x0000000000208947 */ /* 0x000fea0003800000 */
[----:B------:R-:W-:-:S13]  /*2140*/  ISETP.NE.AND P0, PT, R4, 0xb, PT ;  /* 0x0000000b0400780c */ /* 0x000fda0003f05270 */
[----:B------:R-:W-:Y:S05]  /*2150*/  @P0 BRA `(.L_x_7) ;  /* 0x0000000800540947 */ /* 0x000fea0003800000 */
[----:B------:R-:W2:Y:S02]  /*2160*/  LDG.E.U8 R2, desc[UR36][R2.64] ;  /* 0x0000002402027981 */ /* 0x000ea4000c1e1100 */
[----:B--2---:R-:W-:-:S04]  /*2170*/  ISETP.NE.AND P0, PT, R2, RZ, PT ;  /* 0x000000ff0200720c */ /* 0x004fc80003f05270 */
[----:B------:R-:W-:-:S04]  /*2180*/  FSEL R0, RZ, 1, !P0 ;  /* 0x3f800000ff007808 */ /* 0x000fc80004000000 */
[----:B------:R-:W-:-:S04]  /*2190*/  F2FP.BF16.F32.PACK_AB R0, RZ, R0 ;  /* 0x00000000ff00723e */ /* 0x000fc800000010ff */
[----:B------:R-:W-:Y:S01]  /*21a0*/  PRMT R22, R0, 0x7610, R22 ;  /* 0x0000761000167816 */ /* 0x000fe20000000016 */
[----:B------:R-:W-:Y:S06]  /*21b0*/  BRA `(.L_x_8) ;  /* 0x0000000800a87947 */ /* 0x000fec0003800000 */
.L_x_17:
        /* <DEDUP_REMOVED lines=9> */
.L_x_16:
[----:B------:R-:W-:-:S13]  /*2250*/  ISETP.NE.AND P0, PT, R4, 0xf, PT ;  /* 0x0000000f0400780c */ /* 0x000fda0003f05270 */
[----:B------:R-:W-:Y:S05]  /*2260*/  @!P0 BRA `(.L_x_18) ;  /* 0x0000000000a48947 */ /* 0x000fea0003800000 */
[----:B------:R-:W-:-:S13]  /*2270*/  ISETP.NE.AND P0, PT, R4, 0x17, PT ;  /* 0x000000170400780c */ /* 0x000fda0003f05270 */
[----:B------:R-:W-:Y:S05]  /*2280*/  @!P0 BRA `(.L_x_19) ;  /* 0x0000000000608947 */ /* 0x000fea0003800000 */
[----:B------:R-:W-:-:S13]  /*2290*/  ISETP.NE.AND P0, PT, R4, 0x18, PT ;  /* 0x000000180400780c */ /* 0x000fda0003f05270 */
[----:B------:R-:W-:Y:S05]  /*22a0*/  @P0 BRA `(.L_x_7) ;  /* 0x0000000800000947 */ /* 0x000fea0003800000 */
[----:B------:R-:W2:Y:S01]  /*22b0*/  LDG.E.U8 R0, desc[UR36][R2.64] ;  /* 0x0000002402007981 */ /* 0x000ea2000c1e1100 */
[----:B------:R-:W-:Y:S02]  /*22c0*/  IMAD.MOV.U32 R8, RZ, RZ, -0x800000 ;  /* 0xff800000ff087424 */ /* 0x000fe400078e00ff */
[----:B--2---:R-:W-:-:S05]  /*22d0*/  IMAD.SHL.U32 R0, R0, 0x1000000, RZ ;  /* 0x0100000000007824 */ /* 0x004fca00078e00ff */
[----:B------:R-:W-:-:S04]  /*22e0*/  LOP3.LUT R4, R0, 0x7f000000, RZ, 0xc0, !PT ;  /* 0x7f00000000047812 */ /* 0x000fc800078ec0ff */
[----:B------:R-:W0:Y:S01]  /*22f0*/  FLO.U32 R5, R4 ;  /* 0x0000000400057300 */ /* 0x000e2200000e0000 */
[C---:B------:R-:W-:Y:S02]  /*2300*/  VIADD R6, R4.reuse, 0x1000000 ;  /* 0x0100000004067836 */ /* 0x040fe40000000000 */
[----:B------:R-:W-:-:S03]  /*2310*/  VIADD R2, R4, 0xffffffff ;  /* 0xffffffff04027836 */ /* 0x000fc60000000000 */
[----:B------:R-:W-:Y:S02]  /*2320*/  SHF.R.S32.HI R6, RZ, 0x8, R6 ;  /* 0x00000008ff067819 */ /* 0x000fe40000011406 */
[----:B------:R-:W-:Y:S02]  /*2330*/  SHF.R.S32.HI R2, RZ, 0x1f, R2 ;  /* 0x0000001fff027819 */ /* 0x000fe40000011402 */
[----:B0-----:R-:W-:-:S04]  /*2340*/  IADD3 R5, -R5, 0x1f, RZ ;  /* 0x0000001f05057810 */ /* 0x001fc80007ffe1ff */
[C---:B------:R-:W-:Y:S01]  /*2350*/  ISETP.GT.U32.AND P0, PT, R5.reuse, 0x4, PT ;  /* 0x000000040500780c */ /* 0x040fe20003f04070 */
[----:B------:R-:W-:-:S05]  /*2360*/  VIADD R5, R5, 0xfffffffc ;  /* 0xfffffffc05057836 */ /* 0x000fca0000000000 */
[----:B------:R-:W-:-:S05]  /*2370*/  SEL R5, R5, RZ, P0 ;  /* 0x000000ff05057207 */ /* 0x000fca0000000000 */
[----:B------:R-:W-:Y:S01]  /*2380*/  IMAD R8, R5, R8, 0x3c000000 ;  /* 0x3c00000005087424 */ /* 0x000fe200078e0208 */
[----:B------:R-:W-:-:S04]  /*2390*/  SHF.L.U32 R5, R4, R5, RZ ;  /* 0x0000000504057219 */ /* 0x000fc800000006ff */
[----:B------:R-:W-:-:S04]  /*23a0*/  LEA.HI R5, R5, R8, RZ, 0x1c ;  /* 0x0000000805057211 */ /* 0x000fc800078fe0ff */
[----:B------:R-:W-:-:S04]  /*23b0*/  LOP3.LUT R5, R5, 0x7f800000, R6, 0xf8, !PT ;  /* 0x7f80000005057812 */ /* 0x000fc800078ef806 */
[----:B------:R-:W-:-:S04]  /*23c0*/  LOP3.LUT R5, R5, R2, RZ, 0x30, !PT ;  /* 0x0000000205057212 */ /* 0x000fc800078e30ff */
[----:B------:R-:W-:-:S04]  /*23d0*/  LOP3.LUT R5, R5, 0x80000000, R0, 0xf8, !PT ;  /* 0x8000000005057812 */ /* 0x000fc800078ef800 */
[----:B------:R-:W-:-:S04]  /*23e0*/  F2FP.BF16.F32.PACK_AB R5, RZ, R5 ;  /* 0x00000005ff05723e */ /* 0x000fc800000010ff */
[----:B------:R-:W-:Y:S01]  /*23f0*/  PRMT R22, R5, 0x7610, R22 ;  /* 0x0000761005167816 */ /* 0x000fe20000000016 */
[----:B------:R-:W-:Y:S06]  /*2400*/  BRA `(.L_x_8) ;  /* 0x0000000800147947 */ /* 0x000fec0003800000 */
.L_x_19:
[----:B------:R-:W2:Y:S02]  /*2410*/  LDG.E.U8 R2, desc[UR36][R2.64] ;  /* 0x0000002402027981 */ /* 0x000ea4000c1e1100 */
[C---:B--2---:R-:W-:Y:S02]  /*2420*/  IMAD.SHL.U32 R0, R2.reuse, 0x2000000, RZ ;  /* 0x0200000002007824 */ /* 0x044fe400078e00ff */
[----:B------:R-:W-:-:S03]  /*2430*/  IMAD.SHL.U32 R5, R2, 0x1000000, RZ ;  /* 0x0100000002057824 */ /* 0x000fc600078e00ff */
[----:B------:R-:W-:-:S13]  /*2440*/  ISETP.GE.U32.AND P0, PT, R0, 0x8000000, PT ;  /* 0x080000000000780c */ /* 0x000fda0003f06070 */
[C---:B------:R-:W-:Y:S02]  /*2450*/  @!P0 IMAD.SHL.U32 R0, R2.reuse, 0x100, RZ ;  /* 0x0000010002008824 */ /* 0x040fe400078e00ff */
[----:B------:R-:W-:-:S03]  /*2460*/  @P0 IMAD.SHL.U32 R4, R2, 0x200000, RZ ;  /* 0x0020000002040824 */ /* 0x000fc600078e00ff */
[----:B------:R-:W-:Y:S02]  /*2470*/  @!P0 LOP3.LUT R0, R0, 0x7f00, RZ, 0xc0, !PT ;  /* 0x00007f0000008812 */ /* 0x000fe400078ec0ff */
[----:B------:R-:W-:Y:S02]  /*2480*/  @P0 LOP3.LUT R4, R4, 0x70000000, RZ, 0xfc, !PT ;  /* 0x7000000004040812 */ /* 0x000fe400078efcff */
[----:B------:R-:W-:-:S03]  /*2490*/  @!P0 LOP3.LUT R0, R0, 0x3f000000, RZ, 0xfc, !PT ;  /* 0x3f00000000008812 */ /* 0x000fc600078efcff */
[----:B------:R-:W-:Y:S02]  /*24a0*/  @P0 FMUL.FTZ R4, R4, 1.9259299443872358531e-34 ;  /* 0x0780000004040820 */ /* 0x000fe40000410000 */
[----:B------:R-:W-:-:S05]  /*24b0*/  @!P0 FADD.FTZ R4, R0, -0.5 ;  /* 0xbf00000000048421 */ /* 0x000fca0000010000 */
[----:B------:R-:W-:-:S04]  /*24c0*/  LOP3.LUT R4, R4, 0x80000000, R5, 0xf8, !PT ;  /* 0x8000000004047812 */ /* 0x000fc800078ef805 */
[----:B------:R-:W-:-:S04]  /*24d0*/  F2FP.BF16.F32.PACK_AB R4, RZ, R4 ;  /* 0x00000004ff04723e */ /* 0x000fc800000010ff */
[----:B------:R-:W-:Y:S01]  /*24e0*/  PRMT R22, R4, 0x7610, R22 ;  /* 0x0000761004167816 */ /* 0x000fe20000000016 */
[----:B------:R-:W-:Y:S06]  /*24f0*/  BRA `(.L_x_8) ;  /* 0x0000000400d87947 */ /* 0x000fec0003800000 */
.L_x_18:
[----:B------:R0:W5:Y:S01]  /*2500*/  LDG.E.U16 R22, desc[UR36][R2.64] ;  /* 0x0000002402167981 */ /* 0x000162000c1e1500 */
[----:B------:R-:W-:Y:S05]  /*2510*/  BRA `(.L_x_8) ;  /* 0x0000000400d07947 */ /* 0x000fea0003800000 */
.L_x_15:
[----:B------:R-:W-:-:S13]  /*2520*/  ISETP.GT.AND P0, PT, R4, 0x1b, PT ;  /* 0x0000001b0400780c */ /* 0x000fda0003f04270 */
[----:B------:R-:W-:Y:S05]  /*2530*/  @P0 BRA `(.L_x_20) ;  /* 0x0000000400140947 */ /* 0x000fea0003800000 */
[----:B------:R-:W-:-:S13]  /*2540*/  ISETP.NE.AND P0, PT, R4, 0x19, PT ;  /* 0x000000190400780c */ /* 0x000fda0003f05270 */
[----:B------:R-:W-:Y:S05]  /*2550*/  @!P0 BRA `(.L_x_21) ;  /* 0x0000000000988947 */ /* 0x000fea0003800000 */
[----:B------:R-:W-:-:S13]  /*2560*/  ISETP.NE.AND P0, PT, R4, 0x1a, PT ;  /* 0x0000001a0400780c */ /* 0x000fda0003f05270 */
[----:B------:R-:W-:Y:S05]  /*2570*/  @!P0 BRA `(.L_x_22) ;  /* 0x00000000001c8947 */ /* 0x000fea0003800000 */
[----:B------:R-:W-:-:S13]  /*2580*/  ISETP.NE.AND P0, PT, R4, 0x1b, PT ;  /* 0x0000001b0400780c */ /* 0x000fda0003f05270 */
[----:B------:R-:W-:Y:S05]  /*2590*/  @P0 BRA `(.L_x_7) ;  /* 0x0000000400440947 */ /* 0x000fea0003800000 */
[----:B------:R-:W2:Y:S02]  /*25a0*/  LDG.E.U16 R0, desc[UR36][R2.64] ;  /* 0x0000002402007981 */ /* 0x000ea4000c1e1500 */
[----:B--2---:R-:W-:-:S04]  /*25b0*/  I2FP.F32.U32 R0, R0 ;  /* 0x0000000000007245 */ /* 0x004fc80000201000 */
[----:B------:R-:W-:-:S04]  /*25c0*/  F2FP.BF16.F32.PACK_AB R0, RZ, R0 ;  /* 0x00000000ff00723e */ /* 0x000fc800000010ff */
[----:B------:R-:W-:Y:S01]  /*25d0*/  PRMT R22, R0, 0x7610, R22 ;  /* 0x0000761000167816 */ /* 0x000fe20000000016 */
[----:B------:R-:W-:Y:S06]  /*25e0*/  BRA `(.L_x_8) ;  /* 0x00000004009c7947 */ /* 0x000fec0003800000 */
.L_x_22:
[----:B------:R-:W2:Y:S01]  /*25f0*/  LDG.E.U8 R2, desc[UR36][R2.64] ;  /* 0x0000002402027981 */ /* 0x000ea2000c1e1100 */
[----:B------:R-:W-:Y:S01]  /*2600*/  BSSY B0, `(.L_x_23) ;  /* 0x0000018000007945 */ /* 0x000fe20003800000 */
[----:B------:R-:W-:Y:S01]  /*2610*/  IMAD.MOV.U32 R0, RZ, RZ, RZ ;  /* 0x000000ffff007224 */ /* 0x000fe200078e00ff */
[----:B--2---:R-:W-:-:S13]  /*2620*/  ISETP.NE.AND P0, PT, R2, RZ, PT ;  /* 0x000000ff0200720c */ /* 0x004fda0003f05270 */
[----:B------:R-:W-:Y:S05]  /*2630*/  @!P0 BRA `(.L_x_24) ;  /* 0x0000000000508947 */ /* 0x000fea0003800000 */
[----:B------:R-:W-:-:S13]  /*2640*/  ISETP.NE.AND P0, PT, R2, 0x80, PT ;  /* 0x000000800200780c */ /* 0x000fda0003f05270 */
[----:B------:R-:W-:Y:S01]  /*2650*/  @!P0 IMAD.MOV.U32 R0, RZ, RZ, 0x7f800001 ;  /* 0x7f800001ff008424 */ /* 0x000fe200078e00ff */
[----:B------:R-:W-:Y:S06]  /*2660*/  @!P0 BRA `(.L_x_24) ;  /* 0x0000000000448947 */ /* 0x000fec0003800000 */
[C---:B------:R-:W-:Y:S01]  /*2670*/  LOP3.LUT P0, R0, R2.reuse, 0x78, RZ, 0xc0, !PT ;  /* 0x0000007802007812 */ /* 0x040fe2000780c0ff */
[----:B------:R-:W-:Y:S01]  /*2680*/  BSSY B1, `(.L_x_25) ;  /* 0x000000c000017945 */ /* 0x000fe20003800000 */
[----:B------:R-:W-:Y:S02]  /*2690*/  SHF.R.U32.HI R3, RZ, 0x7, R2 ;  /* 0x00000007ff037819 */ /* 0x000fe40000011602 */
[----:B------:R-:W-:Y:S02]  /*26a0*/  LOP3.LUT R2, R2, 0x7, RZ, 0xc0, !PT ;  /* 0x0000000702027812 */ /* 0x000fe400078ec0ff */
[----:B------:R-:W-:Y:S01]  /*26b0*/  SHF.R.U32.HI R0, RZ, 0x3, R0 ;  /* 0x00000003ff007819 */ /* 0x000fe20000011600 */
[----:B------:R-:W-:-:S06]  /*26c0*/  IMAD.U32 R4, R3, -0x80000000, RZ ;  /* 0x8000000003047824 */ /* 0x000fcc00078e00ff */
[----:B------:R-:W-:Y:S05]  /*26d0*/  @P0 BRA `(.L_x_26) ;  /* 0x0000000000180947 */ /* 0x000fea0003800000 */
[----:B------:R-:W0:Y:S02]  /*26e0*/  FLO.U32 R3, R2 ;  /* 0x0000000200037300 */ /* 0x000e2400000e0000 */
[----:B0-----:R-:W-:-:S04]  /*26f0*/  IADD3 R3, -R3, 0x1f, RZ ;  /* 0x0000001f03037810 */ /* 0x001fc80007ffe1ff */
[----:B------:R-:W-:Y:S01]  /*2700*/  IADD3 R0, R0, 0x1d, -R3 ;  /* 0x0000001d00007810 */ /* 0x000fe20007ffe803 */
[----:B------:R-:W-:-:S05]  /*2710*/  VIADD R5, R3, 0xffffffe4 ;  /* 0xffffffe403057836 */ /* 0x000fca0000000000 */
[----:B------:R-:W-:-:S04]  /*2720*/  SHF.L.U32 R5, R2, R5, RZ ;  /* 0x0000000502057219 */ /* 0x000fc800000006ff */
[----:B------:R-:W-:-:S07]  /*2730*/  LOP3.LUT R2, R5, 0x7, RZ, 0xc0, !PT ;  /* 0x0000000705027812 */ /* 0x000fce00078ec0ff */
.L_x_26:
[----:B------:R-:W-:Y:S05]  /*2740*/  BSYNC B1 ;  /* 0x0000000000017941 */ /* 0x000fea0003800000 */
.L_x_25:
[----:B------:R-:W-:Y:S01]  /*2750*/  LEA R3, R0, 0x3b800000, 0x17 ;  /* 0x3b80000000037811 */ /* 0x000fe200078eb8ff */
[----:B------:R-:W-:-:S05]  /*2760*/  IMAD.SHL.U32 R0, R2, 0x100000, RZ ;  /* 0x0010000002007824 */ /* 0x000fca00078e00ff */
[----:B------:R-:W-:-:S07]  /*2770*/  LOP3.LUT R0, R3, R0, R4, 0xfe, !PT ;  /* 0x0000000003007212 */ /* 0x000fce00078efe04 */
.L_x_24:
[----:B------:R-:W-:Y:S05]  /*2780*/  BSYNC B0 ;  /* 0x0000000000007941 */ /* 0x000fea0003800000 */
.L_x_23:
[----:B------:R-:W-:-:S04]  /*2790*/  F2FP.BF16.F32.PACK_AB R0, RZ, R0 ;  /* 0x00000000ff00723e */ /* 0x000fc800000010ff */
[----:B------:R-:W-:Y:S01]  /*27a0*/  PRMT R22, R0, 0x7610, R22 ;  /* 0x0000761000167816 */ /* 0x000fe20000000016 */
[----:B------:R-:W-:Y:S06]  /*27b0*/  BRA `(.L_x_8) ;  /* 0x0000000400287947 */ /* 0x000fec0003800000 */
.L_x_21:
        /* <DEDUP_REMOVED lines=21> */
.L_x_30:
[----:B------:R-:W-:Y:S05]  /*2910*/  BSYNC B1 ;  /* 0x0000000000017941 */ /* 0x000fea0003800000 */
.L_x_29:
[----:B------:R-:W-:Y:S01]  /*2920*/  LEA R3, R0, 0x37800000, 0x17 ;  /* 0x3780000000037811 */ /* 0x000fe200078eb8ff */
[----:B------:R-:W-:-:S05]  /*2930*/  IMAD.SHL.U32 R0, R2, 0x200000, RZ ;  /* 0x0020000002007824 */ /* 0x000fca00078e00ff */
[----:B------:R-:W-:-:S07]  /*2940*/  LOP3.LUT R0, R3, R0, R4, 0xfe, !PT ;  /* 0x0000000003007212 */ /* 0x000fce00078efe04 */
.L_x_28:
[----:B------:R-:W-:Y:S05]  /*2950*/  BSYNC B0 ;  /* 0x0000000000007941 */ /* 0x000fea0003800000 */
.L_x_27:
[----:B------:R-:W-:-:S04]  /*2960*/  F2FP.BF16.F32.PACK_AB R0, RZ, R0 ;  /* 0x00000000ff00723e */ /* 0x000fc800000010ff */
[----:B------:R-:W-:Y:S01]  /*2970*/  PRMT R22, R0, 0x7610, R22 ;  /* 0x0000761000167816 */ /* 0x000fe20000000016 */
[----:B------:R-:W-:Y:S06]  /*2980*/  BRA `(.L_x_8) ;  /* 0x0000000000b47947 */ /* 0x000fec0003800000 */
.L_x_20:
[----:B------:R-:W-:-:S13]  /*2990*/  ISETP.NE.AND P0, PT, R4, 0x1c, PT ;  /* 0x0000001c0400780c */ /* 0x000fda0003f05270 */
[----:B------:R-:W-:Y:S05]  /*29a0*/  @!P0 BRA `(.L_x_31) ;  /* 0x00000000009c8947 */ /* 0x000fea0003800000 */
[----:B------:R-:W-:-:S13]  /*29b0*/  ISETP.NE.AND P0, PT, R4, 0x1d, PT ;  /* 0x0000001d0400780c */ /* 0x000fda0003f05270 */
[----:B------:R-:W-:Y:S05]  /*29c0*/  @!P0 BRA `(.L_x_32) ;  /* 0x0000000000808947 */ /* 0x000fea0003800000 */
[----:B------:R-:W-:-:S13]  /*29d0*/  ISETP.NE.AND P0, PT, R4, 0x2c, PT ;  /* 0x0000002c0400780c */ /* 0x000fda0003f05270 */
[----:B------:R-:W-:Y:S05]  /*29e0*/  @P0 BRA `(.L_x_7) ;  /* 0x0000000000300947 */ /* 0x000fea0003800000 */
[----:B------:R-:W2:Y:S01]  /*29f0*/  LDG.E.U8 R2, desc[UR36][R2.64] ;  /* 0x0000002402027981 */ /* 0x000ea2000c1e1100 */
[----:B------:R-:W-:Y:S01]  /*2a00*/  BSSY B0, `(.L_x_33) ;  /* 0x0000007000007945 */ /* 0x000fe20003800000 */
[----:B------:R-:W-:Y:S01]  /*2a10*/  IMAD.MOV.U32 R0, RZ, RZ, 0x400000 ;  /* 0x00400000ff007424 */ /* 0x000fe200078e00ff */
[----:B--2---:R-:W-:-:S13]  /*2a20*/  ISETP.NE.AND P0, PT, R2, RZ, PT ;  /* 0x000000ff0200720c */ /* 0x004fda0003f05270 */
[----:B------:R-:W-:Y:S05]  /*2a30*/  @!P0 BRA `(.L_x_34) ;  /* 0x00000000000c8947 */ /* 0x000fea0003800000 */
[----:B------:R-:W-:-:S13]  /*2a40*/  ISETP.NE.AND P0, PT, R2, 0xff, PT ;  /* 0x000000ff0200780c */ /* 0x000fda0003f05270 */
[----:B------:R-:W-:Y:S02]  /*2a50*/  @!P0 IMAD.MOV.U32 R0, RZ, RZ, 0x7f800001 ;  /* 0x7f800001ff008424 */ /* 0x000fe400078e00ff */
[----:B------:R-:W-:-:S07]  /*2a60*/  @P0 IMAD.SHL.U32 R0, R2, 0x800000, RZ ;  /* 0x0080000002000824 */ /* 0x000fce00078e00ff */
.L_x_34:
[----:B------:R-:W-:Y:S05]  /*2a70*/  BSYNC B0 ;  /* 0x0000000000007941 */ /* 0x000fea0003800000 */
.L_x_33:
[----:B------:R-:W-:-:S04]  /*2a80*/  F2FP.BF16.F32.PACK_AB R0, RZ, R0 ;  /* 0x00000000ff00723e */ /* 0x000fc800000010ff */
[----:B------:R-:W-:Y:S01]  /*2a90*/  PRMT R22, R0, 0x7610, R22 ;  /* 0x0000761000167816 */ /* 0x000fe20000000016 */
[----:B------:R-:W-:Y:S06]  /*2aa0*/  BRA `(.L_x_8) ;  /* 0x00000000006c7947 */ /* 0x000fec0003800000 */
.L_x_7:
[----:B------:R-:W-:Y:S01]  /*2ab0*/  MOV R2, 0x0 ;  /* 0x0000000000027802 */ /* 0x000fe20000000f00 */
[----:B------:R-:W-:Y:S01]  /*2ac0*/  ULDC.64 UR4, c[0x4][0x128] ;  /* 0x01004a0000047ab9 */ /* 0x000fe20000000a00 */
[----:B------:R-:W-:Y:S01]  /*2ad0*/  ULDC.64 UR6, c[0x4][0x38] ;  /* 0x01000e0000067ab9 */ /* 0x000fe20000000a00 */
[----:B------:R-:W-:Y:S02]  /*2ae0*/  IMAD.U32 R4, RZ, RZ, UR4 ;  /* 0x00000004ff047e24 */ /* 0x000fe4000f8e00ff */
[----:B------:R-:W-:Y:S01]  /*2af0*/  IMAD.U32 R5, RZ, RZ, UR5 ;  /* 0x00000005ff057e24 */ /* 0x000fe2000f8e00ff */
[----:B------:R-:W0:Y:S01]  /*2b00*/  LDC.64 R2, c[0x4][R2] ;  /* 0x0100000002027b82 */ /* 0x000e220000000a00 */
[----:B------:R-:W-:Y:S01]  /*2b10*/  ULDC.64 UR4, c[0x4][0x130] ;  /* 0x01004c0000047ab9 */ /* 0x000fe20000000a00 */
[----:B------:R-:W-:Y:S02]  /*2b20*/  IMAD.U32 R10, RZ, RZ, UR6 ;  /* 0x00000006ff0a7e24 */ /* 0x000fe4000f8e00ff */
[----:B------:R-:W-:-:S02]  /*2b30*/  IMAD.U32 R6, RZ, RZ, UR4 ;  /* 0x00000004ff067e24 */ /* 0x000fc4000f8e00ff */
[----:B------:R-:W-:Y:S02]  /*2b40*/  IMAD.U32 R7, RZ, RZ, UR5 ;  /* 0x00000005ff077e24 */ /* 0x000fe4000f8e00ff */
[----:B------:R-:W-:Y:S02]  /*2b50*/  IMAD.U32 R11, RZ, RZ, UR7 ;  /* 0x00000007ff0b7e24 */ /* 0x000fe4000f8e00ff */
[----:B------:R-:W-:Y:S02]  /*2b60*/  IMAD.MOV.U32 R8, RZ, RZ, 0x4e ;  /* 0x0000004eff087424 */ /* 0x000fe400078e00ff */
[----:B------:R-:W-:Y:S02]  /*2b70*/  IMAD.MOV.U32 R12, RZ, RZ, 0x1 ;  /* 0x00000001ff0c7424 */ /* 0x000fe400078e00ff */
[----:B------:R-:W-:-:S07]  /*2b80*/  IMAD.MOV.U32 R13, RZ, RZ, RZ ;  /* 0x000000ffff0d7224 */ /* 0x000fce00078e00ff */
[----:B------:R-:W-:-:S07]  /*2b90*/  LEPC R20, `(.L_x_35) ;  /* 0x000000001014794e */ /* 0x000fce0000000000 */
[----:B0-----:R-:W-:Y:S05]  /*2ba0*/  CALL.ABS.NOINC R2 ;  /* 0x0000000002007343 */ /* 0x001fea0003c00000 */
.L_x_35:
[----:B------:R-:W-:Y:S01]  /*2bb0*/  PRMT R22, RZ, 0x7610, R22 ;  /* 0x00007610ff167816 */ /* 0x000fe20000000016 */
[----:B------:R-:W-:Y:S06]  /*2bc0*/  BRA `(.L_x_8) ;  /* 0x0000000000247947 */ /* 0x000fec0003800000 */
.L_x_32:
[----:B------:R-:W2:Y:S02]  /*2bd0*/  LDG.E.64 R2, desc[UR36][R2.64] ;  /* 0x0000002402027981 */ /* 0x000ea4000c1e1b00 */
[----:B--2---:R-:W0:Y:S02]  /*2be0*/  I2F.U64 R0, R2 ;  /* 0x0000000200007312 */ /* 0x004e240000301000 */
[----:B0-----:R-:W-:-:S04]  /*2bf0*/  F2FP.BF16.F32.PACK_AB R0, RZ, R0 ;  /* 0x00000000ff00723e */ /* 0x001fc800000010ff */
[----:B------:R-:W-:Y:S01]  /*2c00*/  PRMT R22, R0, 0x7610, R22 ;  /* 0x0000761000167816 */ /* 0x000fe20000000016 */
[----:B------:R-:W-:Y:S06]  /*2c10*/  BRA `(.L_x_8) ;  /* 0x0000000000107947 */ /* 0x000fec0003800000 */
.L_x_31:
[----:B------:R-:W2:Y:S02]  /*2c20*/  LDG.E R2, desc[UR36][R2.64] ;  /* 0x0000002402027981 */ /* 0x000ea4000c1e1900 */
[----:B--2---:R-:W-:-:S04]  /*2c30*/  I2FP.F32.U32 R0, R2 ;  /* 0x0000000200007245 */ /* 0x004fc80000201000 */
[----:B------:R-:W-:-:S04]  /*2c40*/  F2FP.BF16.F32.PACK_AB R0, RZ, R0 ;  /* 0x00000000ff00723e */ /* 0x000fc800000010ff */
[----:B------:R-:W-:-:S07]  /*2c50*/  PRMT R22, R0, 0x7610, R22 ;  /* 0x0000761000167816 */ /* 0x000fce0000000016 */
.L_x_8:
[----:B------:R-:W1:Y:S01]  /*2c60*/  LDC.U8 R4, c[0x0][0x56b] ;  /* 0x00015ac0ff047b82 */ /* 0x000e620000000000 */
[----:B------:R-:W-:Y:S02]  /*2c70*/  ULDC.64 UR4, c[0x0][0x550] ;  /* 0x0001540000047ab9 */ /* 0x000fe40000000a00 */
[----:B0-----:R-:W-:-:S05]  /*2c80*/  IADD3 R2, P1, R24, UR4, RZ ;  /* 0x0000000418027c10 */ /* 0x001fca000ff3e0ff */
[----:B------:R-:W-:Y:S01]  /*2c90*/  IMAD.X R3, RZ, RZ, UR5, P1 ;  /* 0x00000005ff037e24 */ /* 0x000fe200088e06ff */
[----:B-1----:R-:W-:-:S04]  /*2ca0*/  PRMT R0, R4, 0x9910, RZ ;  /* 0x0000991004007816 */ /* 0x002fc800000000ff */
        /* <DEDUP_REMOVED lines=15> */
.L_x_39:
[----:B------:R-:W2:Y:S02]  /*2da0*/  LDG.E.U8 R2, desc[UR36][R2.64] ;  /* 0x0000002402027981 */ /* 0x000ea4000c1e1100 */
[----:B--2---:R-:W-:-:S04]  /*2db0*/  I2FP.F32.U32 R0, R2 ;  /* 0x0000000200007245 */ /* 0x004fc80000201000 */
[----:B------:R-:W-:-:S04]  /*2dc0*/  F2FP.BF16.F32.PACK_AB R0, RZ, R0 ;  /* 0x00000000ff00723e */ /* 0x000fc800000010ff */
[----:B------:R-:W-:Y:S01]  /*2dd0*/  PRMT R24, R0, 0x7610, R24 ;  /* 0x0000761000187816 */ /* 0x000fe20000000018 */
[----:B------:R-:W-:Y:S06]  /*2de0*/  BRA `(.L_x_41) ;  /* 0x0000000c00c87947 */ /* 0x000fec0003800000 */
.L_x_38:
        /* <DEDUP_REMOVED lines=11> */
.L_x_43:
[----:B------:R-:W2:Y:S02]  /*2ea0*/  LDG.E R2, desc[UR36][R2.64] ;  /* 0x0000002402027981 */ /* 0x000ea4000c1e1900 */
[----:B--2---:R-:W-:-:S04]  /*2eb0*/  I2FP.F32.S32 R0, R2 ;  /* 0x0000000200007245 */ /* 0x004fc80000201400 */
[----:B------:R-:W-:-:S04]  /*2ec0*/  F2FP.BF16.F32.PACK_AB R0, RZ, R0 ;  /* 0x00000000ff00723e */ /* 0x000fc800000010ff */
[----:B------:R-:W-:Y:S01]  /*2ed0*/  PRMT R24, R0, 0x7610, R24 ;  /* 0x0000761000187816 */ /* 0x000fe20000000018 */
[----:B------:R-:W-:Y:S06]  /*2ee0*/  BRA `(.L_x_41) ;  /* 0x0000000c00887947 */ /* 0x000fec0003800000 */
.L_x_42:
[----:B------:R-:W2:Y:S02]  /*2ef0*/  LDG.E.U16 R2, desc[UR36][R2.64] ;  /* 0x0000002402027981 */ /* 0x000ea4000c1e1500 */
[----:B--2---:R-:W0:Y:S02]  /*2f00*/  I2F.S16 R0, R2 ;  /* 0x0000000200007306 */ /* 0x004e240000101400 */
[----:B0-----:R-:W-:-:S04]  /*2f10*/  F2FP.BF16.F32.PACK_AB R0, RZ, R0 ;  /* 0x00000000ff00723e */ /* 0x001fc800000010ff */
[----:B------:R-:W-:Y:S01]  /*2f20*/  PRMT R24, R0, 0x7610, R24 ;  /* 0x0000761000187816 */ /* 0x000fe20000000018 */
[----:B------:R-:W-:Y:S06]  /*2f30*/  BRA `(.L_x_41) ;  /* 0x0000000c00747947 */ /* 0x000fec0003800000 */
.L_x_37:
        /* <DEDUP_REMOVED lines=9> */
.L_x_45:
[----:B------:R-:W2:Y:S02]  /*2fd0*/  LDG.E.U16 R0, desc[UR36][R2.64] ;  /* 0x0000002402007981 */ /* 0x000ea4000c1e1500 */
[----:B--2---:R-:W-:-:S05]  /*2fe0*/  HADD2.F32 R0, -RZ, R0.H0_H0 ;  /* 0x20000000ff007230 */ /* 0x004fca0000004100 */
[----:B------:R-:W-:-:S04]  /*2ff0*/  F2FP.BF16.F32.PACK_AB R0, RZ, R0 ;  /* 0x00000000ff00723e */ /* 0x000fc800000010ff */
[----:B------:R-:W-:Y:S01]  /*3000*/  PRMT R24, R0, 0x7610, R24 ;  /* 0x0000761000187816 */ /* 0x000fe20000000018 */
[----:B------:R-:W-:Y:S06]  /*3010*/  BRA `(.L_x_41) ;  /* 0x0000000c003c7947 */ /* 0x000fec0003800000 */
.L_x_44:
        /* <DEDUP_REMOVED lines=9> */
.L_x_47:
[----:B------:R-:W2:Y:S02]  /*30b0*/  LDG.E.U16 R2, desc[UR36][R2.64] ;  /* 0x0000002402027981 */ /* 0x000ea4000c1e1500 */
[----:B--2---:R-:W-:-:S05]  /*30c0*/  HADD2.F32 R0, -RZ, R2.H0_H0 ;  /* 0x20000002ff007230 */ /* 0x004fca0000004100 */
[----:B------:R-:W-:-:S04]  /*30d0*/  F2FP.BF16.F32.PACK_AB R0, RZ, R0 ;  /* 0x00000000ff00723e */ /* 0x000fc800000010ff */
[----:B------:R-:W-:Y:S01]  /*30e0*/  PRMT R24, R0, 0x7610, R24 ;  /* 0x0000761000187816 */ /* 0x000fe20000000018 */
[----:B------:R-:W-:Y:S06]  /*30f0*/  BRA `(.L_x_41) ;  /* 0x0000000c00047947 */ /* 0x000fec0003800000 */
.L_x_46:
        /* <DEDUP_REMOVED lines=9> */
.L_x_36:
        /* <DEDUP_REMOVED lines=14> */
.L_x_50:
        /* <DEDUP_REMOVED lines=9> */
.L_x_49:
        /* <DEDUP_REMOVED lines=28> */
.L_x_52:
        /* <DEDUP_REMOVED lines=15> */
.L_x_51:
[----:B------:R0:W5:Y:S01]  /*35b0*/  LDG.E.U16 R24, desc[UR36][R2.64] ;  /* 0x0000002402187981 */ /* 0x000162000c1e1500 */
[----:B------:R-:W-:Y:S05]  /*35c0*/  BRA `(.L_x_41) ;  /* 0x0000000400d07947 */ /* 0x000fea0003800000 */
.L_x_48:
        /* <DEDUP_REMOVED lines=13> */
.L_x_55:
        /* <DEDUP_REMOVED lines=21> */
.L_x_59:
[----:B------:R-:W-:Y:S05]  /*37f0*/  BSYNC B1 ;  /* 0x0000000000017941 */ /* 0x000fea0003800000 */
.L_x_58:
[----:B------:R-:W-:Y:S01]  /*3800*/  LEA R3, R0, 0x3b800000, 0x17 ;  /* 0x3b80000000037811 */ /* 0x000fe200078eb8ff */
[----:B------:R-:W-:-:S05]  /*3810*/  IMAD.SHL.U32 R0, R2, 0x100000, RZ ;  /* 0x0010000002007824 */ /* 0x000fca00078e00ff */
[----:B------:R-:W-:-:S07]  /*3820*/  LOP3.LUT R0, R3, R0, R4, 0xfe, !PT ;  /* 0x0000000003007212 */ /* 0x000fce00078efe04 */
.L_x_57:
[----:B------:R-:W-:Y:S05]  /*3830*/  BSYNC B0 ;  /* 0x0000000000007941 */ /* 0x000fea0003800000 */
.L_x_56:
[----:B------:R-:W-:-:S04]  /*3840*/  F2FP.BF16.F32.PACK_AB R0, RZ, R0 ;  /* 0x00000000ff00723e */ /* 0x000fc800000010ff */
[----:B------:R-:W-:Y:S01]  /*3850*/  PRMT R24, R0, 0x7610, R24 ;  /* 0x0000761000187816 */ /* 0x000fe20000000018 */
[----:B------:R-:W-:Y:S06]  /*3860*/  BRA `(.L_x_41) ;  /* 0x0000000400287947 */ /* 0x000fec0003800000 */
.L_x_54:
        /* <DEDUP_REMOVED lines=21> */
.L_x_63:
[----:B------:R-:W-:Y:S05]  /*39c0*/  BSYNC B1 ;  /* 0x0000000000017941 */ /* 0x000fea0003800000 */
.L_x_62:
[----:B------:R-:W-:Y:S01]  /*39d0*/  LEA R3, R0, 0x37800000, 0x17 ;  /* 0x3780000000037811 */ /* 0x000fe200078eb8ff */
[----:B------:R-:W-:-:S05]  /*39e0*/  IMAD.SHL.U32 R0, R2, 0x200000, RZ ;  /* 0x0020000002007824 */ /* 0x000fca00078e00ff */
[----:B------:R-:W-:-:S07]  /*39f0*/  LOP3.LUT R0, R3, R0, R4, 0xfe, !PT ;  /* 0x0000000003007212 */ /* 0x000fce00078efe04 */
.L_x_61:
[----:B------:R-:W-:Y:S05]  /*3a00*/  BSYNC B0 ;  /* 0x0000000000007941 */ /* 0x000fea0003800000 */
.L_x_60:
[----:B------:R-:W-:-:S04]  /*3a10*/  F2FP.BF16.F32.PACK_AB R0, RZ, R0 ;  /* 0x00000000ff00723e */ /* 0x000fc800000010ff */
[----:B------:R-:W-:Y:S01]  /*3a20*/  PRMT R24, R0, 0x7610, R24 ;  /* 0x0000761000187816 */ /* 0x000fe20000000018 */
[----:B------:R-:W-:Y:S06]  /*3a30*/  BRA `(.L_x_41) ;  /* 0x0000000000b47947 */ /* 0x000fec0003800000 */
.L_x_53:
        /* <DEDUP_REMOVED lines=14> */
.L_x_67:
[----:B------:R-:W-:Y:S05]  /*3b20*/  BSYNC B0 ;  /* 0x0000000000007941 */ /* 0x000fea0003800000 */
.L_x_66:
[----:B------:R-:W-:-:S04]  /*3b30*/  F2FP.BF16.F32.PACK_AB R0, RZ, R0 ;  /* 0x00000000ff00723e */ /* 0x000fc800000010ff */
[----:B------:R-:W-:Y:S01]  /*3b40*/  PRMT R24, R0, 0x7610, R24 ;  /* 0x0000761000187816 */ /* 0x000fe20000000018 */
[----:B------:R-:W-:Y:S06]  /*3b50*/  BRA `(.L_x_41) ;  /* 0x00000000006c7947 */ /* 0x000fec0003800000 */
.L_x_40:
        /* <DEDUP_REMOVED lines=15> */
[----:B0----5:R-:W-:Y:S05]  /*3c50*/  CALL.ABS.NOINC R2 ;  /* 0x0000000002007343 */ /* 0x021fea0003c00000 */
.L_x_68:
[----:B------:R-:W-:Y:S01]  /*3c60*/  PRMT R24, RZ, 0x7610, R24 ;  /* 0x00007610ff187816 */ /* 0x000fe20000000018 */
[----:B------:R-:W-:Y:S06]  /*3c70*/  BRA `(.L_x_41) ;  /* 0x0000000000247947 */ /* 0x000fec0003800000 */
.L_x_65:
[----:B------:R-:W2:Y:S02]  /*3c80*/  LDG.E.64 R2, desc[UR36][R2.64] ;  /* 0x0000002402027981 */ /* 0x000ea4000c1e1b00 */
[----:B--2---:R-:W0:Y:S02]  /*3c90*/  I2F.U64 R0, R2 ;  /* 0x0000000200007312 */ /* 0x004e240000301000 */
[----:B0-----:R-:W-:-:S04]  /*3ca0*/  F2FP.BF16.F32.PACK_AB R0, RZ, R0 ;  /* 0x00000000ff00723e */ /* 0x001fc800000010ff */
[----:B------:R-:W-:Y:S01]  /*3cb0*/  PRMT R24, R0, 0x7610, R24 ;  /* 0x0000761000187816 */ /* 0x000fe20000000018 */
[----:B------:R-:W-:Y:S06]  /*3cc0*/  BRA `(.L_x_41) ;  /* 0x0000000000107947 */ /* 0x000fec0003800000 */
.L_x_64:
[----:B------:R-:W2:Y:S02]  /*3cd0*/  LDG.E R2, desc[UR36][R2.64] ;  /* 0x0000002402027981 */ /* 0x000ea4000c1e1900 */
[----:B--2---:R-:W-:-:S04]  /*3ce0*/  I2FP.F32.U32 R0, R2 ;  /* 0x0000000200007245 */ /* 0x004fc80000201000 */
[----:B------:R-:W-:-:S04]  /*3cf0*/  F2FP.BF16.F32.PACK_AB R0, RZ, R0 ;  /* 0x00000000ff00723e */ /* 0x000fc800000010ff */
[----:B------:R-:W-:-:S07]  /*3d00*/  PRMT R24, R0, 0x7610, R24 ;  /* 0x0000761000187816 */ /* 0x000fce0000000018 */
.L_x_41:
        /* <DEDUP_REMOVED lines=20> */
.L_x_72:
[----:B------:R-:W2:Y:S02]  /*3e50*/  LDG.E.U8 R2, desc[UR36][R2.64] ;  /* 0x0000002402027981 */ /* 0x000ea4000c1e1100 */
[----:B--2---:R-:W-:-:S04]  /*3e60*/  I2FP.F32.U32 R0, R2 ;  /* 0x0000000200007245 */ /* 0x004fc80000201000 */
[----:B------:R-:W-:-:S04]  /*3e70*/  F2FP.BF16.F32.PACK_AB R0, RZ, R0 ;  /* 0x00000000ff00723e */ /* 0x000fc800000010ff */
[----:B------:R-:W-:Y:S01]  /*3e80*/  PRMT R25, R0, 0x7610, R25 ;  /* 0x0000761000197816 */ /* 0x000fe20000000019 */
[----:B------:R-:W-:Y:S06]  /*3e90*/  BRA `(.L_x_74) ;  /* 0x0000000c00c87947 */ /* 0x000fec0003800000 */
.L_x_71:
        /* <DEDUP_REMOVED lines=11> */
.L_x_76:
[----:B------:R-:W2:Y:S02]  /*3f50*/  LDG.E R2, desc[UR36][R2.64] ;  /* 0x0000002402027981 */ /* 0x000ea4000c1e1900 */
[----:B--2---:R-:W-:-:S04]  /*3f60*/  I2FP.F32.S32 R0, R2 ;  /* 0x0000000200007245 */ /* 0x004fc80000201400 */
[----:B------:R-:W-:-:S04]  /*3f70*/  F2FP.BF16.F32.PACK_AB R0, RZ, R0 ;  /* 0x00000000ff00723e */ /* 0x000fc800000010ff */
[----:B------:R-:W-:Y:S01]  /*3f80*/  PRMT R25, R0, 0x7610, R25 ;  /* 0x0000761000197816 */ /* 0x000fe20000000019 */
[----:B------:R-:W-:Y:S06]  /*3f90*/  BRA `(.L_x_74) ;  /* 0x0000000c00887947 */ /* 0x000fec0003800000 */
.L_x_75:
[----:B------:R-:W2:Y:S02]  /*3fa0*/  LDG.E.U16 R2, desc[UR36][R2.64] ;  /* 0x0000002402027981 */ /* 0x000ea4000c1e1500 */
[----:B--2---:R-:W0:Y:S02]  /*3fb0*/  I2F.S16 R0, R2 ;  /* 0x0000000200007306 */ /* 0x004e240000101400 */
[----:B0-----:R-:W-:-:S04]  /*3fc0*/  F2FP.BF16.F32.PACK_AB R0, RZ, R0 ;  /* 0x00000000ff00723e */ /* 0x001fc800000010ff */
[----:B------:R-:W-:Y:S01]  /*3fd0*/  PRMT R25, R0, 0x7610, R25 ;  /* 0x0000761000197816 */ /* 0x000fe20000000019 */
[----:B------:R-:W-:Y:S06]  /*3fe0*/  BRA `(.L_x_74) ;  /* 0x0000000c00747947 */ /* 0x000fec0003800000 */
.L_x_70:
        /* <DEDUP_REMOVED lines=9> */
.L_x_78:
[----:B------:R-:W2:Y:S02]  /*4080*/  LDG.E.U16 R0, desc[UR36][R2.64] ;  /* 0x0000002402007981 */ /* 0x000ea4000c1e1500 */
[----:B--2---:R-:W-:-:S05]  /*4090*/  HADD2.F32 R0, -RZ, R0.H0_H0 ;  /* 0x20000000ff007230 */ /* 0x004fca0000004100 */
[----:B------:R-:W-:-:S04]  /*40a0*/  F2FP.BF16.F32.PACK_AB R0, RZ, R0 ;  /* 0x00000000ff00723e */ /* 0x000fc800000010ff */
[----:B------:R-:W-:Y:S01]  /*40b0*/  PRMT R25, R0, 0x7610, R25 ;  /* 0x0000761000197816 */ /* 0x000fe20000000019 */
[----:B------:R-:W-:Y:S06]  /*40c0*/  BRA `(.L_x_74) ;  /* 0x0000000c003c7947 */ /* 0x000fec0003800000 */
.L_x_77:
        /* <DEDUP_REMOVED lines=9> */
.L_x_80:
[----:B------:R-:W2:Y:S02]  /*4160*/  LDG.E.U16 R2, desc[UR36][R2.64] ;  /* 0x0000002402027981 */ /* 0x000ea4000c1e1500 */
[----:B--2---:R-:W-:-:S05]  /*4170*/  HADD2.F32 R0, -RZ, R2.H0_H0 ;  /* 0x20000002ff007230 */ /* 0x004fca0000004100 */
[----:B------:R-:W-:-:S04]  /*4180*/  F2FP.BF16.F32.PACK_AB R0, RZ, R0 ;  /* 0x00000000ff00723e */ /* 0x000fc800000010ff */
[----:B------:R-:W-:Y:S01]  /*4190*/  PRMT R25, R0, 0x7610, R25 ;  /* 0x0000761000197816 */ /* 0x000fe20000000019 */
[----:B------:R-:W-:Y:S06]  /*41a0*/  BRA `(.L_x_74) ;  /* 0x0000000c00047947 */ /* 0x000fec0003800000 */
.L_x_79:
        /* <DEDUP_REMOVED lines=9> */
.L_x_69:
        /* <DEDUP_REMOVED lines=14> */
.L_x_83:
        /* <DEDUP_REMOVED lines=9> */
.L_x_82:
        /* <DEDUP_REMOVED lines=28> */
.L_x_85:
        /* <DEDUP_REMOVED lines=15> */
.L_x_84:
[----:B------:R0:W5:Y:S01]  /*4660*/  LDG.E.U16 R25, desc[UR36][R2.64] ;  /* 0x0000002402197981 */ /* 0x000162000c1e1500 */
[----:B------:R-:W-:Y:S05]  /*4670*/  BRA `(.L_x_74) ;  /* 0x0000000400d07947 */ /* 0x000fea0003800000 */
.L_x_81:
        /* <DEDUP_REMOVED lines=13> */
.L_x_88:
        /* <DEDUP_REMOVED lines=21> */
.L_x_92:
[----:B------:R-:W-:Y:S05]  /*48a0*/  BSYNC B1 ;  /* 0x0000000000017941 */ /* 0x000fea0003800000 */
.L_x_91:
[----:B------:R-:W-:Y:S01]  /*48b0*/  LEA R3, R0, 0x3b800000, 0x17 ;  /* 0x3b80000000037811 */ /* 0x000fe200078eb8ff */
[----:B------:R-:W-:-:S05]  /*48c0*/  IMAD.SHL.U32 R0, R2, 0x100000, RZ ;  /* 0x0010000002007824 */ /* 0x000fca00078e00ff */
[----:B------:R-:W-:-:S07]  /*48d0*/  LOP3.LUT R0, R3, R0, R4, 0xfe, !PT ;  /* 0x0000000003007212 */ /* 0x000fce00078efe04 */
.L_x_90:
[----:B------:R-:W-:Y:S05]  /*48e0*/  BSYNC B0 ;  /* 0x0000000000007941 */ /* 0x000fea0003800000 */
.L_x_89:
[----:B------:R-:W-:-:S04]  /*48f0*/  F2FP.BF16.F32.PACK_AB R0, RZ, R0 ;  /* 0x00000000ff00723e */ /* 0x000fc800000010ff */
[----:B------:R-:W-:Y:S01]  /*4900*/  PRMT R25, R0, 0x7610, R25 ;  /* 0x0000761000197816 */ /* 0x000fe20000000019 */
[----:B------:R-:W-:Y:S06]  /*4910*/  BRA `(.L_x_74) ;  /* 0x0000000400287947 */ /* 0x000fec0003800000 */
.L_x_87:
        /* <DEDUP_REMOVED lines=21> */
.L_x_96:
[----:B------:R-:W-:Y:S05]  /*4a70*/  BSYNC B1 ;  /* 0x0000000000017941 */ /* 0x000fea0003800000 */
.L_x_95:
[----:B------:R-:W-:Y:S01]  /*4a80*/  LEA R3, R0, 0x37800000, 0x17 ;  /* 0x3780000000037811 */ /* 0x000fe200078eb8ff */
[----:B------:R-:W-:-:S05]  /*4a90*/  IMAD.SHL.U32 R0, R2, 0x200000, RZ ;  /* 0x0020000002007824 */ /* 0x000fca00078e00ff */
[----:B------:R-:W-:-:S07]  /*4aa0*/  LOP3.LUT R0, R3, R0, R4, 0xfe, !PT ;  /* 0x0000000003007212 */ /* 0x000fce00078efe04 */
.L_x_94:
[----:B------:R-:W-:Y:S05]  /*4ab0*/  BSYNC B0 ;  /* 0x0000000000007941 */ /* 0x000fea0003800000 */
.L_x_93:
[----:B------:R-:W-:-:S04]  /*4ac0*/  F2FP.BF16.F32.PACK_AB R0, RZ, R0 ;  /* 0x00000000ff00723e */ /* 0x000fc800000010ff */
[----:B------:R-:W-:Y:S01]  /*4ad0*/  PRMT R25, R0, 0x7610, R25 ;  /* 0x0000761000197816 */ /* 0x000fe20000000019 */
[----:B------:R-:W-:Y:S06]  /*4ae0*/  BRA `(.L_x_74) ;  /* 0x0000000000b47947 */ /* 0x000fec0003800000 */
.L_x_86:
        /* <DEDUP_REMOVED lines=14> */
.L_x_100:
[----:B------:R-:W-:Y:S05]  /*4bd0*/  BSYNC B0 ;  /* 0x0000000000007941 */ /* 0x000fea0003800000 */
.L_x_99:
[----:B------:R-:W-:-:S04]  /*4be0*/  F2FP.BF16.F32.PACK_AB R0, RZ, R0 ;  /* 0x00000000ff00723e */ /* 0x000fc800000010ff */
[----:B------:R-:W-:Y:S01]  /*4bf0*/  PRMT R25, R0, 0x7610, R25 ;  /* 0x0000761000197816 */ /* 0x000fe20000000019 */
[----:B------:R-:W-:Y:S06]  /*4c00*/  BRA `(.L_x_74) ;  /* 0x00000000006c7947 */ /* 0x000fec0003800000 */
.L_x_73:
        /* <DEDUP_REMOVED lines=16> */
.L_x_101:
[----:B------:R-:W-:Y:S01]  /*4d10*/  PRMT R25, RZ, 0x7610, R25 ;  /* 0x00007610ff197816 */ /* 0x000fe20000000019 */
[----:B------:R-:W-:Y:S06]  /*4d20*/  BRA `(.L_x_74) ;  /* 0x0000000000247947 */ /* 0x000fec0003800000 */
.L_x_98:
[----:B------:R-:W2:Y:S02]  /*4d30*/  LDG.E.64 R2, desc[UR36][R2.64] ;  /* 0x0000002402027981 */ /* 0x000ea4000c1e1b00 */
[----:B--2---:R-:W0:Y:S02]  /*4d40*/  I2F.U64 R0, R2 ;  /* 0x0000000200007312 */ /* 0x004e240000301000 */
[----:B0-----:R-:W-:-:S04]  /*4d50*/  F2FP.BF16.F32.PACK_AB R0, RZ, R0 ;  /* 0x00000000ff00723e */ /* 0x001fc800000010ff */
[----:B------:R-:W-:Y:S01]  /*4d60*/  PRMT R25, R0, 0x7610, R25 ;  /* 0x0000761000197816 */ /* 0x000fe20000000019 */
[----:B------:R-:W-:Y:S06]  /*4d70*/  BRA `(.L_x_74) ;  /* 0x0000000000107947 */ /* 0x000fec0003800000 */
.L_x_97:
[----:B------:R-:W2:Y:S02]  /*4d80*/  LDG.E R2, desc[UR36][R2.64] ;  /* 0x0000002402027981 */ /* 0x000ea4000c1e1900 */
[----:B--2---:R-:W-:-:S04]  /*4d90*/  I2FP.F32.U32 R0, R2 ;  /* 0x0000000200007245 */ /* 0x004fc80000201000 */
[----:B------:R-:W-:-:S04]  /*4da0*/  F2FP.BF16.F32.PACK_AB R0, RZ, R0 ;  /* 0x00000000ff00723e */ /* 0x000fc800000010ff */
[----:B------:R-:W-:-:S07]  /*4db0*/  PRMT R25, R0, 0x7610, R25 ;  /* 0x0000761000197816 */ /* 0x000fce0000000019 */
.L_x_74:
        /* <DEDUP_REMOVED lines=17> */
[----:B0-----:R-:W-:Y:S01]  /*4ed0*/  F2FP.BF16.F32.PACK_AB R0, RZ, R0 ;  /* 0x00000000ff00723e */ /* 0x001fe200000010ff */
[----:B------:R-:W-:Y:S06]  /*4ee0*/  BRA `(.L_x_107) ;  /* 0x0000000c00a07947 */ /* 0x000fec0003800000 */
.L_x_105:
[----:B------:R-:W2:Y:S02]  /*4ef0*/  LDG.E.U8 R2, desc[UR36][R2.64] ;  /* 0x0000002402027981 */ /* 0x000ea4000c1e1100 */
[----:B--2---:R-:W-:-:S04]  /*4f00*/  I2FP.F32.U32 R0, R2 ;  /* 0x0000000200007245 */ /* 0x004fc80000201000 */
[----:B------:R-:W-:Y:S01]  /*4f10*/  F2FP.BF16.F32.PACK_AB R0, RZ, R0 ;  /* 0x00000000ff00723e */ /* 0x000fe200000010ff */
[----:B------:R-:W-:Y:S06]  /*4f20*/  BRA `(.L_x_107) ;  /* 0x0000000c00907947 */ /* 0x000fec0003800000 */
.L_x_104:
        /* <DEDUP_REMOVED lines=8> */
[----:B0-----:R-:W-:Y:S01]  /*4fb0*/  F2FP.BF16.F32.PACK_AB R0, RZ, R0 ;  /* 0x00000000ff00723e */ /* 0x001fe200000010ff */
[----:B------:R-:W-:Y:S06]  /*4fc0*/  BRA `(.L_x_107) ;  /* 0x0000000c00687947 */ /* 0x000fec0003800000 */
.L_x_109:
[----:B------:R-:W2:Y:S02]  /*4fd0*/  LDG.E R2, desc[UR36][R2.64] ;  /* 0x0000002402027981 */ /* 0x000ea4000c1e1900 */
[----:B--2---:R-:W-:-:S04]  /*4fe0*/  I2FP.F32.S32 R0, R2 ;  /* 0x0000000200007245 */ /* 0x004fc80000201400 */
[----:B------:R-:W-:Y:S01]  /*4ff0*/  F2FP.BF16.F32.PACK_AB R0, RZ, R0 ;  /* 0x00000000ff00723e */ /* 0x000fe200000010ff */
[----:B------:R-:W-:Y:S06]  /*5000*/  BRA `(.L_x_107) ;  /* 0x0000000c00587947 */ /* 0x000fec0003800000 */
.L_x_108:
[----:B------:R-:W2:Y:S02]  /*5010*/  LDG.E.U16 R2, desc[UR36][R2.64] ;  /* 0x0000002402027981 */ /* 0x000ea4000c1e1500 */
[----:B--2---:R-:W0:Y:S02]  /*5020*/  I2F.S16 R0, R2 ;  /* 0x0000000200007306 */ /* 0x004e240000101400 */
[----:B0-----:R-:W-:Y:S01]  /*5030*/  F2FP.BF16.F32.PACK_AB R0, RZ, R0 ;  /* 0x00000000ff00723e */ /* 0x001fe200000010ff */
[----:B------:R-:W-:Y:S06]  /*5040*/  BRA `(.L_x_107) ;  /* 0x0000000c00487947 */ /* 0x000fec0003800000 */
.L_x_103:
        /* <DEDUP_REMOVED lines=9> */
.L_x_111:
[----:B------:R-:W2:Y:S02]  /*50e0*/  LDG.E.U16 R0, desc[UR36][R2.64] ;  /* 0x0000002402007981 */ /* 0x000ea4000c1e1500 */
[----:B--2---:R-:W-:-:S05]  /*50f0*/  HADD2.F32 R0, -RZ, R0.H0_H0 ;  /* 0x20000000ff007230 */ /* 0x004fca0000004100 */
[----:B------:R-:W-:Y:S01]  /*5100*/  F2FP.BF16.F32.PACK_AB R0, RZ, R0 ;  /* 0x00000000ff00723e */ /* 0x000fe200000010ff */
[----:B------:R-:W-:Y:S06]  /*5110*/  BRA `(.L_x_107) ;  /* 0x0000000c00147947 */ /* 0x000fec0003800000 */
.L_x_110:
        /* <DEDUP_REMOVED lines=9> */
.L_x_113:
[----:B------:R-:W2:Y:S02]  /*51b0*/  LDG.E.U16 R2, desc[UR36][R2.64] ;  /* 0x0000002402027981 */ /* 0x000ea4000c1e1500 */
[----:B--2---:R-:W-:-:S05]  /*51c0*/  HADD2.F32 R0, -RZ, R2.H0_H0 ;  /* 0x20000002ff007230 */ /* 0x004fca0000004100 */
[----:B------:R-:W-:Y:S01]  /*51d0*/  F2FP.BF16.F32.PACK_AB R0, RZ, R0 ;  /* 0x00000000ff00723e */ /* 0x000fe200000010ff */
[----:B------:R-:W-:Y:S06]  /*51e0*/  BRA `(.L_x_107) ;  /* 0x0000000800e07947 */ /* 0x000fec0003800000 */
.L_x_112:
[----:B------:R-:W2:Y:S01]  /*51f0*/  LDG.E.64 R2, desc[UR36][R2.64] ;  /* 0x0000002402027981 */ /* 0x000ea2000c1e1b00 */
[----:B------:R-:W-:Y:S01]  /*5200*/  UMOV UR4, 0xf0000000 ;  /* 0xf000000000047882 */ /* 0x000fe20000000000 */
[----:B------:R-:W-:Y:S01]  /*5210*/  UMOV UR5, 0x380fffff ;  /* 0x380fffff00057882 */ /* 0x000fe20000000000 */
[----:B--2---:R-:W0:Y:S01]  /*5220*/  F2F.F32.F64 R0, R2 ;  /* 0x0000000200007310 */ /* 0x004e220000301000 */
[----:B------:R-:W-:-:S14]  /*5230*/  DSETP.GEU.AND P0, PT, |R2|, UR4, PT ;  /* 0x0000000402007e2a */ /* 0x000fdc000bf0e200 */
[----:B0-----:R-:W-:-:S05]  /*5240*/  @!P0 FMUL R0, R0, 1.175494350822287508e-38 ;  /* 0x0080000000008820 */ /* 0x001fca0000400000 */
[----:B------:R-:W-:Y:S01]  /*5250*/  F2FP.BF16.F32.PACK_AB R0, RZ, R0 ;  /* 0x00000000ff00723e */ /* 0x000fe200000010ff */
[----:B------:R-:W-:Y:S06]  /*5260*/  BRA `(.L_x_107) ;  /* 0x0000000800c07947 */ /* 0x000fec0003800000 */
.L_x_102:
        /* <DEDUP_REMOVED lines=11> */
[----:B------:R-:W-:Y:S01]  /*5320*/  F2FP.BF16.F32.PACK_AB R0, RZ, R0 ;  /* 0x00000000ff00723e */ /* 0x000fe200000010ff */
[----:B------:R-:W-:Y:S06]  /*5330*/  BRA `(.L_x_107) ;  /* 0x00000008008c7947 */ /* 0x000fec0003800000 */
.L_x_116:
        /* <DEDUP_REMOVED lines=8> */
.L_x_115:
        /* <DEDUP_REMOVED lines=28> */
.L_x_118:
        /* <DEDUP_REMOVED lines=15> */
.L_x_117:
[----:B------:R0:W5:Y:S01]  /*5670*/  LDG.E.U16 R0, desc[UR36][R2.64] ;  /* 0x0000002402007981 */ /* 0x000162000c1e1500 */
[----:B------:R-:W-:Y:S05]  /*5680*/  BRA `(.L_x_107) ;  /* 0x0000000400b87947 */ /* 0x000fea0003800000 */
.L_x_114:
        /* <DEDUP_REMOVED lines=10> */
[----:B------:R-:W-:Y:S01]  /*5730*/  F2FP.BF16.F32.PACK_AB R0, RZ, R0 ;  /* 0x00000000ff00723e */ /* 0x000fe200000010ff */
[----:B------:R-:W-:Y:S06]  /*5740*/  BRA `(.L_x_107) ;  /* 0x0000000400887947 */ /* 0x000fec0003800000 */
.L_x_121:
        /* <DEDUP_REMOVED lines=21> */
.L_x_125:
[----:B------:R-:W-:Y:S05]  /*58a0*/  BSYNC B1 ;  /* 0x0000000000017941 */ /* 0x000fea0003800000 */
.L_x_124:
[----:B------:R-:W-:Y:S01]  /*58b0*/  LEA R3, R0, 0x3b800000, 0x17 ;  /* 0x3b80000000037811 */ /* 0x000fe200078eb8ff */
[----:B------:R-:W-:-:S05]  /*58c0*/  IMAD.SHL.U32 R0, R2, 0x100000, RZ ;  /* 0x0010000002007824 */ /* 0x000fca00078e00ff */
[----:B------:R-:W-:-:S07]  /*58d0*/  LOP3.LUT R0, R3, R0, R4, 0xfe, !PT ;  /* 0x0000000003007212 */ /* 0x000fce00078efe04 */
.L_x_123:
[----:B------:R-:W-:Y:S05]  /*58e0*/  BSYNC B0 ;  /* 0x0000000000007941 */ /* 0x000fea0003800000 */
.L_x_122:
[----:B------:R-:W-:Y:S01]  /*58f0*/  F2FP.BF16.F32.PACK_AB R0, RZ, R0 ;  /* 0x00000000ff00723e */ /* 0x000fe200000010ff */
[----:B------:R-:W-:Y:S06]  /*5900*/  BRA `(.L_x_107) ;  /* 0x0000000400187947 */ /* 0x000fec0003800000 */
.L_x_120:
        /* <DEDUP_REMOVED lines=21> */
.L_x_129:
[----:B------:R-:W-:Y:S05]  /*5a60*/  BSYNC B1 ;  /* 0x0000000000017941 */ /* 0x000fea0003800000 */
.L_x_128:
[----:B------:R-:W-:Y:S01]  /*5a70*/  LEA R3, R0, 0x37800000, 0x17 ;  /* 0x3780000000037811 */ /* 0x000fe200078eb8ff */
[----:B------:R-:W-:-:S05]  /*5a80*/  IMAD.SHL.U32 R0, R2, 0x200000, RZ ;  /* 0x0020000002007824 */ /* 0x000fca00078e00ff */
[----:B------:R-:W-:-:S07]  /*5a90*/  LOP3.LUT R0, R3, R0, R4, 0xfe, !PT ;  /* 0x0000000003007212 */ /* 0x000fce00078efe04 */
.L_x_127:
[----:B------:R-:W-:Y:S05]  /*5aa0*/  BSYNC B0 ;  /* 0x0000000000007941 */ /* 0x000fea0003800000 */
.L_x_126:
[----:B------:R-:W-:Y:S01]  /*5ab0*/  F2FP.BF16.F32.PACK_AB R0, RZ, R0 ;  /* 0x00000000ff00723e */ /* 0x000fe200000010ff */
[----:B------:R-:W-:Y:S06]  /*5ac0*/  BRA `(.L_x_107) ;  /* 0x0000000000a87947 */ /* 0x000fec0003800000 */
.L_x_119:
        /* <DEDUP_REMOVED lines=14> */
.L_x_133:
[----:B------:R-:W-:Y:S05]  /*5bb0*/  BSYNC B0 ;  /* 0x0000000000007941 */ /* 0x000fea0003800000 */
.L_x_132:
[----:B------:R-:W-:Y:S01]  /*5bc0*/  F2FP.BF16.F32.PACK_AB R0, RZ, R0 ;  /* 0x00000000ff00723e */ /* 0x000fe200000010ff */
[----:B------:R-:W-:Y:S06]  /*5bd0*/  BRA `(.L_x_107) ;  /* 0x0000000000647947 */ /* 0x000fec0003800000 */
.L_x_106:
        /* <DEDUP_REMOVED lines=16> */
.L_x_134:
[----:B------:R-:W-:Y:S01]  /*5ce0*/  PRMT R0, RZ, 0x7610, R0 ;  /* 0x00007610ff007816 */ /* 0x000fe20000000000 */
[----:B------:R-:W-:Y:S06]  /*5cf0*/  BRA `(.L_x_107) ;  /* 0x00000000001c7947 */ /* 0x000fec0003800000 */
.L_x_131:
[----:B------:R-:W2:Y:S02]  /*5d00*/  LDG.E.64 R2, desc[UR36][R2.64] ;  /* 0x0000002402027981 */ /* 0x000ea4000c1e1b00 */
[----:B--2---:R-:W0:Y:S02]  /*5d10*/  I2F.U64 R0, R2 ;  /* 0x0000000200007312 */ /* 0x004e240000301000 */
[----:B0-----:R-:W-:Y:S01]  /*5d20*/  F2FP.BF16.F32.PACK_AB R0, RZ, R0 ;  /* 0x00000000ff00723e */ /* 0x001fe200000010ff */
[----:B------:R-:W-:Y:S06]  /*5d30*/  BRA `(.L_x_107) ;  /* 0x00000000000c7947 */ /* 0x000fec0003800000 */
.L_x_130:
[----:B------:R-:W2:Y:S02]  /*5d40*/  LDG.E R2, desc[UR36][R2.64] ;  /* 0x0000002402027981 */ /* 0x000ea4000c1e1900 */
[----:B--2---:R-:W-:-:S04]  /*5d50*/  I2FP.F32.U32 R0, R2 ;  /* 0x0000000200007245 */ /* 0x004fc80000201000 */
[----:B------:R-:W-:-:S07]  /*5d60*/  F2FP.BF16.F32.PACK_AB R0, RZ, R0 ;  /* 0x00000000ff00723e */ /* 0x000fce00000010ff */
.L_x_107:
[----:B-----5:R-:W-:Y:S01]  /*5d70*/  IMAD.U32 R24, R24, 0x10000, RZ ;  /* 0x0001000018187824 */ /* 0x020fe200078e00ff */
[----:B------:R-:W1:Y:S01]  /*5d80*/  LDC.U8 R4, c[0x0][0x569] ;  /* 0x00015a40ff047b82 */ /* 0x000e620000000000 */
[----:B------:R-:W-:Y:S02]  /*5d90*/  IMAD.U32 R0, R0, 0x10000, RZ ;  /* 0x0001000000007824 */ /* 0x000fe400078e00ff */
[----:B------:R-:W-:Y:S01]  /*5da0*/  FMUL.FTZ R24, R24, -1.4426950216293334961 ;  /* 0xbfb8aa3b18187820 */ /* 0x000fe20000410000 */
[----:B------:R-:W-:Y:S02]  /*5db0*/  IMAD.U32 R22, R22, 0x10000, RZ ;  /* 0x0001000016167824 */ /* 0x000fe400078e00ff */
[----:B------:R-:W-:-:S03]  /*5dc0*/  IMAD.U32 R25, R25, 0x10000, RZ ;  /* 0x0001000019197824 */ /* 0x000fc600078e00ff */
[----:B------:R-:W0:Y:S02]  /*5dd0*/  MUFU.EX2 R24, R24 ;  /* 0x0000001800187308 */ /* 0x000e240000000800 */
[----:B0-----:R-:W-:-:S06]  /*5de0*/  FADD.FTZ R2, R24, 1 ;  /* 0x3f80000018027421 */ /* 0x001fcc0000010000 */
[----:B------:R-:W0:Y:S02]  /*5df0*/  MUFU.RCP R2, R2 ;  /* 0x0000000200027308 */ /* 0x000e240000001000 */
[----:B0-----:R-:W-:Y:S01]  /*5e00*/  FFMA.FTZ R3, -R0, R2, R0 ;  /* 0x0000000200037223 */ /* 0x001fe20000010100 */
[----:B-1----:R-:W-:-:S03]  /*5e10*/  PRMT R0, R4, 0x9910, RZ ;  /* 0x0000991004007816 */ /* 0x002fc600000000ff */
[----:B------:R-:W-:Y:S01]  /*5e20*/  FMUL.FTZ R22, R22, R3 ;  /* 0x0000000316167220 */ /* 0x000fe20000410000 */
[----:B------:R-:W-:-:S03]  /*5e30*/  ISETP.GT.AND P0, PT, R0, 0x9, PT ;  /* 0x000000090000780c */ /* 0x000fc60003f04270 */
[----:B------:R-:W-:-:S04]  /*5e40*/  FFMA.FTZ R22, R25, R2, R22 ;  /* 0x0000000219167223 */ /* 0x000fc80000010016 */
[----:B------:R0:W1:Y:S06]  /*5e50*/  F2F.BF16.F32 R3, R22 ;  /* 0x0000001600037304 */ /* 0x00006c0000202000 */
        /* <DEDUP_REMOVED lines=9> */
[----:B-1----:R-:W-:-:S04]  /*5ef0*/  IMAD.U32 R0, R3, 0x10000, RZ ;  /* 0x0001000003007824 */ /* 0x002fc800078e00ff */
[----:B------:R-:W1:Y:S02]  /*5f00*/  F2I.FTZ.TRUNC.NTZ R3, R0 ;  /* 0x0000000000037305 */ /* 0x000e64000021f100 */
[----:B-1----:R1:W-:Y:S01]  /*5f10*/  STG.E.U8 desc[UR36][R16.64], R3 ;  /* 0x0000000310007986 */ /* 0x0023e2000c101124 */
[----:B------:R-:W-:Y:S05]  /*5f20*/  BRA `(.L_x_140) ;  /* 0x0000000c00947947 */ /* 0x000fea0003800000 */
.L_x_138:
[----:B-1----:R-:W-:-:S06]  /*5f30*/  IMAD.U32 R3, R3, 0x10000, RZ ;  /* 0x0001000003037824 */ /* 0x002fcc00078e00ff */
[----:B------:R-:W1:Y:S02]  /*5f40*/  F2I.S64.TRUNC R2, R3 ;  /* 0x0000000300027311 */ /* 0x000e64000020d900 */
[----:B-1----:R4:W-:Y:S01]  /*5f50*/  STG.E.U8 desc[UR36][R16.64], R2 ;  /* 0x0000000210007986 */ /* 0x0029e2000c101124 */
[----:B------:R-:W-:Y:S05]  /*5f60*/  BRA `(.L_x_140) ;  /* 0x0000000c00847947 */ /* 0x000fea0003800000 */
.L_x_137:
[----:B------:R-:W-:-:S13]  /*5f70*/  ISETP.NE.AND P0, PT, R0, 0x2, PT ;  /* 0x000000020000780c */ /* 0x000fda0003f05270 */
[----:B------:R-:W-:Y:S05]  /*5f80*/  @!P0 BRA `(.L_x_141) ;  /* 0x0000000000308947 */ /* 0x000fea0003800000 */
[----:B------:R-:W-:-:S13]  /*5f90*/  ISETP.NE.AND P0, PT, R0, 0x3, PT ;  /* 0x000000030000780c */ /* 0x000fda0003f05270 */
[----:B------:R-:W-:Y:S05]  /*5fa0*/  @!P0 BRA `(.L_x_142) ;  /* 0x0000000000188947 */ /* 0x000fea0003800000 */
[----:B------:R-:W-:-:S13]  /*5fb0*/  ISETP.NE.AND P0, PT, R0, 0x4, PT ;  /* 0x000000040000780c */ /* 0x000fda0003f05270 */
[----:B------:R-:W-:Y:S05]  /*5fc0*/  @P0 BRA `(.L_x_139) ;  /* 0x0000000c000c0947 */ /* 0x000fea0003800000 */
[----:B-1----:R-:W-:-:S06]  /*5fd0*/  IMAD.U32 R3, R3, 0x10000, RZ ;  /* 0x0001000003037824 */ /* 0x002fcc00078e00ff */
[----:B------:R-:W1:Y:S02]  /*5fe0*/  F2I.S64.TRUNC R2, R3 ;  /* 0x0000000300027311 */ /* 0x000e64000020d900 */
[----:B-1----:R2:W-:Y:S01]  /*5ff0*/  STG.E.64 desc[UR36][R16.64], R2 ;  /* 0x0000000210007986 */ /* 0x0025e2000c101b24 */
[----:B------:R-:W-:Y:S05]  /*6000*/  BRA `(.L_x_140) ;  /* 0x0000000c005c7947 */ /* 0x000fea0003800000 */
.L_x_142:
[----:B-1----:R-:W-:-:S06]  /*6010*/  IMAD.U32 R3, R3, 0x10000, RZ ;  /* 0x0001000003037824 */ /* 0x002fcc00078e00ff */
[----:B------:R-:W1:Y:S02]  /*6020*/  F2I.FTZ.TRUNC.NTZ R3, R3 ;  /* 0x0000000300037305 */ /* 0x000e64000021f100 */
[----:B-1----:R3:W-:Y:S01]  /*6030*/  STG.E desc[UR36][R16.64], R3 ;  /* 0x0000000310007986 */ /* 0x0027e2000c101924 */
[----:B------:R-:W-:Y:S05]  /*6040*/  BRA `(.L_x_140) ;  /* 0x0000000c004c7947 */ /* 0x000fea0003800000 */
.L_x_141:
[----:B-1----:R-:W-:-:S06]  /*6050*/  IMAD.U32 R3, R3, 0x10000, RZ ;  /* 0x0001000003037824 */ /* 0x002fcc00078e00ff */
[----:B------:R-:W1:Y:S02]  /*6060*/  F2I.FTZ.TRUNC.NTZ R3, R3 ;  /* 0x0000000300037305 */ /* 0x000e64000021f100 */
[----:B-1----:R1:W-:Y:S01]  /*6070*/  STG.E.U16 desc[UR36][R16.64], R3 ;  /* 0x0000000310007986 */ /* 0x0023e2000c101524 */
[----:B------:R-:W-:Y:S05]  /*6080*/  BRA `(.L_x_140) ;  /* 0x0000000c003c7947 */ /* 0x000fea0003800000 */
.L_x_136:
[----:B------:R-:W-:-:S13]  /*6090*/  ISETP.GT.AND P0, PT, R0, 0x6, PT ;  /* 0x000000060000780c */ /* 0x000fda0003f04270 */
[----:B------:R-:W-:Y:S05]  /*60a0*/  @P0 BRA `(.L_x_143) ;  /* 0x00000000002c0947 */ /* 0x000fea0003800000 */
[----:B------:R-:W-:-:S13]  /*60b0*/  ISETP.NE.AND P0, PT, R0, 0x5, PT ;  /* 0x000000050000780c */ /* 0x000fda0003f05270 */
[----:B------:R-:W-:Y:S05]  /*60c0*/  @!P0 BRA `(.L_x_144) ;  /* 0x0000000000148947 */ /* 0x000fea0003800000 */
[----:B------:R-:W-:-:S13]  /*60d0*/  ISETP.NE.AND P0, PT, R0, 0x6, PT ;  /* 0x000000060000780c */ /* 0x000fda0003f05270 */
[----:B------:R-:W-:Y:S05]  /*60e0*/  @P0 BRA `(.L_x_139) ;  /* 0x0000000800c40947 */ /* 0x000fea0003800000 */
[----:B-1----:R-:W-:-:S05]  /*60f0*/  IMAD.U32 R3, R3, 0x10000, RZ ;  /* 0x0001000003037824 */ /* 0x002fca00078e00ff */
[----:B------:R1:W-:Y:S01]  /*6100*/  STG.E desc[UR36][R16.64], R3 ;  /* 0x0000000310007986 */ /* 0x0003e2000c101924 */
[----:B------:R-:W-:Y:S05]  /*6110*/  BRA `(.L_x_140) ;  /* 0x0000000c00187947 */ /* 0x000fea0003800000 */
.L_x_144:
[----:B-1----:R-:W-:-:S05]  /*6120*/  IMAD.U32 R0, R3, 0x10000, RZ ;  /* 0x0001000003007824 */ /* 0x002fca00078e00ff */
[----:B------:R-:W-:-:S05]  /*6130*/  F2FP.F16.F32.PACK_AB R0, RZ, R0 ;  /* 0x00000000ff00723e */ /* 0x000fca00000000ff */
[----:B------:R1:W-:Y:S01]  /*6140*/  STG.E.U16 desc[UR36][R16.64], R0 ;  /* 0x0000000010007986 */ /* 0x0003e2000c101524 */
[----:B------:R-:W-:Y:S05]  /*6150*/  BRA `(.L_x_140) ;  /* 0x0000000c00087947 */ /* 0x000fea0003800000 */
.L_x_143:
[----:B------:R-:W-:-:S13]  /*6160*/  ISETP.NE.AND P0, PT, R0, 0x7, PT ;  /* 0x000000070000780c */ /* 0x000fda0003f05270 */
[----:B------:R-:W-:Y:S05]  /*6170*/  @!P0 BRA `(.L_x_145) ;  /* 0x0000000000348947 */ /* 0x000fea0003800000 */
[----:B------:R-:W-:-:S13]  /*6180*/  ISETP.NE.AND P0, PT, R0, 0x8, PT ;  /* 0x000000080000780c */ /* 0x000fda0003f05270 */
[----:B------:R-:W-:Y:S05]  /*6190*/  @!P0 BRA `(.L_x_146) ;  /* 0x0000000000188947 */ /* 0x000fea0003800000 */
[----:B------:R-:W-:-:S13]  /*61a0*/  ISETP.NE.AND P0, PT, R0, 0x9, PT ;  /* 0x000000090000780c */ /* 0x000fda0003f05270 */
[----:B------:R-:W-:Y:S05]  /*61b0*/  @P0 BRA `(.L_x_139) ;  /* 0x0000000800900947 */ /* 0x000fea0003800000 */
[----:B-1----:R-:W-:Y:S02]  /*61c0*/  IMAD.U32 R2, R3, 0x10000, RZ ;  /* 0x0001000003027824 */ /* 0x002fe400078e00ff */
[----:B------:R-:W-:-:S05]  /*61d0*/  IMAD.MOV.U32 R3, RZ, RZ, RZ ;  /* 0x000000ffff037224 */ /* 0x000fca00078e00ff */
[----:B------:R1:W-:Y:S01]  /*61e0*/  STG.E.64 desc[UR36][R16.64], R2 ;  /* 0x0000000210007986 */ /* 0x0003e2000c101b24 */
[----:B------:R-:W-:Y:S05]  /*61f0*/  BRA `(.L_x_140) ;  /* 0x0000000800e07947 */ /* 0x000fea0003800000 */
.L_x_146:
[----:B-1----:R-:W-:-:S05]  /*6200*/  IMAD.U32 R3, R3, 0x10000, RZ ;  /* 0x0001000003037824 */ /* 0x002fca00078e00ff */
[----:B------:R-:W-:-:S04]  /*6210*/  F2FP.F16.F32.PACK_AB R3, RZ, R3 ;  /* 0x00000003ff03723e */ /* 0x000fc800000000ff */
[----:B------:R-:W-:-:S05]  /*6220*/  PRMT R3, R3, 0x5410, RZ ;  /* 0x0000541003037816 */ /* 0x000fca00000000ff */
[----:B------:R1:W-:Y:S01]  /*6230*/  STG.E desc[UR36][R16.64], R3 ;  /* 0x0000000310007986 */ /* 0x0003e2000c101924 */
[----:B------:R-:W-:Y:S05]  /*6240*/  BRA `(.L_x_140) ;  /* 0x0000000800cc7947 */ /* 0x000fea0003800000 */
.L_x_145:
[----:B-1----:R-:W-:-:S04]  /*6250*/  IMAD.U32 R2, R3, 0x10000, RZ ;  /* 0x0001000003027824 */ /* 0x002fc800078e00ff */
[----:B------:R-:W-:-:S06]  /*6260*/  FMUL.FTZ R2, R2, 1 ;  /* 0x3f80000002027820 */ /* 0x000fcc0000410000 */
[----:B------:R-:W1:Y:S02]  /*6270*/  F2F.F64.F32 R2, R2 ;  /* 0x0000000200027310 */ /* 0x000e640000201800 */
[----:B-1----:R1:W-:Y:S01]  /*6280*/  STG.E.64 desc[UR36][R16.64], R2 ;  /* 0x0000000210007986 */ /* 0x0023e2000c101b24 */
[----:B------:R-:W-:Y:S05]  /*6290*/  BRA `(.L_x_140) ;  /* 0x0000000800b87947 */ /* 0x000fea0003800000 */
.L_x_135:
        /* <DEDUP_REMOVED lines=8> */
[----:B-1----:R-:W-:-:S05]  /*6320*/  IMAD.U32 R3, R3, 0x10000, RZ ;  /* 0x0001000003037824 */ /* 0x002fca00078e00ff */
[----:B------:R-:W-:-:S04]  /*6330*/  FSETP.NEU.FTZ.AND P0, PT, R3, RZ, PT ;  /* 0x000000ff0300720b */ /* 0x000fc80003f1d000 */
[----:B------:R-:W-:-:S05]  /*6340*/  SEL R3, RZ, 0x1, !P0 ;  /* 0x00000001ff037807 */ /* 0x000fca0004000000 */
[----:B------:R1:W-:Y:S01]  /*6350*/  STG.E.U8 desc[UR36][R16.64], R3 ;  /* 0x0000000310007986 */ /* 0x0003e2000c101124 */
[----:B------:R-:W-:Y:S05]  /*6360*/  BRA `(.L_x_140) ;  /* 0x0000000800847947 */ /* 0x000fea0003800000 */
.L_x_149:
[----:B-1----:R-:W-:Y:S01]  /*6370*/  IMAD.U32 R3, R3, 0x10000, RZ ;  /* 0x0001000003037824 */ /* 0x002fe200078e00ff */
[----:B------:R-:W-:-:S03]  /*6380*/  CS2R R6, SRZ ;  /* 0x0000000000067805 */ /* 0x000fc6000001ff00 */
[----:B------:R-:W-:-:S04]  /*6390*/  FMUL.FTZ R3, R3, 1 ;  /* 0x3f80000003037820 */ /* 0x000fc80000410000 */
[----:B------:R-:W1:Y:S02]  /*63a0*/  F2F.F64.F32 R4, R3 ;  /* 0x0000000300047310 */ /* 0x000e640000201800 */
[----:B-1----:R1:W-:Y:S01]  /*63b0*/  STG.E.128 desc[UR36][R16.64], R4 ;  /* 0x0000000410007986 */ /* 0x0023e2000c101d24 */
[----:B------:R-:W-:Y:S05]  /*63c0*/  BRA `(.L_x_140) ;  /* 0x00000008006c7947 */ /* 0x000fea0003800000 */
.L_x_148:
[----:B------:R-:W-:-:S13]  /*63d0*/  ISETP.NE.AND P0, PT, R0, 0xf, PT ;  /* 0x0000000f0000780c */ /* 0x000fda0003f05270 */
[----:B------:R-:W-:Y:S05]  /*63e0*/  @!P0 BRA `(.L_x_150) ;  /* 0x0000000000b48947 */ /* 0x000fea0003800000 */
[----:B------:R-:W-:-:S13]  /*63f0*/  ISETP.NE.AND P0, PT, R0, 0x17, PT ;  /* 0x000000170000780c */ /* 0x000fda0003f05270 */
[----:B------:R-:W-:Y:S05]  /*6400*/  @!P0 BRA `(.L_x_151) ;  /* 0x0000000000548947 */ /* 0x000fea0003800000 */
[----:B------:R-:W-:-:S13]  /*6410*/  ISETP.NE.AND P0, PT, R0, 0x18, PT ;  /* 0x000000180000780c */ /* 0x000fda0003f05270 */
[----:B------:R-:W-:Y:S05]  /*6420*/  @P0 BRA `(.L_x_139) ;  /* 0x0000000400f40947 */ /* 0x000fea0003800000 */
[----:B-1----:R-:W-:Y:S01]  /*6430*/  IMAD.U32 R5, R3, 0x10000, RZ ;  /* 0x0001000003057824 */ /* 0x002fe200078e00ff */
[----:B------:R-:W-:Y:S04]  /*6440*/  BSSY B0, `(.L_x_152) ;  /* 0x000000e000007945 */ /* 0x000fe80003800000 */
[C---:B------:R-:W-:Y:S02]  /*6450*/  LOP3.LUT R2, R5.reuse, 0x7fffffff, RZ, 0xc0, !PT ;  /* 0x7fffffff05027812 */ /* 0x040fe400078ec0ff */
[----:B------:R-:W-:Y:S02]  /*6460*/  LOP3.LUT R0, R5, 0x80000000, RZ, 0xc0, !PT ;  /* 0x8000000005007812 */ /* 0x000fe400078ec0ff */
[----:B------:R-:W-:Y:S02]  /*6470*/  ISETP.GT.U32.AND P0, PT, R2, 0x43efffff, PT ;  /* 0x43efffff0200780c */ /* 0x000fe40003f04070 */
[----:B------:R-:W-:Y:S01]  /*6480*/  SHF.R.U32.HI R3, RZ, 0x18, R0 ;  /* 0x00000018ff037819 */ /* 0x000fe20000011600 */
[----:B------:R-:W-:-:S10]  /*6490*/  IMAD.MOV.U32 R0, RZ, RZ, 0x7f ;  /* 0x0000007fff007424 */ /* 0x000fd400078e00ff */
[----:B------:R-:W-:Y:S05]  /*64a0*/  @P0 BRA `(.L_x_153) ;  /* 0x00000000001c0947 */ /* 0x000fea0003800000 */
[----:B------:R-:W-:-:S13]  /*64b0*/  ISETP.GE.U32.AND P0, PT, R2, 0x3c800000, PT ;  /* 0x3c8000000200780c */ /* 0x000fda0003f06070 */
[----:B------:R-:W-:Y:S01]  /*64c0*/  @P0 SHF.R.U32.HI R0, RZ, 0x14, R5 ;  /* 0x00000014ff000819 */ /* 0x000fe20000011605 */
[----:B------:R-:W-:-:S03]  /*64d0*/  @!P0 FADD.FTZ R2, R2, 16384 ;  /* 0x4680000002028421 */ /* 0x000fc60000010000 */
[----:B------:R-:W-:-:S04]  /*64e0*/  @P0 LOP3.LUT R0, R0, 0x1, RZ, 0xc0, !PT ;  /* 0x0000000100000812 */ /* 0x000fc800078ec0ff */
[----:B------:R-:W-:-:S04]  /*64f0*/  @P0 IADD3 R0, R5, 0x407ffff, R0 ;  /* 0x0407ffff05000810 */ /* 0x000fc80007ffe000 */
[----:B------:R-:W-:Y:S01]  /*6500*/  @P0 SHF.R.U32.HI R0, RZ, 0x14, R0 ;  /* 0x00000014ff000819 */ /* 0x000fe20000011600 */
[----:B------:R-:W-:-:S07]  /*6510*/  @!P0 VIADD R0, R2, 0xb9800000 ;  /* 0xb980000002008836 */ /* 0x000fce0000000000 */
.L_x_153:
[----:B------:R-:W-:Y:S05]  /*6520*/  BSYNC B0 ;  /* 0x0000000000007941 */ /* 0x000fea0003800000 */
.L_x_152:
[----:B------:R-:W-:-:S05]  /*6530*/  LOP3.LUT R3, R0, R3, RZ, 0xfc, !PT ;  /* 0x0000000300037212 */ /* 0x000fca00078efcff */
[----:B------:R1:W-:Y:S01]  /*6540*/  STG.E.U8 desc[UR36][R16.64], R3 ;  /* 0x0000000310007986 */ /* 0x0003e2000c101124 */
[----:B------:R-:W-:Y:S05]  /*6550*/  BRA `(.L_x_140) ;  /* 0x0000000800087947 */ /* 0x000fea0003800000 */
.L_x_151:
[----:B-1----:R-:W-:Y:S01]  /*6560*/  IMAD.U32 R3, R3, 0x10000, RZ ;  /* 0x0001000003037824 */ /* 0x002fe200078e00ff */
[----:B------:R-:W-:Y:S04]  /*6570*/  BSSY B0, `(.L_x_154) ;  /* 0x000000f000007945 */ /* 0x000fe80003800000 */
[----:B------:R-:W-:-:S04]  /*6580*/  LOP3.LUT R2, R3, 0x7fffffff, RZ, 0xc0, !PT ;  /* 0x7fffffff03027812 */ /* 0x000fc800078ec0ff */
[----:B------:R-:W-:-:S13]  /*6590*/  ISETP.GT.U32.AND P0, PT, R2, 0x477fffff, PT ;  /* 0x477fffff0200780c */ /* 0x000fda0003f04070 */
[----:B------:R-:W-:Y:S05]  /*65a0*/  @P0 BRA `(.L_x_155) ;  /* 0x0000000000200947 */ /* 0x000fea0003800000 */
[----:B------:R-:W-:-:S13]  /*65b0*/  ISETP.GE.U32.AND P0, PT, R2, 0x38800000, PT ;  /* 0x388000000200780c */ /* 0x000fda0003f06070 */
[----:B------:R-:W-:Y:S01]  /*65c0*/  @P0 SHF.R.U32.HI R0, RZ, 0x15, R3 ;  /* 0x00000015ff000819 */ /* 0x000fe20000011603 */
[----:B------:R-:W-:-:S03]  /*65d0*/  @!P0 FADD.FTZ R2, R2, 128 ;  /* 0x4300000002028421 */ /* 0x000fc60000010000 */
[----:B------:R-:W-:-:S04]  /*65e0*/  @P0 LOP3.LUT R0, R0, 0x1, RZ, 0xc0, !PT ;  /* 0x0000000100000812 */ /* 0x000fc800078ec0ff */
[----:B------:R-:W-:-:S04]  /*65f0*/  @P0 IADD3 R0, R3, 0x80fffff, R0 ;  /* 0x080fffff03000810 */ /* 0x000fc80007ffe000 */
[----:B------:R-:W-:Y:S01]  /*6600*/  @P0 SHF.R.U32.HI R0, RZ, 0x15, R0 ;  /* 0x00000015ff000819 */ /* 0x000fe20000011600 */
[----:B------:R-:W-:Y:S01]  /*6610*/  @!P0 VIADD R0, R2, 0xbd000000 ;  /* 0xbd00000002008836 */ /* 0x000fe20000000000 */
[----:B------:R-:W-:Y:S06]  /*6620*/  BRA `(.L_x_156) ;  /* 0x00000000000c7947 */ /* 0x000fec0003800000 */
.L_x_155:
[----:B------:R-:W-:Y:S01]  /*6630*/  IMAD.MOV.U32 R0, RZ, RZ, 0x7f ;  /* 0x0000007fff007424 */ /* 0x000fe200078e00ff */
[----:B------:R-:W-:-:S04]  /*6640*/  ISETP.GT.U32.AND P0, PT, R2, 0x7f800000, PT ;  /* 0x7f8000000200780c */ /* 0x000fc80003f04070 */
[----:B------:R-:W-:-:S09]  /*6650*/  SEL R0, R0, 0x7c, P0 ;  /* 0x0000007c00007807 */ /* 0x000fd20000000000 */
.L_x_156:
[----:B------:R-:W-:Y:S05]  /*6660*/  BSYNC B0 ;  /* 0x0000000000007941 */ /* 0x000fea0003800000 */
.L_x_154:
[----:B------:R-:W-:-:S04]  /*6670*/  LOP3.LUT R2, R3, 0x80000000, RZ, 0xc0, !PT ;  /* 0x8000000003027812 */ /* 0x000fc800078ec0ff */
[----:B------:R-:W-:-:S04]  /*6680*/  SHF.R.U32.HI R3, RZ, 0x18, R2 ;  /* 0x00000018ff037819 */ /* 0x000fc80000011602 */
[----:B------:R-:W-:-:S05]  /*6690*/  LOP3.LUT R3, R0, R3, RZ, 0xfc, !PT ;  /* 0x0000000300037212 */ /* 0x000fca00078efcff */
[----:B------:R1:W-:Y:S01]  /*66a0*/  STG.E.U8 desc[UR36][R16.64], R3 ;  /* 0x0000000310007986 */ /* 0x0003e2000c101124 */
[----:B------:R-:W-:Y:S05]  /*66b0*/  BRA `(.L_x_140) ;  /* 0x0000000400b07947 */ /* 0x000fea0003800000 */
.L_x_150:
[----:B-1----:R1:W-:Y:S01]  /*66c0*/  STG.E.U16 desc[UR36][R16.64], R3 ;  /* 0x0000000310007986 */ /* 0x0023e2000c101524 */
[----:B------:R-:W-:Y:S05]  /*66d0*/  BRA `(.L_x_140) ;  /* 0x0000000400a87947 */ /* 0x000fea0003800000 */
.L_x_147:
        /* <DEDUP_REMOVED lines=8> */
[----:B-1----:R-:W-:-:S06]  /*6760*/  IMAD.U32 R3, R3, 0x10000, RZ ;  /* 0x0001000003037824 */ /* 0x002fcc00078e00ff */
[----:B------:R-:W1:Y:S02]  /*6770*/  F2I.FTZ.U32.TRUNC.NTZ R3, R3 ;  /* 0x0000000300037305 */ /* 0x000e64000021f000 */
[----:B-1----:R1:W-:Y:S01]  /*6780*/  STG.E.U16 desc[UR36][R16.64], R3 ;  /* 0x0000000310007986 */ /* 0x0023e2000c101524 */
[----:B------:R-:W-:Y:S05]  /*6790*/  BRA `(.L_x_140) ;  /* 0x0000000400787947 */ /* 0x000fea0003800000 */
.L_x_159:
[----:B-1----:R-:W-:Y:S01]  /*67a0*/  IMAD.U32 R3, R3, 0x10000, RZ ;  /* 0x0001000003037824 */ /* 0x002fe200078e00ff */
[----:B------:R-:W-:Y:S01]  /*67b0*/  BSSY B0, `(.L_x_160) ;  /* 0x0000014000007945 */ /* 0x000fe20003800000 */
[----:B------:R-:W-:-:S03]  /*67c0*/  IMAD.MOV.U32 R8, RZ, RZ, 0x80 ;  /* 0x00000080ff087424 */ /* 0x000fc600078e00ff */
[----:B------:R-:W-:-:S04]  /*67d0*/  LOP3.LUT R2, R3, 0x7fffffff, RZ, 0xc0, !PT ;  /* 0x7fffffff03027812 */ /* 0x000fc800078ec0ff */
[----:B------:R-:W-:-:S13]  /*67e0*/  ISETP.GT.U32.AND P0, PT, R2, 0x437fffff, PT ;  /* 0x437fffff0200780c */ /* 0x000fda0003f04070 */
[----:B------:R-:W-:Y:S05]  /*67f0*/  @P0 BRA `(.L_x_161) ;  /* 0x00000000003c0947 */ /* 0x000fea0003800000 */
[----:B------:R-:W-:-:S13]  /*6800*/  ISETP.GE.U32.AND P0, PT, R2, 0x3c000000, PT ;  /* 0x3c0000000200780c */ /* 0x000fda0003f06070 */
[----:B------:R-:W-:-:S04]  /*6810*/  @P0 SHF.R.U32.HI R0, RZ, 0x14, R3 ;  /* 0x00000014ff000819 */ /* 0x000fc80000011603 */
[----:B------:R-:W-:-:S04]  /*6820*/  @P0 LOP3.LUT R0, R0, 0x1, RZ, 0xc0, !PT ;  /* 0x0000000100000812 */ /* 0x000fc800078ec0ff */
[----:B------:R-:W-:-:S04]  /*6830*/  @P0 IADD3 R0, R3, 0x487ffff, R0 ;  /* 0x0487ffff03000810 */ /* 0x000fc80007ffe000 */
[----:B------:R-:W-:-:S04]  /*6840*/  @P0 SHF.R.U32.HI R0, RZ, 0x14, R0 ;  /* 0x00000014ff000819 */ /* 0x000fc80000011600 */
[----:B------:R-:W-:Y:S01]  /*6850*/  @P0 LOP3.LUT R0, R0, 0xff, RZ, 0xc0, !PT ;  /* 0x000000ff00000812 */ /* 0x000fe200078ec0ff */
[----:B------:R-:W-:Y:S06]  /*6860*/  @P0 BRA `(.L_x_162) ;  /* 0x0000000000100947 */ /* 0x000fec0003800000 */
[----:B------:R-:W-:Y:S01]  /*6870*/  FADD.FTZ R0, R2, 8192 ;  /* 0x4600000002007421 */ /* 0x000fe20000010000 */
[----:B------:R-:W-:-:S04]  /*6880*/  PRMT R8, RZ, 0x7610, R8 ;  /* 0x00007610ff087816 */ /* 0x000fc80000000008 */
[----:B------:R-:W-:-:S13]  /*6890*/  LOP3.LUT P0, R0, R0, 0xff, RZ, 0xc0, !PT ;  /* 0x000000ff00007812 */ /* 0x000fda000780c0ff */
[----:B------:R-:W-:Y:S05]  /*68a0*/  @!P0 BRA `(.L_x_161) ;  /* 0x0000000000108947 */ /* 0x000fea0003800000 */
.L_x_162:
[----:B------:R-:W-:-:S04]  /*68b0*/  LOP3.LUT R2, R3, 0x80000000, RZ, 0xc0, !PT ;  /* 0x8000000003027812 */ /* 0x000fc800078ec0ff */
[----:B------:R-:W-:-:S04]  /*68c0*/  SHF.R.U32.HI R3, RZ, 0x18, R2 ;  /* 0x00000018ff037819 */ /* 0x000fc80000011602 */
[----:B------:R-:W-:-:S04]  /*68d0*/  LOP3.LUT R0, R0, R3, RZ, 0xfc, !PT ;  /* 0x0000000300007212 */ /* 0x000fc800078efcff */
[----:B------:R-:W-:-:S07]  /*68e0*/  PRMT R8, R0, 0x7610, R8 ;  /* 0x0000761000087816 */ /* 0x000fce0000000008 */
.L_x_161:
[----:B------:R-:W-:Y:S05]  /*68f0*/  BSYNC B0 ;  /* 0x0000000000007941 */ /* 0x000fea0003800000 */
.L_x_160:
[----:B------:R1:W-:Y:S01]  /*6900*/  STG.E.U8 desc[UR36][R16.64], R8 ;  /* 0x0000000810007986 */ /* 0x0003e2000c101124 */
[----:B------:R-:W-:Y:S05]  /*6910*/  BRA `(.L_x_140) ;  /* 0x0000000400187947 */ /* 0x000fea0003800000 */
.L_x_158:
        /* <DEDUP_REMOVED lines=17> */
.L_x_165:
[----:B------:R-:W-:-:S04]  /*6a30*/  LOP3.LUT R2, R3, 0x80000000, RZ, 0xc0, !PT ;  /* 0x8000000003027812 */ /* 0x000fc800078ec0ff */
[----:B------:R-:W-:-:S04]  /*6a40*/  SHF.R.U32.HI R3, RZ, 0x18, R2 ;  /* 0x00000018ff037819 */ /* 0x000fc80000011602 */
[----:B------:R-:W-:-:S04]  /*6a50*/  LOP3.LUT R0, R0, R3, RZ, 0xfc, !PT ;  /* 0x0000000300007212 */ /* 0x000fc800078efcff */
[----:B------:R-:W-:-:S07]  /*6a60*/  PRMT R8, R0, 0x7610, R8 ;  /* 0x0000761000087816 */ /* 0x000fce0000000008 */
.L_x_164:
[----:B------:R-:W-:Y:S05]  /*6a70*/  BSYNC B0 ;  /* 0x0000000000007941 */ /* 0x000fea0003800000 */
.L_x_163:
[----:B------:R1:W-:Y:S01]  /*6a80*/  STG.E.U8 desc[UR36][R16.64], R8 ;  /* 0x0000000810007986 */ /* 0x0003e2000c101124 */
[----:B------:R-:W-:Y:S05]  /*6a90*/  BRA `(.L_x_140) ;  /* 0x0000000000b87947 */ /* 0x000fea0003800000 */
.L_x_157:
[----:B------:R-:W-:-:S13]  /*6aa0*/  ISETP.NE.AND P0, PT, R0, 0x1c, PT ;  /* 0x0000001c0000780c */ /* 0x000fda0003f05270 */
[----:B------:R-:W-:Y:S05]  /*6ab0*/  @!P0 BRA `(.L_x_166) ;  /* 0x0000000000a48947 */ /* 0x000fea0003800000 */
[----:B------:R-:W-:-:S13]  /*6ac0*/  ISETP.NE.AND P0, PT, R0, 0x1d, PT ;  /* 0x0000001d0000780c */ /* 0x000fda0003f05270 */
[----:B------:R-:W-:Y:S05]  /*6ad0*/  @!P0 BRA `(.L_x_167) ;  /* 0x00000000008c8947 */ /* 0x000fea0003800000 */
[----:B------:R-:W-:-:S13]  /*6ae0*/  ISETP.NE.AND P0, PT, R0, 0x2c, PT ;  /* 0x0000002c0000780c */ /* 0x000fda0003f05270 */
[----:B------:R-:W-:Y:S05]  /*6af0*/  @P0 BRA `(.L_x_139) ;  /* 0x0000000000400947 */ /* 0x000fea0003800000 */
[----:B-1----:R-:W-:-:S05]  /*6b00*/  IMAD.U32 R3, R3, 0x10000, RZ ;  /* 0x0001000003037824 */ /* 0x002fca00078e00ff */
[----:B------:R-:W-:-:S04]  /*6b10*/  SHF.R.U32.HI R4, RZ, 0x17, R3 ;  /* 0x00000017ff047819 */ /* 0x000fc80000011603 */
[----:B------:R-:W-:-:S04]  /*6b20*/  LOP3.LUT R2, R4, 0xff, RZ, 0xc0, !PT ;  /* 0x000000ff04027812 */ /* 0x000fc800078ec0ff */
[----:B------:R-:W-:-:S13]  /*6b30*/  ISETP.NE.AND P1, PT, R2, 0xff, PT ;  /* 0x000000ff0200780c */ /* 0x000fda0003f25270 */
[--C-:B------:R-:W-:Y:S02]  /*6b40*/  @P1 SHF.R.U32.HI R0, RZ, 0x16, R3.reuse ;  /* 0x00000016ff001819 */ /* 0x100fe40000011603 */
[----:B------:R-:W-:Y:S01]  /*6b50*/  @P1 LOP3.LUT P0, RZ, R2, 0x3fffff, R3, 0xf8, !PT ;  /* 0x003fffff02ff1812 */ /* 0x000fe2000780f803 */
[----:B------:R-:W-:Y:S01]  /*6b60*/  IMAD.MOV.U32 R3, RZ, RZ, 0xff ;  /* 0x000000ffff037424 */ /* 0x000fe200078e00ff */
[----:B------:R-:W-:-:S04]  /*6b70*/  @P1 LOP3.LUT R0, R0, 0x1, RZ, 0xc0, !PT ;  /* 0x0000000100001812 */ /* 0x000fc800078ec0ff */
[----:B------:R-:W-:Y:S01]  /*6b80*/  @P1 ISETP.EQ.U32.AND P2, PT, R0, 0x1, P0 ;  /* 0x000000010000180c */ /* 0x000fe20000742070 */
[----:B------:R-:W-:Y:S01]  /*6b90*/  @P1 VIADD R0, R4, 0x1 ;  /* 0x0000000104001836 */ /* 0x000fe20000000000 */
[----:B------:R-:W-:Y:S02]  /*6ba0*/  PLOP3.LUT P0, PT, PT, PT, PT, 0x80, 0x0 ;  /* 0x000000000000781c */ /* 0x000fe40003f0f070 */
[----:B------:R-:W-:-:S13]  /*6bb0*/  @P1 PLOP3.LUT P0, PT, P2, PT, PT, 0x80, 0x0 ;  /* 0x000000000000181c */ /* 0x000fda000170f070 */
[----:B------:R-:W-:-:S04]  /*6bc0*/  @!P0 IMAD.MOV R0, RZ, RZ, R4 ;  /* 0x000000ffff008224 */ /* 0x000fc800078e0204 */
[----:B------:R-:W-:-:S05]  /*6bd0*/  @P1 IMAD.MOV.U32 R3, RZ, RZ, R0 ;  /* 0x000000ffff031224 */ /* 0x000fca00078e0000 */
[----:B------:R1:W-:Y:S01]  /*6be0*/  STG.E.U8 desc[UR36][R16.64], R3 ;  /* 0x0000000310007986 */ /* 0x0003e2000c101124 */
[----:B------:R-:W-:Y:S05]  /*6bf0*/  BRA `(.L_x_140) ;  /* 0x0000000000607947 */ /* 0x000fea0003800000 */
.L_x_139:
[----:B------:R-:W-:Y:S01]  /*6c00*/  MOV R2, 0x0 ;  /* 0x0000000000027802 */ /* 0x000fe20000000f00 */
[----:B------:R-:W-:Y:S01]  /*6c10*/  ULDC.64 UR4, c[0x4][0x128] ;  /* 0x01004a0000047ab9 */ /* 0x000fe20000000a00 */
[----:B------:R-:W-:Y:S01]  /*6c20*/  ULDC.64 UR6, c[0x4][0x130] ;  /* 0x01004c0000067ab9 */ /* 0x000fe20000000a00 */
[----:B------:R-:W-:Y:S02]  /*6c30*/  IMAD.U32 R4, RZ, RZ, UR4 ;  /* 0x00000004ff047e24 */ /* 0x000fe4000f8e00ff */
[----:B------:R-:W-:Y:S01]  /*6c40*/  IMAD.U32 R5, RZ, RZ, UR5 ;  /* 0x00000005ff057e24 */ /* 0x000fe2000f8e00ff */
[----:B-1----:R-:W1:Y:S01]  /*6c50*/  LDC.64 R2, c[0x4][R2] ;  /* 0x0100000002027b82 */ /* 0x002e620000000a00 */
        /* <DEDUP_REMOVED lines=9> */
[----:B01----:R-:W-:Y:S05]  /*6cf0*/  CALL.ABS.NOINC R2 ;  /* 0x0000000002007343 */ /* 0x003fea0003c00000 */
.L_x_168:
[----:B------:R-:W-:Y:S05]  /*6d00*/  BRA `(.L_x_140) ;  /* 0x00000000001c7947 */ /* 0x000fea0003800000 */
.L_x_167:
[----:B-1----:R-:W-:-:S06]  /*6d10*/  IMAD.U32 R3, R3, 0x10000, RZ ;  /* 0x0001000003037824 */ /* 0x002fcc00078e00ff */
[----:B------:R-:W1:Y:S02]  /*6d20*/  F2I.U64.TRUNC R2, R3 ;  /* 0x0000000300027311 */ /* 0x000e64000020d800 */
[----:B-1----:R1:W-:Y:S01]  /*6d30*/  STG.E.64 desc[UR36][R16.64], R2 ;  /* 0x0000000210007986 */ /* 0x0023e2000c101b24 */
[----:B------:R-:W-:Y:S05]  /*6d40*/  BRA `(.L_x_140) ;  /* 0x00000000000c7947 */ /* 0x000fea0003800000 */
.L_x_166:
[----:B-1----:R-:W-:-:S06]  /*6d50*/  IMAD.U32 R3, R3, 0x10000, RZ ;  /* 0x0001000003037824 */ /* 0x002fcc00078e00ff */
[----:B------:R-:W1:Y:S02]  /*6d60*/  F2I.FTZ.U32.TRUNC.NTZ R3, R3 ;  /* 0x0000000300037305 */ /* 0x000e64000021f000 */
[----:B-1----:R1:W-:Y:S02]  /*6d70*/  STG.E desc[UR36][R16.64], R3 ;  /* 0x0000000310007986 */ /* 0x0023e4000c101924 */
.L_x_140:
[----:B------:R-:W-:-:S04]  /*6d80*/  IMAD R18, R19, 0x200, R18 ;  /* 0x0000020013127824 */ /* 0x000fc800078e0212 */
[----:B------:R-:W-:-:S07]  /*6d90*/  VIADD R27, R18, 0x80 ;  /* 0x00000080121b7836 */ /* 0x000fce0000000000 */
.L_x_1:
[----:B------:R-:W-:Y:S05]  /*6da0*/  BSYNC B6 ;  /* 0x0000000000067941 */ /* 0x000fea0003800000 */
.L_x_0:
[----:B------:R-:W-:Y:S01]  /*6db0*/  ULDC UR4, c[0x0][0x210] ;  /* 0x0000840000047ab9 */ /* 0x000fe20000000800 */
[----:B------:R-:W-:Y:S01]  /*6dc0*/  BSSY B6, `(.L_x_169) ;  /* 0x00006d2000067945 */ /* 0x000fe20003800000 */
[----:B------:R-:W-:-:S13]  /*6dd0*/  ISETP.GE.AND P0, PT, R27, UR4, PT ;  /* 0x000000041b007c0c */ /* 0x000fda000bf06270 */
[----:B------:R-:W-:Y:S05]  /*6de0*/  @P0 BRA `(.L_x_170) ;  /* 0x0000006c003c0947 */ /* 0x000fea0003800000 */
[----:B-1----:R-:W1:Y:S01]  /*6df0*/  LDC R6, c[0x0][0x218] ;  /* 0x00008600ff067b82 */ /* 0x002e620000000800 */
[----:B------:R-:W-:Y:S01]  /*6e00*/  IMAD.MOV.U32 R18, RZ, RZ, RZ ;  /* 0x000000ffff127224 */ /* 0x000fe200078e00ff */
[----:B0-----:R-:W-:Y:S01]  /*6e10*/  CS2R R22, SRZ ;  /* 0x0000000000167805 */ /* 0x001fe2000001ff00 */
[----:B------:R-:W-:Y:S02]  /*6e20*/  IMAD.MOV.U32 R0, RZ, RZ, RZ ;  /* 0x000000ffff007224 */ /* 0x000fe400078e00ff */
[----:B--234-:R-:W-:Y:S01]  /*6e30*/  IMAD.MOV.U32 R16, RZ, RZ, RZ ;  /* 0x000000ffff107224 */ /* 0x01cfe200078e00ff */
[----:B-1----:R-:W-:-:S13]  /*6e40*/  ISETP.NE.AND P0, PT, R6, RZ, PT ;  /* 0x000000ff0600720c */ /* 0x002fda0003f05270 */
        /* <DEDUP_REMOVED lines=13> */
[----:B------:R-:W-:Y:S02]  /*6f20*/  ULDC.64 UR4, c[0x0][0x350] ;  /* 0x0000d40000047ab9 */ /* 0x000fe40000000a00 */
        /* <DEDUP_REMOVED lines=410> */
.L_x_171:
        /* <DEDUP_REMOVED lines=23> */
.L_x_175:
[----:B------:R-:W2:Y:S02]  /*8a40*/  LDG.E.U8 R2, desc[UR36][R2.64] ;  /* 0x0000002402027981 */ /* 0x000ea4000c1e1100 */
[----:B--2---:R-:W-:-:S04]  /*8a50*/  I2FP.F32.U32 R0, R2 ;  /* 0x0000000200007245 */ /* 0x004fc80000201000 */
[----:B------:R-:W-:-:S04]  /*8a60*/  F2FP.BF16.F32.PACK_AB R0, RZ, R0 ;  /* 0x00000000ff00723e */ /* 0x000fc800000010ff */
[----:B------:R-:W-:Y:S01]  /*8a70*/  PRMT R19, R0, 0x7610, R19 ;  /* 0x0000761000137816 */ /* 0x000fe20000000013 */
[----:B------:R-:W-:Y:S06]  /*8a80*/  BRA `(.L_x_177) ;  /* 0x0000000c00c87947 */ /* 0x000fec0003800000 */
.L_x_174:
        /* <DEDUP_REMOVED lines=11> */
.L_x_179:
[----:B------:R-:W2:Y:S02]  /*8b40*/  LDG.E R2, desc[UR36][R2.64] ;  /* 0x0000002402027981 */ /* 0x000ea4000c1e1900 */
[----:B--2---:R-:W-:-:S04]  /*8b50*/  I2FP.F32.S32 R0, R2 ;  /* 0x0000000200007245 */ /* 0x004fc80000201400 */
[----:B------:R-:W-:-:S04]  /*8b60*/  F2FP.BF16.F32.PACK_AB R0, RZ, R0 ;  /* 0x00000000ff00723e */ /* 0x000fc800000010ff */
[----:B------:R-:W-:Y:S01]  /*8b70*/  PRMT R19, R0, 0x7610, R19 ;  /* 0x0000761000137816 */ /* 0x000fe20000000013 */
[----:B------:R-:W-:Y:S06]  /*8b80*/  BRA `(.L_x_177) ;  /* 0x0000000c00887947 */ /* 0x000fec0003800000 */
.L_x_178:
[----:B------:R-:W2:Y:S02]  /*8b90*/  LDG.E.U16 R2, desc[UR36][R2.64] ;  /* 0x0000002402027981 */ /* 0x000ea4000c1e1500 */
[----:B--2---:R-:W0:Y:S02]  /*8ba0*/  I2F.S16 R0, R2 ;  /* 0x0000000200007306 */ /* 0x004e240000101400 */
[----:B0-----:R-:W-:-:S04]  /*8bb0*/  F2FP.BF16.F32.PACK_AB R0, RZ, R0 ;  /* 0x00000000ff00723e */ /* 0x001fc800000010ff */
[----:B------:R-:W-:Y:S01]  /*8bc0*/  PRMT R19, R0, 0x7610, R19 ;  /* 0x0000761000137816 */ /* 0x000fe20000000013 */
[----:B------:R-:W-:Y:S06]  /*8bd0*/  BRA `(.L_x_177) ;  /* 0x0000000c00747947 */ /* 0x000fec0003800000 */
.L_x_173:
        /* <DEDUP_REMOVED lines=9> */
.L_x_181:
[----:B------:R-:W2:Y:S02]  /*8c70*/  LDG.E.U16 R0, desc[UR36][R2.64] ;  /* 0x0000002402007981 */ /* 0x000ea4000c1e1500 */
[----:B--2---:R-:W-:-:S05]  /*8c80*/  HADD2.F32 R0, -RZ, R0.H0_H0 ;  /* 0x20000000ff007230 */ /* 0x004fca0000004100 */
[----:B------:R-:W-:-:S04]  /*8c90*/  F2FP.BF16.F32.PACK_AB R0, RZ, R0 ;  /* 0x00000000ff00723e */ /* 0x000fc800000010ff */
[----:B------:R-:W-:Y:S01]  /*8ca0*/  PRMT R19, R0, 0x7610, R19 ;  /* 0x0000761000137816 */ /* 0x000fe20000000013 */
[----:B------:R-:W-:Y:S06]  /*8cb0*/  BRA `(.L_x_177) ;  /* 0x0000000c003c7947 */ /* 0x000fec0003800000 */
.L_x_180:
        /* <DEDUP_REMOVED lines=9> */
.L_x_183:
[----:B------:R-:W2:Y:S02]  /*8d50*/  LDG.E.U16 R2, desc[UR36][R2.64] ;  /* 0x0000002402027981 */ /* 0x000ea4000c1e1500 */
[----:B--2---:R-:W-:-:S05]  /*8d60*/  HADD2.F32 R0, -RZ, R2.H0_H0 ;  /* 0x20000002ff007230 */ /* 0x004fca0000004100 */
[----:B------:R-:W-:-:S04]  /*8d70*/  F2FP.BF16.F32.PACK_AB R0, RZ, R0 ;  /* 0x00000000ff00723e */ /* 0x000fc800000010ff */
[----:B------:R-:W-:Y:S01]  /*8d80*/  PRMT R19, R0, 0x7610, R19 ;  /* 0x0000761000137816 */ /* 0x000fe20000000013 */
[----:B------:R-:W-:Y:S06]  /*8d90*/  BRA `(.L_x_177) ;  /* 0x0000000c00047947 */ /* 0x000fec0003800000 */
.L_x_182:
        /* <DEDUP_REMOVED lines=9> */
.L_x_172:
        /* <DEDUP_REMOVED lines=14> */
.L_x_186:
        /* <DEDUP_REMOVED lines=9> */
.L_x_185:
        /* <DEDUP_REMOVED lines=28> */
.L_x_188:
        /* <DEDUP_REMOVED lines=15> */
.L_x_187:
[----:B------:R0:W5:Y:S01]  /*9250*/  LDG.E.U16 R19, desc[UR36][R2.64] ;  /* 0x0000002402137981 */ /* 0x000162000c1e1500 */
[----:B------:R-:W-:Y:S05]  /*9260*/  BRA `(.L_x_177) ;  /* 0x0000000400d07947 */ /* 0x000fea0003800000 */
.L_x_184:
        /* <DEDUP_REMOVED lines=13> */
.L_x_191:
        /* <DEDUP_REMOVED lines=21> */
.L_x_195:
[----:B------:R-:W-:Y:S05]  /*9490*/  BSYNC B1 ;  /* 0x0000000000017941 */ /* 0x000fea0003800000 */
.L_x_194:
[----:B------:R-:W-:Y:S01]  /*94a0*/  LEA R3, R0, 0x3b800000, 0x17 ;  /* 0x3b80000000037811 */ /* 0x000fe200078eb8ff */
[----:B------:R-:W-:-:S05]  /*94b0*/  IMAD.SHL.U32 R0, R2, 0x100000, RZ ;  /* 0x0010000002007824 */ /* 0x000fca00078e00ff */
[----:B------:R-:W-:-:S07]  /*94c0*/  LOP3.LUT R0, R3, R0, R4, 0xfe, !PT ;  /* 0x0000000003007212 */ /* 0x000fce00078efe04 */
.L_x_193:
[----:B------:R-:W-:Y:S05]  /*94d0*/  BSYNC B0 ;  /* 0x0000000000007941 */ /* 0x000fea0003800000 */
.L_x_192:
[----:B------:R-:W-:-:S04]  /*94e0*/  F2FP.BF16.F32.PACK_AB R0, RZ, R0 ;  /* 0x00000000ff00723e */ /* 0x000fc800000010ff */
[----:B------:R-:W-:Y:S01]  /*94f0*/  PRMT R19, R0, 0x7610, R19 ;  /* 0x0000761000137816 */ /* 0x000fe20000000013 */
[----:B------:R-:W-:Y:S06]  /*9500*/  BRA `(.L_x_177) ;  /* 0x0000000400287947 */ /* 0x000fec0003800000 */
.L_x_190:
        /* <DEDUP_REMOVED lines=21> */
.L_x_199:
[----:B------:R-:W-:Y:S05]  /*9660*/  BSYNC B1 ;  /* 0x0000000000017941 */ /* 0x000fea0003800000 */
.L_x_198:
[----:B------:R-:W-:Y:S01]  /*9670*/  LEA R3, R0, 0x37800000, 0x17 ;  /* 0x3780000000037811 */ /* 0x000fe200078eb8ff */
[----:B------:R-:W-:-:S05]  /*9680*/  IMAD.SHL.U32 R0, R2, 0x200000, RZ ;  /* 0x0020000002007824 */ /* 0x000fca00078e00ff */
[----:B------:R-:W-:-:S07]  /*9690*/  LOP3.LUT R0, R3, R0, R4, 0xfe, !PT ;  /* 0x0000000003007212 */ /* 0x000fce00078efe04 */
.L_x_197:
[----:B------:R-:W-:Y:S05]  /*96a0*/  BSYNC B0 ;  /* 0x0000000000007941 */ /* 0x000fea0003800000 */
.L_x_196:
[----:B------:R-:W-:-:S04]  /*96b0*/  F2FP.BF16.F32.PACK_AB R0, RZ, R0 ;  /* 0x00000000ff00723e */ /* 0x000fc800000010ff */
[----:B------:R-:W-:Y:S01]  /*96c0*/  PRMT R19, R0, 0x7610, R19 ;  /* 0x0000761000137816 */ /* 0x000fe20000000013 */
[----:B------:R-:W-:Y:S06]  /*96d0*/  BRA `(.L_x_177) ;  /* 0x0000000000b47947 */ /* 0x000fec0003800000 */
.L_x_189:
        /* <DEDUP_REMOVED lines=14> */
.L_x_203:
[----:B------:R-:W-:Y:S05]  /*97c0*/  BSYNC B0 ;  /* 0x0000000000007941 */ /* 0x000fea0003800000 */
.L_x_202:
[----:B------:R-:W-:-:S04]  /*97d0*/  F2FP.BF16.F32.PACK_AB R0, RZ, R0 ;  /* 0x00000000ff00723e */ /* 0x000fc800000010ff */
[----:B------:R-:W-:Y:S01]  /*97e0*/  PRMT R19, R0, 0x7610, R19 ;  /* 0x0000761000137816 */ /* 0x000fe20000000013 */
[----:B------:R-:W-:Y:S06]  /*97f0*/  BRA `(.L_x_177) ;  /* 0x00000000006c7947 */ /* 0x000fec0003800000 */
.L_x_176:
        /* <DEDUP_REMOVED lines=16> */
.L_x_204:
[----:B------:R-:W-:Y:S01]  /*9900*/  PRMT R19, RZ, 0x7610, R19 ;  /* 0x00007610ff137816 */ /* 0x000fe20000000013 */
[----:B------:R-:W-:Y:S06]  /*9910*/  BRA `(.L_x_177) ;  /* 0x0000000000247947 */ /* 0x000fec0003800000 */
.L_x_201:
[----:B------:R-:W2:Y:S02]  /*9920*/  LDG.E.64 R2, desc[UR36][R2.64] ;  /* 0x0000002402027981 */ /* 0x000ea4000c1e1b00 */
[----:B--2---:R-:W0:Y:S02]  /*9930*/  I2F.U64 R0, R2 ;  /* 0x0000000200007312 */ /* 0x004e240000301000 */
[----:B0-----:R-:W-:-:S04]  /*9940*/  F2FP.BF16.F32.PACK_AB R0, RZ, R0 ;  /* 0x00000000ff00723e */ /* 0x001fc800000010ff */
[----:B------:R-:W-:Y:S01]  /*9950*/  PRMT R19, R0, 0x7610, R19 ;  /* 0x0000761000137816 */ /* 0x000fe20000000013 */
[----:B------:R-:W-:Y:S06]  /*9960*/  BRA `(.L_x_177) ;  /* 0x0000000000107947 */ /* 0x000fec0003800000 */
.L_x_200:
[----:B------:R-:W2:Y:S02]  /*9970*/  LDG.E R2, desc[UR36][R2.64] ;  /* 0x0000002402027981 */ /* 0x000ea4000c1e1900 */
[----:B--2---:R-:W-:-:S04]  /*9980*/  I2FP.F32.U32 R0, R2 ;  /* 0x0000000200007245 */ /* 0x004fc80000201000 */
[----:B------:R-:W-:-:S04]  /*9990*/  F2FP.BF16.F32.PACK_AB R0, RZ, R0 ;  /* 0x00000000ff00723e */ /* 0x000fc800000010ff */
[----:B------:R-:W-:-:S07]  /*99a0*/  PRMT R19, R0, 0x7610, R19 ;  /* 0x0000761000137816 */ /* 0x000fce0000000013 */
.L_x_177:
        /* <DEDUP_REMOVED lines=20> */
.L_x_208:
[----:B------:R-:W2:Y:S02]  /*9af0*/  LDG.E.U8 R2, desc[UR36][R2.64] ;  /* 0x0000002402027981 */ /* 0x000ea4000c1e1100 */
[----:B--2---:R-:W-:-:S04]  /*9b00*/  I2FP.F32.U32 R0, R2 ;  /* 0x0000000200007245 */ /* 0x004fc80000201000 */
[----:B------:R-:W-:-:S04]  /*9b10*/  F2FP.BF16.F32.PACK_AB R0, RZ, R0 ;  /* 0x00000000ff00723e */ /* 0x000fc800000010ff */
[----:B------:R-:W-:Y:S01]  /*9b20*/  PRMT R23, R0, 0x7610, R23 ;  /* 0x0000761000177816 */ /* 0x000fe20000000017 */
[----:B------:R-:W-:Y:S06]  /*9b30*/  BRA `(.L_x_210) ;  /* 0x0000000c00c87947 */ /* 0x000fec0003800000 */
.L_x_207:
        /* <DEDUP_REMOVED lines=11> */
.L_x_212:
[----:B------:R-:W2:Y:S02]  /*9bf0*/  LDG.E R2, desc[UR36][R2.64] ;  /* 0x0000002402027981 */ /* 0x000ea4000c1e1900 */
[----:B--2---:R-:W-:-:S04]  /*9c00*/  I2FP.F32.S32 R0, R2 ;  /* 0x0000000200007245 */ /* 0x004fc80000201400 */
[----:B------:R-:W-:-:S04]  /*9c10*/  F2FP.BF16.F32.PACK_AB R0, RZ, R0 ;  /* 0x00000000ff00723e */ /* 0x000fc800000010ff */
[----:B------:R-:W-:Y:S01]  /*9c20*/  PRMT R23, R0, 0x7610, R23 ;  /* 0x0000761000177816 */ /* 0x000fe20000000017 */
[----:B------:R-:W-:Y:S06]  /*9c30*/  BRA `(.L_x_210) ;  /* 0x0000000c00887947 */ /* 0x000fec0003800000 */
.L_x_211:
[----:B------:R-:W2:Y:S02]  /*9c40*/  LDG.E.U16 R2, desc[UR36][R2.64] ;  /* 0x0000002402027981 */ /* 0x000ea4000c1e1500 */
[----:B--2---:R-:W0:Y:S02]  /*9c50*/  I2F.S16 R0, R2 ;  /* 0x0000000200007306 */ /* 0x004e240000101400 */
[----:B0-----:R-:W-:-:S04]  /*9c60*/  F2FP.BF16.F32.PACK_AB R0, RZ, R0 ;  /* 0x00000000ff00723e */ /* 0x001fc800000010ff */
[----:B------:R-:W-:Y:S01]  /*9c70*/  PRMT R23, R0, 0x7610, R23 ;  /* 0x0000761000177816 */ /* 0x000fe20000000017 */
[----:B------:R-:W-:Y:S06]  /*9c80*/  BRA `(.L_x_210) ;  /* 0x0000000c00747947 */ /* 0x000fec0003800000 */
.L_x_206:
        /* <DEDUP_REMOVED lines=9> */
.L_x_214:
[----:B------:R-:W2:Y:S02]  /*9d20*/  LDG.E.U16 R0, desc[UR36][R2.64] ;  /* 0x0000002402007981 */ /* 0x000ea4000c1e1500 */
[----:B--2---:R-:W-:-:S05]  /*9d30*/  HADD2.F32 R0, -RZ, R0.H0_H0 ;  /* 0x20000000ff007230 */ /* 0x004fca0000004100 */
[----:B------:R-:W-:-:S04]  /*9d40*/  F2FP.BF16.F32.PACK_AB R0, RZ, R0 ;  /* 0x00000000ff00723e */ /* 0x000fc800000010ff */
[----:B------:R-:W-:Y:S01]  /*9d50*/  PRMT R23, R0, 0x7610, R23 ;  /* 0x0000761000177816 */ /* 0x000fe20000000017 */
[----:B------:R-:W-:Y:S06]  /*9d60*/  BRA `(.L_x_210) ;  /* 0x0000000c003c7947 */ /* 0x000fec0003800000 */
.L_x_213:
        /* <DEDUP_REMOVED lines=9> */
.L_x_216:
[----:B------:R-:W2:Y:S02]  /*9e00*/  LDG.E.U16 R2, desc[UR36][R2.64] ;  /* 0x0000002402027981 */ /* 0x000ea4000c1e1500 */
[----:B--2---:R-:W-:-:S05]  /*9e10*/  HADD2.F32 R0, -RZ, R2.H0_H0 ;  /* 0x20000002ff007230 */ /* 0x004fca0000004100 */
[----:B------:R-:W-:-:S04]  /*9e20*/  F2FP.BF16.F32.PACK_AB R0, RZ, R0 ;  /* 0x00000000ff00723e */ /* 0x000fc800000010ff */
[----:B------:R-:W-:Y:S01]  /*9e30*/  PRMT R23, R0, 0x7610, R23 ;  /* 0x0000761000177816 */ /* 0x000fe20000000017 */
[----:B------:R-:W-:Y:S06]  /*9e40*/  BRA `(.L_x_210) ;  /* 0x0000000c00047947 */ /* 0x000fec0003800000 */
.L_x_215:
        /* <DEDUP_REMOVED lines=9> */
.L_x_205:
        /* <DEDUP_REMOVED lines=14> */
.L_x_219:
        /* <DEDUP_REMOVED lines=9> */
.L_x_218:
        /* <DEDUP_REMOVED lines=28> */
.L_x_221:
        /* <DEDUP_REMOVED lines=15> */
.L_x_220:
[----:B------:R0:W5:Y:S01]  /*a300*/  LDG.E.U16 R23, desc[UR36][R2.64] ;  /* 0x0000002402177981 */ /* 0x000162000c1e1500 */
[----:B------:R-:W-:Y:S05]  /*a310*/  BRA `(.L_x_210) ;  /* 0x0000000400d07947 */ /* 0x000fea0003800000 */
.L_x_217:
        /* <DEDUP_REMOVED lines=13> */
.L_x_224:
        /* <DEDUP_REMOVED lines=21> */
.L_x_228:
[----:B------:R-:W-:Y:S05]  /*a540*/  BSYNC B1 ;  /* 0x0000000000017941 */ /* 0x000fea0003800000 */
.L_x_227:
[----:B------:R-:W-:Y:S01]  /*a550*/  LEA R3, R0, 0x3b800000, 0x17 ;  /* 0x3b80000000037811 */ /* 0x000fe200078eb8ff */
[----:B------:R-:W-:-:S05]  /*a560*/  IMAD.SHL.U32 R0, R2, 0x100000, RZ ;  /* 0x0010000002007824 */ /* 0x000fca00078e00ff */
[----:B------:R-:W-:-:S07]  /*a570*/  LOP3.LUT R0, R3, R0, R4, 0xfe, !PT ;  /* 0x0000000003007212 */ /* 0x000fce00078efe04 */
.L_x_226:
[----:B------:R-:W-:Y:S05]  /*a580*/  BSYNC B0 ;  /* 0x0000000000007941 */ /* 0x000fea0003800000 */
.L_x_225:
[----:B------:R-:W-:-:S04]  /*a590*/  F2FP.BF16.F32.PACK_AB R0, RZ, R0 ;  /* 0x00000000ff00723e */ /* 0x000fc800000010ff */
[----:B------:R-:W-:Y:S01]  /*a5a0*/  PRMT R23, R0, 0x7610, R23 ;  /* 0x0000761000177816 */ /* 0x000fe20000000017 */
[----:B------:R-:W-:Y:S06]  /*a5b0*/  BRA `(.L_x_210) ;  /* 0x0000000400287947 */ /* 0x000fec0003800000 */
.L_x_223:
        /* <DEDUP_REMOVED lines=21> */
.L_x_232:
[----:B------:R-:W-:Y:S05]  /*a710*/  BSYNC B1 ;  /* 0x0000000000017941 */ /* 0x000fea0003800000 */
.L_x_231:
[----:B------:R-:W-:Y:S01]  /*a720*/  LEA R3, R0, 0x37800000, 0x17 ;  /* 0x3780000000037811 */ /* 0x000fe200078eb8ff */
[----:B------:R-:W-:-:S05]  /*a730*/  IMAD.SHL.U32 R0, R2, 0x200000, RZ ;  /* 0x0020000002007824 */ /* 0x000fca00078e00ff */
[----:B------:R-:W-:-:S07]  /*a740*/  LOP3.LUT R0, R3, R0, R4, 0xfe, !PT ;  /* 0x0000000003007212 */ /* 0x000fce00078efe04 */
.L_x_230:
[----:B------:R-:W-:Y:S05]  /*a750*/  BSYNC B0 ;  /* 0x0000000000007941 */ /* 0x000fea0003800000 */
.L_x_229:
[----:B------:R-:W-:-:S04]  /*a760*/  F2FP.BF16.F32.PACK_AB R0, RZ, R0 ;  /* 0x00000000ff00723e */ /* 0x000fc800000010ff */
[----:B------:R-:W-:Y:S01]  /*a770*/  PRMT R23, R0, 0x7610, R23 ;  /* 0x0000761000177816 */ /* 0x000fe20000000017 */
[----:B------:R-:W-:Y:S06]  /*a780*/  BRA `(.L_x_210) ;  /* 0x0000000000b47947 */ /* 0x000fec0003800000 */
.L_x_222:
        /* <DEDUP_REMOVED lines=14> */
.L_x_236:
[----:B------:R-:W-:Y:S05]  /*a870*/  BSYNC B0 ;  /* 0x0000000000007941 */ /* 0x000fea0003800000 */
.L_x_235:
[----:B------:R-:W-:-:S04]  /*a880*/  F2FP.BF16.F32.PACK_AB R0, RZ, R0 ;  /* 0x00000000ff00723e */ /* 0x000fc800000010ff */
[----:B------:R-:W-:Y:S01]  /*a890*/  PRMT R23, R0, 0x7610, R23 ;  /* 0x0000761000177816 */ /* 0x000fe20000000017 */
[----:B------:R-:W-:Y:S06]  /*a8a0*/  BRA `(.L_x_210) ;  /* 0x00000000006c7947 */ /* 0x000fec0003800000 */
.L_x_209:
        /* <DEDUP_REMOVED lines=16> */
.L_x_237:
[----:B------:R-:W-:Y:S01]  /*a9b0*/  PRMT R23, RZ, 0x7610, R23 ;  /* 0x00007610ff177816 */ /* 0x000fe20000000017 */
[----:B------:R-:W-:Y:S06]  /*a9c0*/  BRA `(.L_x_210) ;  /* 0x0000000000247947 */ /* 0x000fec0003800000 */
.L_x_234:
[----:B------:R-:W2:Y:S02]  /*a9d0*/  LDG.E.64 R2, desc[UR36][R2.64] ;  /* 0x0000002402027981 */ /* 0x000ea4000c1e1b00 */
[----:B--2---:R-:W0:Y:S02]  /*a9e0*/  I2F.U64 R0, R2 ;  /* 0x0000000200007312 */ /* 0x004e240000301000 */
[----:B0-----:R-:W-:-:S04]  /*a9f0*/  F2FP.BF16.F32.PACK_AB R0, RZ, R0 ;  /* 0x00000000ff00723e */ /* 0x001fc800000010ff */
[----:B------:R-:W-:Y:S01]  /*aa00*/  PRMT R23, R0, 0x7610, R23 ;  /* 0x0000761000177816 */ /* 0x000fe20000000017 */
[----:B------:R-:W-:Y:S06]  /*aa10*/  BRA `(.L_x_210) ;  /* 0x0000000000107947 */ /* 0x000fec0003800000 */
.L_x_233:
[----:B------:R-:W2:Y:S02]  /*aa20*/  LDG.E R2, desc[UR36][R2.64] ;  /* 0x0000002402027981 */ /* 0x000ea4000c1e1900 */
[----:B--2---:R-:W-:-:S04]  /*aa30*/  I2FP.F32.U32 R0, R2 ;  /* 0x0000000200007245 */ /* 0x004fc80000201000 */
[----:B------:R-:W-:-:S04]  /*aa40*/  F2FP.BF16.F32.PACK_AB R0, RZ, R0 ;  /* 0x00000000ff00723e */ /* 0x000fc800000010ff */
[----:B------:R-:W-:-:S07]  /*aa50*/  PRMT R23, R0, 0x7610, R23 ;  /* 0x0000761000177816 */ /* 0x000fce0000000017 */
.L_x_210:
        /* <DEDUP_REMOVED lines=20> */
.L_x_241:
[----:B------:R-:W2:Y:S02]  /*aba0*/  LDG.E.U8 R2, desc[UR36][R2.64] ;  /* 0x0000002402027981 */ /* 0x000ea4000c1e1100 */
[----:B--2---:R-:W-:-:S04]  /*abb0*/  I2FP.F32.U32 R0, R2 ;  /* 0x0000000200007245 */ /* 0x004fc80000201000 */
[----:B------:R-:W-:-:S04]  /*abc0*/  F2FP.BF16.F32.PACK_AB R0, RZ, R0 ;  /* 0x00000000ff00723e */ /* 0x000fc800000010ff */
[----:B------:R-:W-:Y:S01]  /*abd0*/  PRMT R22, R0, 0x7610, R22 ;  /* 0x0000761000167816 */ /* 0x000fe20000000016 */
[----:B------:R-:W-:Y:S06]  /*abe0*/  BRA `(.L_x_243) ;  /* 0x0000000c00c87947 */ /* 0x000fec0003800000 */
.L_x_240:
        /* <DEDUP_REMOVED lines=11> */
.L_x_245:
[----:B------:R-:W2:Y:S02]  /*aca0*/  LDG.E R2, desc[UR36][R2.64] ;  /* 0x0000002402027981 */ /* 0x000ea4000c1e1900 */
[----:B--2---:R-:W-:-:S04]  /*acb0*/  I2FP.F32.S32 R0, R2 ;  /* 0x0000000200007245 */ /* 0x004fc80000201400 */
[----:B------:R-:W-:-:S04]  /*acc0*/  F2FP.BF16.F32.PACK_AB R0, RZ, R0 ;  /* 0x00000000ff00723e */ /* 0x000fc800000010ff */
[----:B------:R-:W-:Y:S01]  /*acd0*/  PRMT R22, R0, 0x7610, R22 ;  /* 0x0000761000167816 */ /* 0x000fe20000000016 */
[----:B------:R-:W-:Y:S06]  /*ace0*/  BRA `(.L_x_243) ;  /* 0x0000000c00887947 */ /* 0x000fec0003800000 */
.L_x_244:
[----:B------:R-:W2:Y:S02]  /*acf0*/  LDG.E.U16 R2, desc[UR36][R2.64] ;  /* 0x0000002402027981 */ /* 0x000ea4000c1e1500 */
[----:B--2---:R-:W0:Y:S02]  /*ad00*/  I2F.S16 R0, R2 ;  /* 0x0000000200007306 */ /* 0x004e240000101400 */
[----:B0-----:R-:W-:-:S04]  /*ad10*/  F2FP.BF16.F32.PACK_AB R0, RZ, R0 ;  /* 0x00000000ff00723e */ /* 0x001fc800000010ff */
[----:B------:R-:W-:Y:S01]  /*ad20*/  PRMT R22, R0, 0x7610, R22 ;  /* 0x0000761000167816 */ /* 0x000fe20000000016 */
[----:B------:R-:W-:Y:S06]  /*ad30*/  BRA `(.L_x_243) ;  /* 0x0000000c00747947 */ /* 0x000fec0003800000 */
.L_x_239:
        /* <DEDUP_REMOVED lines=9> */
.L_x_247:
[----:B------:R-:W2:Y:S02]  /*add0*/  LDG.E.U16 R0, desc[UR36][R2.64] ;  /* 0x0000002402007981 */ /* 0x000ea4000c1e1500 */
[----:B--2---:R-:W-:-:S05]  /*ade0*/  HADD2.F32 R0, -RZ, R0.H0_H0 ;  /* 0x20000000ff007230 */ /* 0x004fca0000004100 */
[----:B------:R-:W-:-:S04]  /*adf0*/  F2FP.BF16.F32.PACK_AB R0, RZ, R0 ;  /* 0x00000000ff00723e */ /* 0x000fc800000010ff */
[----:B------:R-:W-:Y:S01]  /*ae00*/  PRMT R22, R0, 0x7610, R22 ;  /* 0x0000761000167816 */ /* 0x000fe20000000016 */
[----:B------:R-:W-:Y:S06]  /*ae10*/  BRA `(.L_x_243) ;  /* 0x0000000c003c7947 */ /* 0x000fec0003800000 */
.L_x_246:
        /* <DEDUP_REMOVED lines=9> */
.L_x_249:
[----:B------:R-:W2:Y:S02]  /*aeb0*/  LDG.E.U16 R2, desc[UR36][R2.64] ;  /* 0x0000002402027981 */ /* 0x000ea4000c1e1500 */
[----:B--2---:R-:W-:-:S05]  /*aec0*/  HADD2.F32 R0, -RZ, R2.H0_H0 ;  /* 0x20000002ff007230 */ /* 0x004fca0000004100 */
[----:B------:R-:W-:-:S04]  /*aed0*/  F2FP.BF16.F32.PACK_AB R0, RZ, R0 ;  /* 0x00000000ff00723e */ /* 0x000fc800000010ff */
[----:B------:R-:W-:Y:S01]  /*aee0*/  PRMT R22, R0, 0x7610, R22 ;  /* 0x0000761000167816 */ /* 0x000fe20000000016 */
[----:B------:R-:W-:Y:S06]  /*aef0*/  BRA `(.L_x_243) ;  /* 0x0000000c00047947 */ /* 0x000fec0003800000 */
.L_x_248:
        /* <DEDUP_REMOVED lines=9> */
.L_x_238:
        /* <DEDUP_REMOVED lines=14> */
.L_x_252:
        /* <DEDUP_REMOVED lines=9> */
.L_x_251:
        /* <DEDUP_REMOVED lines=28> */
.L_x_254:
        /* <DEDUP_REMOVED lines=15> */
.L_x_253:
[----:B------:R0:W5:Y:S01]  /*b3b0*/  LDG.E.U16 R22, desc[UR36][R2.64] ;  /* 0x0000002402167981 */ /* 0x000162000c1e1500 */
[----:B------:R-:W-:Y:S05]  /*b3c0*/  BRA `(.L_x_243) ;  /* 0x0000000400d07947 */ /* 0x000fea0003800000 */
.L_x_250:
        /* <DEDUP_REMOVED lines=13> */
.L_x_257:
        /* <DEDUP_REMOVED lines=21> */
.L_x_261:
[----:B------:R-:W-:Y:S05]  /*b5f0*/  BSYNC B1 ;  /* 0x0000000000017941 */ /* 0x000fea0003800000 */
.L_x_260:
[----:B------:R-:W-:Y:S01]  /*b600*/  LEA R3, R0, 0x3b800000, 0x17 ;  /* 0x3b80000000037811 */ /* 0x000fe200078eb8ff */
[----:B------:R-:W-:-:S05]  /*b610*/  IMAD.SHL.U32 R0, R2, 0x100000, RZ ;  /* 0x0010000002007824 */ /* 0x000fca00078e00ff */
[----:B------:R-:W-:-:S07]  /*b620*/  LOP3.LUT R0, R3, R0, R4, 0xfe, !PT ;  /* 0x0000000003007212 */ /* 0x000fce00078efe04 */
.L_x_259:
[----:B------:R-:W-:Y:S05]  /*b630*/  BSYNC B0 ;  /* 0x0000000000007941 */ /* 0x000fea0003800000 */
.L_x_258:
[----:B------:R-:W-:-:S04]  /*b640*/  F2FP.BF16.F32.PACK_AB R0, RZ, R0 ;  /* 0x00000000ff00723e */ /* 0x000fc800000010ff */
[----:B------:R-:W-:Y:S01]  /*b650*/  PRMT R22, R0, 0x7610, R22 ;  /* 0x0000761000167816 */ /* 0x000fe20000000016 */
[----:B------:R-:W-:Y:S06]  /*b660*/  BRA `(.L_x_243) ;  /* 0x0000000400287947 */ /* 0x000fec0003800000 */
.L_x_256:
        /* <DEDUP_REMOVED lines=21> */
.L_x_265:
[----:B------:R-:W-:Y:S05]  /*b7c0*/  BSYNC B1 ;  /* 0x0000000000017941 */ /* 0x000fea0003800000 */
.L_x_264:
[----:B------:R-:W-:Y:S01]  /*b7d0*/  LEA R3, R0, 0x37800000, 0x17 ;  /* 0x3780000000037811 */ /* 0x000fe200078eb8ff */
[----:B------:R-:W-:-:S05]  /*b7e0*/  IMAD.SHL.U32 R0, R2, 0x200000, RZ ;  /* 0x0020000002007824 */ /* 0x000fca00078e00ff */
[----:B------:R-:W-:-:S07]  /*b7f0*/  LOP3.LUT R0, R3, R0, R4, 0xfe, !PT ;  /* 0x0000000003007212 */ /* 0x000fce00078efe04 */
.L_x_263:
[----:B------:R-:W-:Y:S05]  /*b800*/  BSYNC B0 ;  /* 0x0000000000007941 */ /* 0x000fea0003800000 */
.L_x_262:
[----:B------:R-:W-:-:S04]  /*b810*/  F2FP.BF16.F32.PACK_AB R0, RZ, R0 ;  /* 0x00000000ff00723e */ /* 0x000fc800000010ff */
[----:B------:R-:W-:Y:S01]  /*b820*/  PRMT R22, R0, 0x7610, R22 ;  /* 0x0000761000167816 */ /* 0x000fe20000000016 */
[----:B------:R-:W-:Y:S06]  /*b830*/  BRA `(.L_x_243) ;  /* 0x0000000000b47947 */ /* 0x000fec0003800000 */
.L_x_255:
        /* <DEDUP_REMOVED lines=14> */
.L_x_269:
[----:B------:R-:W-:Y:S05]  /*b920*/  BSYNC B0 ;  /* 0x0000000000007941 */ /* 0x000fea0003800000 */
.L_x_268:
[----:B------:R-:W-:-:S04]  /*b930*/  F2FP.BF16.F32.PACK_AB R0, RZ, R0 ;  /* 0x00000000ff00723e */ /* 0x000fc800000010ff */
[----:B------:R-:W-:Y:S01]  /*b940*/  PRMT R22, R0, 0x7610, R22 ;  /* 0x0000761000167816 */ /* 0x000fe20000000016 */
[----:B------:R-:W-:Y:S06]  /*b950*/  BRA `(.L_x_243) ;  /* 0x00000000006c7947 */ /* 0x000fec0003800000 */
.L_x_242:
        /* <DEDUP_REMOVED lines=16> */
.L_x_270:
[----:B------:R-:W-:Y:S01]  /*ba60*/  PRMT R22, RZ, 0x7610, R22 ;  /* 0x00007610ff167816 */ /* 0x000fe20000000016 */
[----:B------:R-:W-:Y:S06]  /*ba70*/  BRA `(.L_x_243) ;  /* 0x0000000000247947 */ /* 0x000fec0003800000 */
.L_x_267:
[----:B------:R-:W2:Y:S02]  /*ba80*/  LDG.E.64 R2, desc[UR36][R2.64] ;  /* 0x0000002402027981 */ /* 0x000ea4000c1e1b00 */
[----:B--2---:R-:W0:Y:S02]  /*ba90*/  I2F.U64 R0, R2 ;  /* 0x0000000200007312 */ /* 0x004e240000301000 */
[----:B0-----:R-:W-:-:S04]  /*baa0*/  F2FP.BF16.F32.PACK_AB R0, RZ, R0 ;  /* 0x00000000ff00723e */ /* 0x001fc800000010ff */
[----:B------:R-:W-:Y:S01]  /*bab0*/  PRMT R22, R0, 0x7610, R22 ;  /* 0x0000761000167816 */ /* 0x000fe20000000016 */
[----:B------:R-:W-:Y:S06]  /*bac0*/  BRA `(.L_x_243) ;  /* 0x0000000000107947 */ /* 0x000fec0003800000 */
.L_x_266:
[----:B------:R-:W2:Y:S02]  /*bad0*/  LDG.E R2, desc[UR36][R2.64] ;  /* 0x0000002402027981 */ /* 0x000ea4000c1e1900 */
[----:B--2---:R-:W-:-:S04]  /*bae0*/  I2FP.F32.U32 R0, R2 ;  /* 0x0000000200007245 */ /* 0x004fc80000201000 */
[----:B------:R-:W-:-:S04]  /*baf0*/  F2FP.BF16.F32.PACK_AB R0, RZ, R0 ;  /* 0x00000000ff00723e */ /* 0x000fc800000010ff */
[----:B------:R-:W-:-:S07]  /*bb00*/  PRMT R22, R0, 0x7610, R22 ;  /* 0x0000761000167816 */ /* 0x000fce0000000016 */
.L_x_243:
        /* <DEDUP_REMOVED lines=19> */
.L_x_274:
[----:B------:R-:W2:Y:S02]  /*bc40*/  LDG.E.U8 R2, desc[UR36][R2.64] ;  /* 0x0000002402027981 */ /* 0x000ea4000c1e1100 */
[----:B--2---:R-:W-:-:S04]  /*bc50*/  I2FP.F32.U32 R0, R2 ;  /* 0x0000000200007245 */ /* 0x004fc80000201000 */
[----:B------:R-:W-:Y:S01]  /*bc60*/  F2FP.BF16.F32.PACK_AB R0, RZ, R0 ;  /* 0x00000000ff00723e */ /* 0x000fe200000010ff */
[----:B------:R-:W-:Y:S06]  /*bc70*/  BRA `(.L_x_276) ;  /* 0x0000000c00907947 */ /* 0x000fec0003800000 */
.L_x_273:
        /* <DEDUP_REMOVED lines=10> */
.L_x_278:
[----:B------:R-:W2:Y:S02]  /*bd20*/  LDG.E R2, desc[UR36][R2.64] ;  /* 0x0000002402027981 */ /* 0x000ea4000c1e1900 */
[----:B--2---:R-:W-:-:S04]  /*bd30*/  I2FP.F32.S32 R0, R2 ;  /* 0x0000000200007245 */ /* 0x004fc80000201400 */
[----:B------:R-:W-:Y:S01]  /*bd40*/  F2FP.BF16.F32.PACK_AB R0, RZ, R0 ;  /* 0x00000000ff00723e */ /* 0x000fe200000010ff */
[----:B------:R-:W-:Y:S06]  /*bd50*/  BRA `(.L_x_276) ;  /* 0x0000000c00587947 */ /* 0x000fec0003800000 */
.L_x_277:
[----:B------:R-:W2:Y:S02]  /*bd60*/  LDG.E.U16 R2, desc[UR36][R2.64] ;  /* 0x0000002402027981 */ /* 0x000ea4000c1e1500 */
[----:B--2---:R-:W0:Y:S02]  /*bd70*/  I2F.S16 R0, R2 ;  /* 0x0000000200007306 */ /* 0x004e240000101400 */
[----:B0-----:R-:W-:Y:S01]  /*bd80*/  F2FP.BF16.F32.PACK_AB R0, RZ, R0 ;  /* 0x00000000ff00723e */ /* 0x001fe200000010ff */
[----:B------:R-:W-:Y:S06]  /*bd90*/  BRA `(.L_x_276) ;  /* 0x0000000c00487947 */ /* 0x000fec0003800000 */
.L_x_272:
        /* <DEDUP_REMOVED lines=9> */
.L_x_280:
[----:B------:R-:W2:Y:S02]  /*be30*/  LDG.E.U16 R0, desc[UR36][R2.64] ;  /* 0x0000002402007981 */ /* 0x000ea4000c1e1500 */
[----:B--2---:R-:W-:-:S05]  /*be40*/  HADD2.F32 R0, -RZ, R0.H0_H0 ;  /* 0x20000000ff007230 */ /* 0x004fca0000004100 */
[----:B------:R-:W-:Y:S01]  /*be50*/  F2FP.BF16.F32.PACK_AB R0, RZ, R0 ;  /* 0x00000000ff00723e */ /* 0x000fe200000010ff */
[----:B------:R-:W-:Y:S06]  /*be60*/  BRA `(.L_x_276) ;  /* 0x0000000c00147947 */ /* 0x000fec0003800000 */
.L_x_279:
        /* <DEDUP_REMOVED lines=9> */
.L_x_282:
[----:B------:R-:W2:Y:S02]  /*bf00*/  LDG.E.U16 R2, desc[UR36][R2.64] ;  /* 0x0000002402027981 */ /* 0x000ea4000c1e1500 */
[----:B--2---:R-:W-:-:S05]  /*bf10*/  HADD2.F32 R0, -RZ, R2.H0_H0 ;  /* 0x20000002ff007230 */ /* 0x004fca0000004100 */
[----:B------:R-:W-:Y:S01]  /*bf20*/  F2FP.BF16.F32.PACK_AB R0, RZ, R0 ;  /* 0x00000000ff00723e */ /* 0x000fe200000010ff */
[----:B------:R-:W-:Y:S06]  /*bf30*/  BRA `(.L_x_276) ;  /* 0x0000000800e07947 */ /* 0x000fec0003800000 */
.L_x_281:
        /* <DEDUP_REMOVED lines=8> */
.L_x_271:
        /* <DEDUP_REMOVED lines=13> */
.L_x_285:
        /* <DEDUP_REMOVED lines=8> */
.L_x_284:
        /* <DEDUP_REMOVED lines=28> */
.L_x_287:
        /* <DEDUP_REMOVED lines=15> */
.L_x_286:
[----:B------:R0:W5:Y:S01]  /*c3c0*/  LDG.E.U16 R0, desc[UR36][R2.64] ;  /* 0x0000002402007981 */ /* 0x000162000c1e1500 */
[----:B------:R-:W-:Y:S05]  /*c3d0*/  BRA `(.L_x_276) ;  /* 0x0000000400b87947 */ /* 0x000fea0003800000 */
.L_x_283:
        /* <DEDUP_REMOVED lines=12> */
.L_x_290:
        /* <DEDUP_REMOVED lines=21> */
.L_x_294:
[----:B------:R-:W-:Y:S05]  /*c5f0*/  BSYNC B1 ;  /* 0x0000000000017941 */ /* 0x000fea0003800000 */
.L_x_293:
[----:B------:R-:W-:Y:S01]  /*c600*/  LEA R3, R0, 0x3b800000, 0x17 ;  /* 0x3b80000000037811 */ /* 0x000fe200078eb8ff */
[----:B------:R-:W-:-:S05]  /*c610*/  IMAD.SHL.U32 R0, R2, 0x100000, RZ ;  /* 0x0010000002007824 */ /* 0x000fca00078e00ff */
[----:B------:R-:W-:-:S07]  /*c620*/  LOP3.LUT R0, R3, R0, R4, 0xfe, !PT ;  /* 0x0000000003007212 */ /* 0x000fce00078efe04 */
.L_x_292:
[----:B------:R-:W-:Y:S05]  /*c630*/  BSYNC B0 ;  /* 0x0000000000007941 */ /* 0x000fea0003800000 */
.L_x_291:
[----:B------:R-:W-:Y:S01]  /*c640*/  F2FP.BF16.F32.PACK_AB R0, RZ, R0 ;  /* 0x00000000ff00723e */ /* 0x000fe200000010ff */
[----:B------:R-:W-:Y:S06]  /*c650*/  BRA `(.L_x_276) ;  /* 0x0000000400187947 */ /* 0x000fec0003800000 */
.L_x_289:
        /* <DEDUP_REMOVED lines=21> */
.L_x_298:
[----:B------:R-:W-:Y:S05]  /*c7b0*/  BSYNC B1 ;  /* 0x0000000000017941 */ /* 0x000fea0003800000 */
.L_x_297:
[----:B------:R-:W-:Y:S01]  /*c7c0*/  LEA R3, R0, 0x37800000, 0x17 ;  /* 0x3780000000037811 */ /* 0x000fe200078eb8ff */
[----:B------:R-:W-:-:S05]  /*c7d0*/  IMAD.SHL.U32 R0, R2, 0x200000, RZ ;  /* 0x0020000002007824 */ /* 0x000fca00078e00ff */
[----:B------:R-:W-:-:S07]  /*c7e0*/  LOP3.LUT R0, R3, R0, R4, 0xfe, !PT ;  /* 0x0000000003007212 */ /* 0x000fce00078efe04 */
.L_x_296:
[----:B------:R-:W-:Y:S05]  /*c7f0*/  BSYNC B0 ;  /* 0x0000000000007941 */ /* 0x000fea0003800000 */
.L_x_295:
[----:B------:R-:W-:Y:S01]  /*c800*/  F2FP.BF16.F32.PACK_AB R0, RZ, R0 ;  /* 0x00000000ff00723e */ /* 0x000fe200000010ff */
[----:B------:R-:W-:Y:S06]  /*c810*/  BRA `(.L_x_276) ;  /* 0x0000000000a87947 */ /* 0x000fec0003800000 */
.L_x_288:
        /* <DEDUP_REMOVED lines=14> */
.L_x_302:
[----:B------:R-:W-:Y:S05]  /*c900*/  BSYNC B0 ;  /* 0x0000000000007941 */ /* 0x000fea0003800000 */
.L_x_301:
[----:B------:R-:W-:Y:S01]  /*c910*/  F2FP.BF16.F32.PACK_AB R0, RZ, R0 ;  /* 0x00000000ff00723e */ /* 0x000fe200000010ff */
[----:B------:R-:W-:Y:S06]  /*c920*/  BRA `(.L_x_276) ;  /* 0x0000000000647947 */ /* 0x000fec0003800000 */
.L_x_275:
        /* <DEDUP_REMOVED lines=16> */
.L_x_303:
[----:B------:R-:W-:Y:S01]  /*ca30*/  PRMT R0, RZ, 0x7610, R0 ;  /* 0x00007610ff007816 */ /* 0x000fe20000000000 */
[----:B------:R-:W-:Y:S06]  /*ca40*/  BRA `(.L_x_276) ;  /* 0x00000000001c7947 */ /* 0x000fec0003800000 */
.L_x_300:
[----:B------:R-:W2:Y:S02]  /*ca50*/  LDG.E.64 R2, desc[UR36][R2.64] ;  /* 0x0000002402027981 */ /* 0x000ea4000c1e1b00 */
[----:B--2---:R-:W0:Y:S02]  /*ca60*/  I2F.U64 R0, R2 ;  /* 0x0000000200007312 */ /* 0x004e240000301000 */
[----:B0-----:R-:W-:Y:S01]  /*ca70*/  F2FP.BF16.F32.PACK_AB R0, RZ, R0 ;  /* 0x00000000ff00723e */ /* 0x001fe200000010ff */
[----:B------:R-:W-:Y:S06]  /*ca80*/  BRA `(.L_x_276) ;  /* 0x00000000000c7947 */ /* 0x000fec0003800000 */
.L_x_299:
[----:B------:R-:W2:Y:S02]  /*ca90*/  LDG.E R2, desc[UR36][R2.64] ;  /* 0x0000002402027981 */ /* 0x000ea4000c1e1900 */
[----:B--2---:R-:W-:-:S04]  /*caa0*/  I2FP.F32.U32 R0, R2 ;  /* 0x0000000200007245 */ /* 0x004fc80000201000 */
[----:B------:R-:W-:-:S07]  /*cab0*/  F2FP.BF16.F32.PACK_AB R0, RZ, R0 ;  /* 0x00000000ff00723e */ /* 0x000fce00000010ff */
.L_x_276:
        /* <DEDUP_REMOVED lines=9> */
[----:B0-----:R-:W-:-:S04]  /*cb50*/  FFMA.FTZ R0, -R0, R3, R0 ;  /* 0x0000000300007223 */ /* 0x001fc80000010100 */
[----:B------:R-:W-:Y:S01]  /*cb60*/  FMUL.FTZ R19, R19, R0 ;  /* 0x0000000013137220 */ /* 0x000fe20000410000 */
[----:B-1----:R-:W-:-:S03]  /*cb70*/  PRMT R0, R4, 0x9910, RZ ;  /* 0x0000991004007816 */ /* 0x002fc600000000ff */
[----:B------:R-:W-:Y:S01]  /*cb80*/  FFMA.FTZ R19, R22, R3, R19 ;  /* 0x0000000316137223 */ /* 0x000fe20000010013 */
[----:B------:R-:W-:-:S05]  /*cb90*/  ISETP.GT.AND P0, PT, R0, 0x9, PT ;  /* 0x000000090000780c */ /* 0x000fca0003f04270 */
[----:B------:R-:W0:Y:S08]  /*cba0*/  F2F.BF16.F32 R19, R19 ;  /* 0x0000001300137304 */ /* 0x000e300000202000 */
        /* <DEDUP_REMOVED lines=9> */
[----:B0-----:R-:W-:-:S04]  /*cc40*/  IMAD.U32 R0, R19, 0x10000, RZ ;  /* 0x0001000013007824 */ /* 0x001fc800078e00ff */
[----:B------:R-:W0:Y:S02]  /*cc50*/  F2I.FTZ.TRUNC.NTZ R3, R0 ;  /* 0x0000000000037305 */ /* 0x000e24000021f100 */
[----:B0-----:R3:W-:Y:S01]  /*cc60*/  STG.E.U8 desc[UR36][R16.64], R3 ;  /* 0x0000000310007986 */ /* 0x0017e2000c101124 */
[----:B------:R-:W-:Y:S05]  /*cc70*/  BRA `(.L_x_309) ;  /* 0x0000000c00947947 */ /* 0x000fea0003800000 */
.L_x_307:
[----:B0-----:R-:W-:-:S06]  /*cc80*/  IMAD.U32 R3, R19, 0x10000, RZ ;  /* 0x0001000013037824 */ /* 0x001fcc00078e00ff */
[----:B------:R-:W0:Y:S02]  /*cc90*/  F2I.S64.TRUNC R2, R3 ;  /* 0x0000000300027311 */ /* 0x000e24000020d900 */
[----:B0-----:R4:W-:Y:S01]  /*cca0*/  STG.E.U8 desc[UR36][R16.64], R2 ;  /* 0x0000000210007986 */ /* 0x0019e2000c101124 */
[----:B------:R-:W-:Y:S05]  /*ccb0*/  BRA `(.L_x_309) ;  /* 0x0000000c00847947 */ /* 0x000fea0003800000 */
.L_x_306:
[----:B------:R-:W-:-:S13]  /*ccc0*/  ISETP.NE.AND P0, PT, R0, 0x2, PT ;  /* 0x000000020000780c */ /* 0x000fda0003f05270 */
[----:B------:R-:W-:Y:S05]  /*ccd0*/  @!P0 BRA `(.L_x_310) ;  /* 0x0000000000308947 */ /* 0x000fea0003800000 */
[----:B------:R-:W-:-:S13]  /*cce0*/  ISETP.NE.AND P0, PT, R0, 0x3, PT ;  /* 0x000000030000780c */ /* 0x000fda0003f05270 */
[----:B------:R-:W-:Y:S05]  /*ccf0*/  @!P0 BRA `(.L_x_311) ;  /* 0x0000000000188947 */ /* 0x000fea0003800000 */
[----:B------:R-:W-:-:S13]  /*cd00*/  ISETP.NE.AND P0, PT, R0, 0x4, PT ;  /* 0x000000040000780c */ /* 0x000fda0003f05270 */
[----:B------:R-:W-:Y:S05]  /*cd10*/  @P0 BRA `(.L_x_308) ;  /* 0x0000000c000c0947 */ /* 0x000fea0003800000 */
[----:B0-----:R-:W-:-:S06]  /*cd20*/  IMAD.U32 R2, R19, 0x10000, RZ ;  /* 0x0001000013027824 */ /* 0x001fcc00078e00ff */
[----:B------:R-:W0:Y:S02]  /*cd30*/  F2I.S64.TRUNC R2, R2 ;  /* 0x0000000200027311 */ /* 0x000e24000020d900 */
[----:B0-----:R1:W-:Y:S01]  /*cd40*/  STG.E.64 desc[UR36][R16.64], R2 ;  /* 0x0000000210007986 */ /* 0x0013e2000c101b24 */
[----:B------:R-:W-:Y:S05]  /*cd50*/  BRA `(.L_x_309) ;  /* 0x0000000c005c7947 */ /* 0x000fea0003800000 */
.L_x_311:
[----:B0-----:R-:W-:-:S06]  /*cd60*/  IMAD.U32 R19, R19, 0x10000, RZ ;  /* 0x0001000013137824 */ /* 0x001fcc00078e00ff */
[----:B------:R-:W0:Y:S02]  /*cd70*/  F2I.FTZ.TRUNC.NTZ R19, R19 ;  /* 0x0000001300137305 */ /* 0x000e24000021f100 */
[----:B0-----:R2:W-:Y:S01]  /*cd80*/  STG.E desc[UR36][R16.64], R19 ;  /* 0x0000001310007986 */ /* 0x0015e2000c101924 */
[----:B------:R-:W-:Y:S05]  /*cd90*/  BRA `(.L_x_309) ;  /* 0x0000000c004c7947 */ /* 0x000fea0003800000 */
.L_x_310:
[----:B0-----:R-:W-:-:S06]  /*cda0*/  IMAD.U32 R19, R19, 0x10000, RZ ;  /* 0x0001000013137824 */ /* 0x001fcc00078e00ff */
[----:B------:R-:W0:Y:S02]  /*cdb0*/  F2I.FTZ.TRUNC.NTZ R19, R19 ;  /* 0x0000001300137305 */ /* 0x000e24000021f100 */
[----:B0-----:R0:W-:Y:S01]  /*cdc0*/  STG.E.U16 desc[UR36][R16.64], R19 ;  /* 0x0000001310007986 */ /* 0x0011e2000c101524 */
[----:B------:R-:W-:Y:S05]  /*cdd0*/  BRA `(.L_x_309) ;  /* 0x0000000c003c7947 */ /* 0x000fea0003800000 */
.L_x_305:
[----:B------:R-:W-:-:S13]  /*cde0*/  ISETP.GT.AND P0, PT, R0, 0x6, PT ;  /* 0x000000060000780c */ /* 0x000fda0003f04270 */
[----:B------:R-:W-:Y:S05]  /*cdf0*/  @P0 BRA `(.L_x_312) ;  /* 0x00000000002c0947 */ /* 0x000fea0003800000 */
[----:B------:R-:W-:-:S13]  /*ce00*/  ISETP.NE.AND P0, PT, R0, 0x5, PT ;  /* 0x000000050000780c */ /* 0x000fda0003f05270 */
[----:B------:R-:W-:Y:S05]  /*ce10*/  @!P0 BRA `(.L_x_313) ;  /* 0x0000000000148947 */ /* 0x000fea0003800000 */
[----:B------:R-:W-:-:S13]  /*ce20*/  ISETP.NE.AND P0, PT, R0, 0x6, PT ;  /* 0x000000060000780c */ /* 0x000fda0003f05270 */
[----:B------:R-:W-:Y:S05]  /*ce30*/  @P0 BRA `(.L_x_308) ;  /* 0x0000000800c40947 */ /* 0x000fea0003800000 */
[----:B0-----:R-:W-:-:S05]  /*ce40*/  IMAD.U32 R19, R19, 0x10000, RZ ;  /* 0x0001000013137824 */ /* 0x001fca00078e00ff */
[----:B------:R0:W-:Y:S01]  /*ce50*/  STG.E desc[UR36][R16.64], R19 ;  /* 0x0000001310007986 */ /* 0x0001e2000c101924 */
[----:B------:R-:W-:Y:S05]  /*ce60*/  BRA `(.L_x_309) ;  /* 0x0000000c00187947 */ /* 0x000fea0003800000 */
.L_x_313:
[----:B0-----:R-:W-:-:S05]  /*ce70*/  IMAD.U32 R0, R19, 0x10000, RZ ;  /* 0x0001000013007824 */ /* 0x001fca00078e00ff */
[----:B------:R-:W-:-:S05]  /*ce80*/  F2FP.F16.F32.PACK_AB R0, RZ, R0 ;  /* 0x00000000ff00723e */ /* 0x000fca00000000ff */
[----:B------:R0:W-:Y:S01]  /*ce90*/  STG.E.U16 desc[UR36][R16.64], R0 ;  /* 0x0000000010007986 */ /* 0x0001e2000c101524 */
[----:B------:R-:W-:Y:S05]  /*cea0*/  BRA `(.L_x_309) ;  /* 0x0000000c00087947 */ /* 0x000fea0003800000 */
.L_x_312:
[----:B------:R-:W-:-:S13]  /*ceb0*/  ISETP.NE.AND P0, PT, R0, 0x7, PT ;  /* 0x000000070000780c */ /* 0x000fda0003f05270 */
[----:B------:R-:W-:Y:S05]  /*cec0*/  @!P0 BRA `(.L_x_314) ;  /* 0x0000000000348947 */ /* 0x000fea0003800000 */
[----:B------:R-:W-:-:S13]  /*ced0*/  ISETP.NE.AND P0, PT, R0, 0x8, PT ;  /* 0x000000080000780c */ /* 0x000fda0003f05270 */
[----:B------:R-:W-:Y:S05]  /*cee0*/  @!P0 BRA `(.L_x_315) ;  /* 0x0000000000188947 */ /* 0x000fea0003800000 */
[----:B------:R-:W-:-:S13]  /*cef0*/  ISETP.NE.AND P0, PT, R0, 0x9, PT ;  /* 0x000000090000780c */ /* 0x000fda0003f05270 */
[----:B------:R-:W-:Y:S05]  /*cf00*/  @P0 BRA `(.L_x_308) ;  /* 0x0000000800900947 */ /* 0x000fea0003800000 */
[----:B0-----:R-:W-:Y:S02]  /*cf10*/  IMAD.U32 R2, R19, 0x10000, RZ ;  /* 0x0001000013027824 */ /* 0x001fe400078e00ff */
[----:B------:R-:W-:-:S05]  /*cf20*/  IMAD.MOV.U32 R3, RZ, RZ, RZ ;  /* 0x000000ffff037224 */ /* 0x000fca00078e00ff */
[----:B------:R0:W-:Y:S01]  /*cf30*/  STG.E.64 desc[UR36][R16.64], R2 ;  /* 0x0000000210007986 */ /* 0x0001e2000c101b24 */
[----:B------:R-:W-:Y:S05]  /*cf40*/  BRA `(.L_x_309) ;  /* 0x0000000800e07947 */ /* 0x000fea0003800000 */
.L_x_315:
[----:B0-----:R-:W-:-:S05]  /*cf50*/  IMAD.U32 R19, R19, 0x10000, RZ ;  /* 0x0001000013137824 */ /* 0x001fca00078e00ff */
[----:B------:R-:W-:-:S04]  /*cf60*/  F2FP.F16.F32.PACK_AB R3, RZ, R19 ;  /* 0x00000013ff03723e */ /* 0x000fc800000000ff */
[----:B------:R-:W-:-:S05]  /*cf70*/  PRMT R3, R3, 0x5410, RZ ;  /* 0x0000541003037816 */ /* 0x000fca00000000ff */
[----:B------:R0:W-:Y:S01]  /*cf80*/  STG.E desc[UR36][R16.64], R3 ;  /* 0x0000000310007986 */ /* 0x0001e2000c101924 */
[----:B------:R-:W-:Y:S05]  /*cf90*/  BRA `(.L_x_309) ;  /* 0x0000000800cc7947 */ /* 0x000fea0003800000 */
.L_x_314:
[----:B0-----:R-:W-:-:S04]  /*cfa0*/  IMAD.U32 R2, R19, 0x10000, RZ ;  /* 0x0001000013027824 */ /* 0x001fc800078e00ff */
[----:B------:R-:W-:-:S06]  /*cfb0*/  FMUL.FTZ R2, R2, 1 ;  /* 0x3f80000002027820 */ /* 0x000fcc0000410000 */
[----:B------:R-:W0:Y:S02]  /*cfc0*/  F2F.F64.F32 R2, R2 ;  /* 0x0000000200027310 */ /* 0x000e240000201800 */
[----:B0-----:R0:W-:Y:S01]  /*cfd0*/  STG.E.64 desc[UR36][R16.64], R2 ;  /* 0x0000000210007986 */ /* 0x0011e2000c101b24 */
[----:B------:R-:W-:Y:S05]  /*cfe0*/  BRA `(.L_x_309) ;  /* 0x0000000800b87947 */ /* 0x000fea0003800000 */
.L_x_304:
        /* <DEDUP_REMOVED lines=8> */
[----:B0-----:R-:W-:-:S05]  /*d070*/  IMAD.U32 R19, R19, 0x10000, RZ ;  /* 0x0001000013137824 */ /* 0x001fca00078e00ff */
[----:B------:R-:W-:-:S04]  /*d080*/  FSETP.NEU.FTZ.AND P0, PT, R19, RZ, PT ;  /* 0x000000ff1300720b */ /* 0x000fc80003f1d000 */
[----:B------:R-:W-:-:S05]  /*d090*/  SEL R3, RZ, 0x1, !P0 ;  /* 0x00000001ff037807 */ /* 0x000fca0004000000 */
[----:B------:R0:W-:Y:S01]  /*d0a0*/  STG.E.U8 desc[UR36][R16.64], R3 ;  /* 0x0000000310007986 */ /* 0x0001e2000c101124 */
[----:B------:R-:W-:Y:S05]  /*d0b0*/  BRA `(.L_x_309) ;  /* 0x0000000800847947 */ /* 0x000fea0003800000 */
.L_x_318:
[----:B0-----:R-:W-:Y:S01]  /*d0c0*/  IMAD.U32 R19, R19, 0x10000, RZ ;  /* 0x0001000013137824 */ /* 0x001fe200078e00ff */
[----:B------:R-:W-:-:S03]  /*d0d0*/  CS2R R6, SRZ ;  /* 0x0000000000067805 */ /* 0x000fc6000001ff00 */
[----:B------:R-:W-:-:S06]  /*d0e0*/  FMUL.FTZ R4, R19, 1 ;  /* 0x3f80000013047820 */ /* 0x000fcc0000410000 */
[----:B------:R-:W0:Y:S02]  /*d0f0*/  F2F.F64.F32 R4, R4 ;  /* 0x0000000400047310 */ /* 0x000e240000201800 */
[----:B0-----:R0:W-:Y:S01]  /*d100*/  STG.E.128 desc[UR36][R16.64], R4 ;  /* 0x0000000410007986 */ /* 0x0011e2000c101d24 */
[----:B------:R-:W-:Y:S05]  /*d110*/  BRA `(.L_x_309) ;  /* 0x00000008006c7947 */ /* 0x000fea0003800000 */
.L_x_317:
[----:B------:R-:W-:-:S13]  /*d120*/  ISETP.NE.AND P0, PT, R0, 0xf, PT ;  /* 0x0000000f0000780c */ /* 0x000fda0003f05270 */
[----:B------:R-:W-:Y:S05]  /*d130*/  @!P0 BRA `(.L_x_319) ;  /* 0x0000000000b48947 */ /* 0x000fea0003800000 */
[----:B------:R-:W-:-:S13]  /*d140*/  ISETP.NE.AND P0, PT, R0, 0x17, PT ;  /* 0x000000170000780c */ /* 0x000fda0003f05270 */
[----:B------:R-:W-:Y:S05]  /*d150*/  @!P0 BRA `(.L_x_320) ;  /* 0x0000000000548947 */ /* 0x000fea0003800000 */
[----:B------:R-:W-:-:S13]  /*d160*/  ISETP.NE.AND P0, PT, R0, 0x18, PT ;  /* 0x000000180000780c */ /* 0x000fda0003f05270 */
[----:B------:R-:W-:Y:S05]  /*d170*/  @P0 BRA `(.L_x_308) ;  /* 0x0000000400f40947 */ /* 0x000fea0003800000 */
[----:B0-----:R-:W-:Y:S01]  /*d180*/  IMAD.U32 R19, R19, 0x10000, RZ ;  /* 0x0001000013137824 */ /* 0x001fe200078e00ff */
        /* <DEDUP_REMOVED lines=14> */
.L_x_322:
[----:B------:R-:W-:Y:S05]  /*d270*/  BSYNC B0 ;  /* 0x0000000000007941 */ /* 0x000fea0003800000 */
.L_x_321:
[----:B------:R-:W-:-:S05]  /*d280*/  LOP3.LUT R3, R0, R3, RZ, 0xfc, !PT ;  /* 0x0000000300037212 */ /* 0x000fca00078efcff */
[----:B------:R0:W-:Y:S01]  /*d290*/  STG.E.U8 desc[UR36][R16.64], R3 ;  /* 0x0000000310007986 */ /* 0x0001e2000c101124 */
[----:B------:R-:W-:Y:S05]  /*d2a0*/  BRA `(.L_x_309) ;  /* 0x0000000800087947 */ /* 0x000fea0003800000 */
.L_x_320:
[----:B0-----:R-:W-:Y:S01]  /*d2b0*/  IMAD.U32 R19, R19, 0x10000, RZ ;  /* 0x0001000013137824 */ /* 0x001fe200078e00ff */
        /* <DEDUP_REMOVED lines=12> */
.L_x_324:
[----:B------:R-:W-:Y:S01]  /*d380*/  IMAD.MOV.U32 R0, RZ, RZ, 0x7f ;  /* 0x0000007fff007424 */ /* 0x000fe200078e00ff */
[----:B------:R-:W-:-:S04]  /*d390*/  ISETP.GT.U32.AND P0, PT, R2, 0x7f800000, PT ;  /* 0x7f8000000200780c */ /* 0x000fc80003f04070 */
[----:B------:R-:W-:-:S09]  /*d3a0*/  SEL R0, R0, 0x7c, P0 ;  /* 0x0000007c00007807 */ /* 0x000fd20000000000 */
.L_x_325:
[----:B------:R-:W-:Y:S05]  /*d3b0*/  BSYNC B0 ;  /* 0x0000000000007941 */ /* 0x000fea0003800000 */
.L_x_323:
[----:B------:R-:W-:-:S04]  /*d3c0*/  LOP3.LUT R2, R19, 0x80000000, RZ, 0xc0, !PT ;  /* 0x8000000013027812 */ /* 0x000fc800078ec0ff */
[----:B------:R-:W-:-:S04]  /*d3d0*/  SHF.R.U32.HI R3, RZ, 0x18, R2 ;  /* 0x00000018ff037819 */ /* 0x000fc80000011602 */
[----:B------:R-:W-:-:S05]  /*d3e0*/  LOP3.LUT R3, R0, R3, RZ, 0xfc, !PT ;  /* 0x0000000300037212 */ /* 0x000fca00078efcff */
[----:B------:R0:W-:Y:S01]  /*d3f0*/  STG.E.U8 desc[UR36][R16.64], R3 ;  /* 0x0000000310007986 */ /* 0x0001e2000c101124 */
[----:B------:R-:W-:Y:S05]  /*d400*/  BRA `(.L_x_309) ;  /* 0x0000000400b07947 */ /* 0x000fea0003800000 */
.L_x_319:
[----:B0-----:R0:W-:Y:S01]  /*d410*/  STG.E.U16 desc[UR36][R16.64], R19 ;  /* 0x0000001310007986 */ /* 0x0011e2000c101524 */
[----:B------:R-:W-:Y:S05]  /*d420*/  BRA `(.L_x_309) ;  /* 0x0000000400a87947 */ /* 0x000fea0003800000 */
.L_x_316:
        /* <DEDUP_REMOVED lines=8> */
[----:B0-----:R-:W-:-:S06]  /*d4b0*/  IMAD.U32 R3, R19, 0x10000, RZ ;  /* 0x0001000013037824 */ /* 0x001fcc00078e00ff */
[----:B------:R-:W0:Y:S02]  /*d4c0*/  F2I.FTZ.U32.TRUNC.NTZ R3, R3 ;  /* 0x0000000300037305 */ /* 0x000e24000021f000 */
[----:B0-----:R0:W-:Y:S01]  /*d4d0*/  STG.E.U16 desc[UR36][R16.64], R3 ;  /* 0x0000000310007986 */ /* 0x0011e2000c101524 */
[----:B------:R-:W-:Y:S05]  /*d4e0*/  BRA `(.L_x_309) ;  /* 0x0000000400787947 */ /* 0x000fea0003800000 */
.L_x_328:
[----:B0-----:R-:W-:Y:S01]  /*d4f0*/  IMAD.U32 R19, R19, 0x10000, RZ ;  /* 0x0001000013137824 */ /* 0x001fe200078e00ff */
        /* <DEDUP_REMOVED lines=16> */
.L_x_331:
[----:B------:R-:W-:-:S04]  /*d600*/  LOP3.LUT R2, R19, 0x80000000, RZ, 0xc0, !PT ;  /* 0x8000000013027812 */ /* 0x000fc800078ec0ff */
[----:B------:R-:W-:-:S04]  /*d610*/  SHF.R.U32.HI R3, RZ, 0x18, R2 ;  /* 0x00000018ff037819 */ /* 0x000fc80000011602 */
[----:B------:R-:W-:-:S04]  /*d620*/  LOP3.LUT R0, R0, R3, RZ, 0xfc, !PT ;  /* 0x0000000300007212 */ /* 0x000fc800078efcff */
[----:B------:R-:W-:-:S07]  /*d630*/  PRMT R8, R0, 0x7610, R8 ;  /* 0x0000761000087816 */ /* 0x000fce0000000008 */
.L_x_330:
[----:B------:R-:W-:Y:S05]  /*d640*/  BSYNC B0 ;  /* 0x0000000000007941 */ /* 0x000fea0003800000 */
.L_x_329:
[----:B------:R0:W-:Y:S01]  /*d650*/  STG.E.U8 desc[UR36][R16.64], R8 ;  /* 0x0000000810007986 */ /* 0x0001e2000c101124 */
[----:B------:R-:W-:Y:S05]  /*d660*/  BRA `(.L_x_309) ;  /* 0x0000000400187947 */ /* 0x000fea0003800000 */
.L_x_327:
        /* <DEDUP_REMOVED lines=17> */
.L_x_334:
[----:B------:R-:W-:-:S04]  /*d780*/  LOP3.LUT R2, R19, 0x80000000, RZ, 0xc0, !PT ;  /* 0x8000000013027812 */ /* 0x000fc800078ec0ff */
[----:B------:R-:W-:-:S04]  /*d790*/  SHF.R.U32.HI R3, RZ, 0x18, R2 ;  /* 0x00000018ff037819 */ /* 0x000fc80000011602 */
[----:B------:R-:W-:-:S04]  /*d7a0*/  LOP3.LUT R0, R0, R3, RZ, 0xfc, !PT ;  /* 0x0000000300007212 */ /* 0x000fc800078efcff */
[----:B------:R-:W-:-:S07]  /*d7b0*/  PRMT R8, R0, 0x7610, R8 ;  /* 0x0000761000087816 */ /* 0x000fce0000000008 */
.L_x_333:
[----:B------:R-:W-:Y:S05]  /*d7c0*/  BSYNC B0 ;  /* 0x0000000000007941 */ /* 0x000fea0003800000 */
.L_x_332:
[----:B------:R0:W-:Y:S01]  /*d7d0*/  STG.E.U8 desc[UR36][R16.64], R8 ;  /* 0x0000000810007986 */ /* 0x0001e2000c101124 */
[----:B------:R-:W-:Y:S05]  /*d7e0*/  BRA `(.L_x_309) ;  /* 0x0000000000b87947 */ /* 0x000fea0003800000 */
.L_x_326:
[----:B------:R-:W-:-:S13]  /*d7f0*/  ISETP.NE.AND P0, PT, R0, 0x1c, PT ;  /* 0x0000001c0000780c */ /* 0x000fda0003f05270 */
[----:B------:R-:W-:Y:S05]  /*d800*/  @!P0 BRA `(.L_x_335) ;  /* 0x0000000000a48947 */ /* 0x000fea0003800000 */
[----:B------:R-:W-:-:S13]  /*d810*/  ISETP.NE.AND P0, PT, R0, 0x1d, PT ;  /* 0x0000001d0000780c */ /* 0x000fda0003f05270 */
[----:B------:R-:W-:Y:S05]  /*d820*/  @!P0 BRA `(.L_x_336) ;  /* 0x00000000008c8947 */ /* 0x000fea0003800000 */
[----:B------:R-:W-:-:S13]  /*d830*/  ISETP.NE.AND P0, PT, R0, 0x2c, PT ;  /* 0x0000002c0000780c */ /* 0x000fda0003f05270 */
[----:B------:R-:W-:Y:S05]  /*d840*/  @P0 BRA `(.L_x_308) ;  /* 0x0000000000400947 */ /* 0x000fea0003800000 */
[----:B0-----:R-:W-:Y:S02]  /*d850*/  IMAD.U32 R19, R19, 0x10000, RZ ;  /* 0x0001000013137824 */ /* 0x001fe400078e00ff */
[----:B------:R-:W-:-:S03]  /*d860*/  IMAD.MOV.U32 R3, RZ, RZ, 0xff ;  /* 0x000000ffff037424 */ /* 0x000fc600078e00ff */
[----:B------:R-:W-:-:S04]  /*d870*/  SHF.R.U32.HI R4, RZ, 0x17, R19 ;  /* 0x00000017ff047819 */ /* 0x000fc80000011613 */
[----:B------:R-:W-:-:S04]  /*d880*/  LOP3.LUT R2, R4, 0xff, RZ, 0xc0, !PT ;  /* 0x000000ff04027812 */ /* 0x000fc800078ec0ff */
[----:B------:R-:W-:-:S13]  /*d890*/  ISETP.NE.AND P1, PT, R2, 0xff, PT ;  /* 0x000000ff0200780c */ /* 0x000fda0003f25270 */
[--C-:B------:R-:W-:Y:S02]  /*d8a0*/  @P1 SHF.R.U32.HI R0, RZ, 0x16, R19.reuse ;  /* 0x00000016ff001819 */ /* 0x100fe40000011613 */
[----:B------:R-:W-:Y:S02]  /*d8b0*/  @P1 LOP3.LUT P0, RZ, R2, 0x3fffff, R19, 0xf8, !PT ;  /* 0x003fffff02ff1812 */ /* 0x000fe4000780f813 */
        /* <DEDUP_REMOVED lines=9> */
.L_x_308:
[----:B------:R-:W-:Y:S01]  /*d950*/  MOV R0, 0x0 ;  /* 0x0000000000007802 */ /* 0x000fe20000000f00 */
[----:B------:R-:W-:Y:S01]  /*d960*/  ULDC.64 UR4, c[0x4][0x128] ;  /* 0x01004a0000047ab9 */ /* 0x000fe20000000a00 */
[----:B------:R-:W-:Y:S01]  /*d970*/  ULDC.64 UR6, c[0x4][0x40] ;  /* 0x0100100000067ab9 */ /* 0x000fe20000000a00 */
[----:B------:R-:W-:Y:S01]  /*d980*/  IMAD.U32 R4, RZ, RZ, UR4 ;  /* 0x00000004ff047e24 */ /* 0x000fe2000f8e00ff */
[----:B------:R1:W2:Y:S01]  /*d990*/  LDC.64 R2, c[0x4][R0] ;  /* 0x0100000000027b82 */ /* 0x0002a20000000a00 */
[----:B------:R-:W-:Y:S01]  /*d9a0*/  IMAD.U32 R5, RZ, RZ, UR5 ;  /* 0x00000005ff057e24 */ /* 0x000fe2000f8e00ff */
[----:B------:R-:W-:Y:S01]  /*d9b0*/  ULDC.64 UR4, c[0x4][0x130] ;  /* 0x01004c0000047ab9 */ /* 0x000fe20000000a00 */
[----:B------:R-:W-:Y:S02]  /*d9c0*/  IMAD.U32 R10, RZ, RZ, UR6 ;  /* 0x00000006ff0a7e24 */ /* 0x000fe4000f8e00ff */
[----:B------:R-:W-:Y:S02]  /*d9d0*/  IMAD.U32 R6, RZ, RZ, UR4 ;  /* 0x00000004ff067e24 */ /* 0x000fe4000f8e00ff */
[----:B------:R-:W-:-:S02]  /*d9e0*/  IMAD.U32 R7, RZ, RZ, UR5 ;  /* 0x00000005ff077e24 */ /* 0x000fc4000f8e00ff */
[----:B------:R-:W-:Y:S02]  /*d9f0*/  IMAD.U32 R11, RZ, RZ, UR7 ;  /* 0x00000007ff0b7e24 */ /* 0x000fe4000f8e00ff */
[----:B------:R-:W-:Y:S02]  /*da00*/  IMAD.MOV.U32 R8, RZ, RZ, 0x65 ;  /* 0x00000065ff087424 */ /* 0x000fe400078e00ff */
[----:B------:R-:W-:Y:S02]  /*da10*/  IMAD.MOV.U32 R12, RZ, RZ, 0x1 ;  /* 0x00000001ff0c7424 */ /* 0x000fe400078e00ff */
[----:B-1----:R-:W-:-:S07]  /*da20*/  IMAD.MOV.U32 R13, RZ, RZ, RZ ;  /* 0x000000ffff0d7224 */ /* 0x002fce00078e00ff */
[----:B------:R-:W-:-:S07]  /*da30*/  LEPC R20, `(.L_x_337) ;  /* 0x000000001014794e */ /* 0x000fce0000000000 */
[----:B0-2---:R-:W-:Y:S05]  /*da40*/  CALL.ABS.NOINC R2 ;  /* 0x0000000002007343 */ /* 0x005fea0003c00000 */
.L_x_337:
[----:B------:R-:W-:Y:S05]  /*da50*/  BRA `(.L_x_309) ;  /* 0x00000000001c7947 */ /* 0x000fea0003800000 */
.L_x_336:
[----:B0-----:R-:W-:-:S06]  /*da60*/  IMAD.U32 R2, R19, 0x10000, RZ ;  /* 0x0001000013027824 */ /* 0x001fcc00078e00ff */
[----:B------:R-:W0:Y:S02]  /*da70*/  F2I.U64.TRUNC R2, R2 ;  /* 0x0000000200027311 */ /* 0x000e24000020d800 */
[----:B0-----:R0:W-:Y:S01]  /*da80*/  STG.E.64 desc[UR36][R16.64], R2 ;  /* 0x0000000210007986 */ /* 0x0011e2000c101b24 */
[----:B------:R-:W-:Y:S05]  /*da90*/  BRA `(.L_x_309) ;  /* 0x00000000000c7947 */ /* 0x000fea0003800000 */
.L_x_335:
[----:B0-----:R-:W-:-:S06]  /*daa0*/  IMAD.U32 R19, R19, 0x10000, RZ ;  /* 0x0001000013137824 */ /* 0x001fcc00078e00ff */
[----:B------:R-:W0:Y:S02]  /*dab0*/  F2I.FTZ.U32.TRUNC.NTZ R19, R19 ;  /* 0x0000001300137305 */ /* 0x000e24000021f000 */
[----:B0-----:R0:W-:Y:S02]  /*dac0*/  STG.E desc[UR36][R16.64], R19 ;  /* 0x0000001310007986 */ /* 0x0011e4000c101924 */
.L_x_309:
[----:B------:R-:W-:-:S07]  /*dad0*/  VIADD R27, R27, 0x80 ;  /* 0x000000801b1b7836 */ /* 0x000fce0000000000 */
.L_x_170:
[----:B------:R-:W-:Y:S05]  /*dae0*/  BSYNC B6 ;  /* 0x0000000000067941 */ /* 0x000fea0003800000 */
.L_x_169:
[----:B------:R-:W-:Y:S01]  /*daf0*/  ULDC UR4, c[0x0][0x210] ;  /* 0x0000840000047ab9 */ /* 0x000fe20000000800 */
[----:B------:R-:W-:Y:S01]  /*db00*/  BSSY B6, `(.L_x_338) ;  /* 0x00006d2000067945 */ /* 0x000fe20003800000 */
[----:B------:R-:W-:-:S13]  /*db10*/  ISETP.GE.AND P0, PT, R27, UR4, PT ;  /* 0x000000041b007c0c */ /* 0x000fda000bf06270 */
[----:B------:R-:W-:Y:S05]  /*db20*/  @P0 BRA `(.L_x_339) ;  /* 0x0000006c003c0947 */ /* 0x000fea0003800000 */
[----:B01----:R-:W0:Y:S01]  /*db30*/  LDC R6, c[0x0][0x218] ;  /* 0x00008600ff067b82 */ /* 0x003e220000000800 */
[----:B------:R-:W-:Y:S01]  /*db40*/  IMAD.MOV.U32 R18, RZ, RZ, RZ ;  /* 0x000000ffff127224 */ /* 0x000fe200078e00ff */
[----:B------:R-:W-:Y:S01]  /*db50*/  CS2R R22, SRZ ;  /* 0x0000000000167805 */ /* 0x000fe2000001ff00 */
[----:B------:R-:W-:Y:S02]  /*db60*/  IMAD.MOV.U32 R0, RZ, RZ, RZ ;  /* 0x000000ffff007224 */ /* 0x000fe400078e00ff */
[----:B--234-:R-:W-:Y:S01]  /*db70*/  IMAD.MOV.U32 R16, RZ, RZ, RZ ;  /* 0x000000ffff107224 */ /* 0x01cfe200078e00ff */
        /* <DEDUP_REMOVED lines=425> */
.L_x_340:
        /* <DEDUP_REMOVED lines=23> */
.L_x_344:
[----:B------:R-:W2:Y:S02]  /*f780*/  LDG.E.U8 R2, desc[UR36][R2.64] ;  /* 0x0000002402027981 */ /* 0x000ea4000c1e1100 */
[----:B--2---:R-:W-:-:S04]  /*f790*/  I2FP.F32.U32 R0, R2 ;  /* 0x0000000200007245 */ /* 0x004fc80000201000 */
[----:B------:R-:W-:-:S04]  /*f7a0*/  F2FP.BF16.F32.PACK_AB R0, RZ, R0 ;  /* 0x00000000ff00723e */ /* 0x000fc800000010ff */
[----:B------:R-:W-:Y:S01]  /*f7b0*/  PRMT R19, R0, 0x7610, R19 ;  /* 0x0000761000137816 */ /* 0x000fe20000000013 */
[----:B------:R-:W-:Y:S06]  /*f7c0*/  BRA `(.L_x_346) ;  /* 0x0000000c00c87947 */ /* 0x000fec0003800000 */
.L_x_343:
        /* <DEDUP_REMOVED lines=11> */
.L_x_348:
[----:B------:R-:W2:Y:S02]  /*f880*/  LDG.E R2, desc[UR36][R2.64] ;  /* 0x0000002402027981 */ /* 0x000ea4000c1e1900 */
[----:B--2---:R-:W-:-:S04]  /*f890*/  I2FP.F32.S32 R0, R2 ;  /* 0x0000000200007245 */ /* 0x004fc80000201400 */
[----:B------:R-:W-:-:S04]  /*f8a0*/  F2FP.BF16.F32.PACK_AB R0, RZ, R0 ;  /* 0x00000000ff00723e */ /* 0x000fc800000010ff */
[----:B------:R-:W-:Y:S01]  /*f8b0*/  PRMT R19, R0, 0x7610, R19 ;  /* 0x0000761000137816 */ /* 0x000fe20000000013 */
[----:B------:R-:W-:Y:S06]  /*f8c0*/  BRA `(.L_x_346) ;  /* 0x0000000c00887947 */ /* 0x000fec0003800000 */
.L_x_347:
[----:B------:R-:W2:Y:S02]  /*f8d0*/  LDG.E.U16 R2, desc[UR36][R2.64] ;  /* 0x0000002402027981 */ /* 0x000ea4000c1e1500 */
[----:B--2---:R-:W0:Y:S02]  /*f8e0*/  I2F.S16 R0, R2 ;  /* 0x0000000200007306 */ /* 0x004e240000101400 */
[----:B0-----:R-:W-:-:S04]  /*f8f0*/  F2FP.BF16.F32.PACK_AB R0, RZ, R0 ;  /* 0x00000000ff00723e */ /* 0x001fc800000010ff */
[----:B------:R-:W-:Y:S01]  /*f900*/  PRMT R19, R0, 0x7610, R19 ;  /* 0x0000761000137816 */ /* 0x000fe20000000013 */
[----:B------:R-:W-:Y:S06]  /*f910*/  BRA `(.L_x_346) ;  /* 0x0000000c00747947 */ /* 0x000fec0003800000 */
.L_x_342:
        /* <DEDUP_REMOVED lines=9> */
.L_x_350:
[----:B------:R-:W2:Y:S02]  /*f9b0*/  LDG.E.U16 R0, desc[UR36][R2.64] ;  /* 0x0000002402007981 */ /* 0x000ea4000c1e1500 */
[----:B--2---:R-:W-:-:S05]  /*f9c0*/  HADD2.F32 R0, -RZ, R0.H0_H0 ;  /* 0x20000000ff007230 */ /* 0x004fca0000004100 */
[----:B------:R-:W-:-:S04]  /*f9d0*/  F2FP.BF16.F32.PACK_AB R0, RZ, R0 ;  /* 0x00000000ff00723e */ /* 0x000fc800000010ff */
[----:B------:R-:W-:Y:S01]  /*f9e0*/  PRMT R19, R0, 0x7610, R19 ;  /* 0x0000761000137816 */ /* 0x000fe20000000013 */
[----:B------:R-:W-:Y:S06]  /*f9f0*/  BRA `(.L_x_346) ;  /* 0x0000000c003c7947 */ /* 0x000fec0003800000 */
.L_x_349:
        /* <DEDUP_REMOVED lines=9> */
.L_x_352:
[----:B------:R-:W2:Y:S02]  /*fa90*/  LDG.E.U16 R2, desc[UR36][R2.64] ;  /* 0x0000002402027981 */ /* 0x000ea4000c1e1500 */
[----:B--2---:R-:W-:-:S05]  /*faa0*/  HADD2.F32 R0, -RZ, R2.H0_H0 ;  /* 0x20000002ff007230 */ /* 0x004fca0000004100 */
[----:B------:R-:W-:-:S04]  /*fab0*/  F2FP.BF16.F32.PACK_AB R0, RZ, R0 ;  /* 0x00000000ff00723e */ /* 0x000fc800000010ff */
[----:B------:R-:W-:Y:S01]  /*fac0*/  PRMT R19, R0, 0x7610, R19 ;  /* 0x0000761000137816 */ /* 0x000fe20000000013 */
[----:B------:R-:W-:Y:S06]  /*fad0*/  BRA `(.L_x_346) ;  /* 0x0000000c00047947 */ /* 0x000fec0003800000 */
.L_x_351:
        /* <DEDUP_REMOVED lines=9> */
.L_x_341:
        /* <DEDUP_REMOVED lines=14> */
.L_x_355:
        /* <DEDUP_REMOVED lines=9> */
.L_x_354:
        /* <DEDUP_REMOVED lines=28> */
.L_x_357:
        /* <DEDUP_REMOVED lines=15> */
.L_x_356:
[----:B------:R0:W5:Y:S01]  /*ff90*/  LDG.E.U16 R19, desc[UR36][R2.64] ;  /* 0x0000002402137981 */ /* 0x000162000c1e1500 */
[----:B------:R-:W-:Y:S05]  /*ffa0*/  BRA `(.L_x_346) ;  /* 0x0000000400d07947 */ /* 0x000fea0003800000 */
.L_x_353:
        /* <DEDUP_REMOVED lines=13> */
.L_x_360:
        /* <DEDUP_REMOVED lines=21> */
.L_x_364:
[----:B------:R-:W-:Y:S05]  /*101d0*/  BSYNC B1 ;  /* 0x0000000000017941 */ /* 0x000fea0003800000 */
.L_x_363:
[----:B------:R-:W-:Y:S01]  /*101e0*/  LEA R3, R0, 0x3b800000, 0x17 ;  /* 0x3b80000000037811 */ /* 0x000fe200078eb8ff */
[----:B------:R-:W-:-:S05]  /*101f0*/  IMAD.SHL.U32 R0, R2, 0x100000, RZ ;  /* 0x0010000002007824 */ /* 0x000fca00078e00ff */
[----:B------:R-:W-:-:S07]  /*10200*/  LOP3.LUT R0, R3, R0, R4, 0xfe, !PT ;  /* 0x0000000003007212 */ /* 0x000fce00078efe04 */
.L_x_362:
[----:B------:R-:W-:Y:S05]  /*10210*/  BSYNC B0 ;  /* 0x0000000000007941 */ /* 0x000fea0003800000 */
.L_x_361:
[----:B------:R-:W-:-:S04]  /*10220*/  F2FP.BF16.F32.PACK_AB R0, RZ, R0 ;  /* 0x00000000ff00723e */ /* 0x000fc800000010ff */
[----:B------:R-:W-:Y:S01]  /*10230*/  PRMT R19, R0, 0x7610, R19 ;  /* 0x0000761000137816 */ /* 0x000fe20000000013 */
[----:B------:R-:W-:Y:S06]  /*10240*/  BRA `(.L_x_346) ;  /* 0x0000000400287947 */ /* 0x000fec0003800000 */
.L_x_359:
        /* <DEDUP_REMOVED lines=21> */
.L_x_368:
[----:B------:R-:W-:Y:S05]  /*103a0*/  BSYNC B1 ;  /* 0x0000000000017941 */ /* 0x000fea0003800000 */
.L_x_367:
[----:B------:R-:W-:Y:S01]  /*103b0*/  LEA R3, R0, 0x37800000, 0x17 ;  /* 0x3780000000037811 */ /* 0x000fe200078eb8ff */
[----:B------:R-:W-:-:S05]  /*103c0*/  IMAD.SHL.U32 R0, R2, 0x200000, RZ ;  /* 0x0020000002007824 */ /* 0x000fca00078e00ff */
[----:B------:R-:W-:-:S07]  /*103d0*/  LOP3.LUT R0, R3, R0, R4, 0xfe, !PT ;  /* 0x0000000003007212 */ /* 0x000fce00078efe04 */
.L_x_366:
[----:B------:R-:W-:Y:S05]  /*103e0*/  BSYNC B0 ;  /* 0x0000000000007941 */ /* 0x000fea0003800000 */
.L_x_365:
[----:B------:R-:W-:-:S04]  /*103f0*/  F2FP.BF16.F32.PACK_AB R0, RZ, R0 ;  /* 0x00000000ff00723e */ /* 0x000fc800000010ff */
[----:B------:R-:W-:Y:S01]  /*10400*/  PRMT R19, R0, 0x7610, R19 ;  /* 0x0000761000137816 */ /* 0x000fe20000000013 */
[----:B------:R-:W-:Y:S06]  /*10410*/  BRA `(.L_x_346) ;  /* 0x0000000000b47947 */ /* 0x000fec0003800000 */
.L_x_358:
        /* <DEDUP_REMOVED lines=14> */
.L_x_372:
[----:B------:R-:W-:Y:S05]  /*10500*/  BSYNC B0 ;  /* 0x0000000000007941 */ /* 0x000fea0003800000 */
.L_x_371:
[----:B------:R-:W-:-:S04]  /*10510*/  F2FP.BF16.F32.PACK_AB R0, RZ, R0 ;  /* 0x00000000ff00723e */ /* 0x000fc800000010ff */
[----:B------:R-:W-:Y:S01]  /*10520*/  PRMT R19, R0, 0x7610, R19 ;  /* 0x0000761000137816 */ /* 0x000fe20000000013 */
[----:B------:R-:W-:Y:S06]  /*10530*/  BRA `(.L_x_346) ;  /* 0x00000000006c7947 */ /* 0x000fec0003800000 */
.L_x_345:
        /* <DEDUP_REMOVED lines=16> */
.L_x_373:
[----:B------:R-:W-:Y:S01]  /*10640*/  PRMT R19, RZ, 0x7610, R19 ;  /* 0x00007610ff137816 */ /* 0x000fe20000000013 */
[----:B------:R-:W-:Y:S06]  /*10650*/  BRA `(.L_x_346) ;  /* 0x0000000000247947 */ /* 0x000fec0003800000 */
.L_x_370:
[----:B------:R-:W2:Y:S02]  /*10660*/  LDG.E.64 R2, desc[UR36][R2.64] ;  /* 0x0000002402027981 */ /* 0x000ea4000c1e1b00 */
[----:B--2---:R-:W0:Y:S02]  /*10670*/  I2F.U64 R0, R2 ;  /* 0x0000000200007312 */ /* 0x004e240000301000 */
[----:B0-----:R-:W-:-:S04]  /*10680*/  F2FP.BF16.F32.PACK_AB R0, RZ, R0 ;  /* 0x00000000ff00723e */ /* 0x001fc800000010ff */
[----:B------:R-:W-:Y:S01]  /*10690*/  PRMT R19, R0, 0x7610, R19 ;  /* 0x0000761000137816 */ /* 0x000fe20000000013 */
[----:B------:R-:W-:Y:S06]  /*106a0*/  BRA `(.L_x_346) ;  /* 0x0000000000107947 */ /* 0x000fec0003800000 */
.L_x_369:
[----:B------:R-:W2:Y:S02]  /*106b0*/  LDG.E R2, desc[UR36][R2.64] ;  /* 0x0000002402027981 */ /* 0x000ea4000c1e1900 */
[----:B--2---:R-:W-:-:S04]  /*106c0*/  I2FP.F32.U32 R0, R2 ;  /* 0x0000000200007245 */ /* 0x004fc80000201000 */
[----:B------:R-:W-:-:S04]  /*106d0*/  F2FP.BF16.F32.PACK_AB R0, RZ, R0 ;  /* 0x00000000ff00723e */ /* 0x000fc800000010ff */
[----:B------:R-:W-:-:S07]  /*106e0*/  PRMT R19, R0, 0x7610, R19 ;  /* 0x0000761000137816 */ /* 0x000fce0000000013 */
.L_x_346:
        /* <DEDUP_REMOVED lines=20> */
.L_x_377:
[----:B------:R-:W2:Y:S02]  /*10830*/  LDG.E.U8 R2, desc[UR36][R2.64] ;  /* 0x0000002402027981 */ /* 0x000ea4000c1e1100 */
[----:B--2---:R-:W-:-:S04]  /*10840*/  I2FP.F32.U32 R0, R2 ;  /* 0x0000000200007245 */ /* 0x004fc80000201000 */
[----:B------:R-:W-:-:S04]  /*10850*/  F2FP.BF16.F32.PACK_AB R0, RZ, R0 ;  /* 0x00000000ff00723e */ /* 0x000fc800000010ff */
[----:B------:R-:W-:Y:S01]  /*10860*/  PRMT R23, R0, 0x7610, R23 ;  /* 0x0000761000177816 */ /* 0x000fe20000000017 */
[----:B------:R-:W-:Y:S06]  /*10870*/  BRA `(.L_x_379) ;  /* 0x0000000c00c87947 */ /* 0x000fec0003800000 */
.L_x_376:
        /* <DEDUP_REMOVED lines=11> */
.L_x_381:
[----:B------:R-:W2:Y:S02]  /*10930*/  LDG.E R2, desc[UR36][R2.64] ;  /* 0x0000002402027981 */ /* 0x000ea4000c1e1900 */
[----:B--2---:R-:W-:-:S04]  /*10940*/  I2FP.F32.S32 R0, R2 ;  /* 0x0000000200007245 */ /* 0x004fc80000201400 */
[----:B------:R-:W-:-:S04]  /*10950*/  F2FP.BF16.F32.PACK_AB R0, RZ, R0 ;  /* 0x00000000ff00723e */ /* 0x000fc800000010ff */
[----:B------:R-:W-:Y:S01]  /*10960*/  PRMT R23, R0, 0x7610, R23 ;  /* 0x0000761000177816 */ /* 0x000fe20000000017 */
[----:B------:R-:W-:Y:S06]  /*10970*/  BRA `(.L_x_379) ;  /* 0x0000000c00887947 */ /* 0x000fec0003800000 */
.L_x_380:
[----:B------:R-:W2:Y:S02]  /*10980*/  LDG.E.U16 R2, desc[UR36][R2.64] ;  /* 0x0000002402027981 */ /* 0x000ea4000c1e1500 */
[----:B--2---:R-:W0:Y:S02]  /*10990*/  I2F.S16 R0, R2 ;  /* 0x0000000200007306 */ /* 0x004e240000101400 */
[----:B0-----:R-:W-:-:S04]  /*109a0*/  F2FP.BF16.F32.PACK_AB R0, RZ, R0 ;  /* 0x00000000ff00723e */ /* 0x001fc800000010ff */
[----:B------:R-:W-:Y:S01]  /*109b0*/  PRMT R23, R0, 0x7610, R23 ;  /* 0x0000761000177816 */ /* 0x000fe20000000017 */
[----:B------:R-:W-:Y:S06]  /*109c0*/  BRA `(.L_x_379) ;  /* 0x0000000c00747947 */ /* 0x000fec0003800000 */
.L_x_375:
        /* <DEDUP_REMOVED lines=9> */
.L_x_383:
[----:B------:R-:W2:Y:S02]  /*10a60*/  LDG.E.U16 R0, desc[UR36][R2.64] ;  /* 0x0000002402007981 */ /* 0x000ea4000c1e1500 */
[----:B--2---:R-:W-:-:S05]  /*10a70*/  HADD2.F32 R0, -RZ, R0.H0_H0 ;  /* 0x20000000ff007230 */ /* 0x004fca0000004100 */
[----:B------:R-:W-:-:S04]  /*10a80*/  F2FP.BF16.F32.PACK_AB R0, RZ, R0 ;  /* 0x00000000ff00723e */ /* 0x000fc800000010ff */
[----:B------:R-:W-:Y:S01]  /*10a90*/  PRMT R23, R0, 0x7610, R23 ;  /* 0x0000761000177816 */ /* 0x000fe20000000017 */
[----:B------:R-:W-:Y:S06]  /*10aa0*/  BRA `(.L_x_379) ;  /* 0x0000000c003c7947 */ /* 0x000fec0003800000 */
.L_x_382:
        /* <DEDUP_REMOVED lines=9> */
.L_x_385:
[----:B------:R-:W2:Y:S02]  /*10b40*/  LDG.E.U16 R2, desc[UR36][R2.64] ;  /* 0x0000002402027981 */ /* 0x000ea4000c1e1500 */
[----:B--2---:R-:W-:-:S05]  /*10b50*/  HADD2.F32 R0, -RZ, R2.H0_H0 ;  /* 0x20000002ff007230 */ /* 0x004fca0000004100 */
[----:B------:R-:W-:-:S04]  /*10b60*/  F2FP.BF16.F32.PACK_AB R0, RZ, R0 ;  /* 0x00000000ff00723e */ /* 0x000fc800000010ff */
[----:B------:R-:W-:Y:S01]  /*10b70*/  PRMT R23, R0, 0x7610, R23 ;  /* 0x0000761000177816 */ /* 0x000fe20000000017 */
[----:B------:R-:W-:Y:S06]  /*10b80*/  BRA `(.L_x_379) ;  /* 0x0000000c00047947 */ /* 0x000fec0003800000 */
.L_x_384:
        /* <DEDUP_REMOVED lines=9> */
.L_x_374:
        /* <DEDUP_REMOVED lines=14> */
.L_x_388:
        /* <DEDUP_REMOVED lines=9> */
.L_x_387:
        /* <DEDUP_REMOVED lines=28> */
.L_x_390:
        /* <DEDUP_REMOVED lines=15> */
.L_x_389:
[----:B------:R0:W5:Y:S01]  /*11040*/  LDG.E.U16 R23, desc[UR36][R2.64] ;  /* 0x0000002402177981 */ /* 0x000162000c1e1500 */
[----:B------:R-:W-:Y:S05]  /*11050*/  BRA `(.L_x_379) ;  /* 0x0000000400d07947 */ /* 0x000fea0003800000 */
.L_x_386:
        /* <DEDUP_REMOVED lines=13> */
.L_x_393:
        /* <DEDUP_REMOVED lines=21> */
.L_x_397:
[----:B------:R-:W-:Y:S05]  /*11280*/  BSYNC B1 ;  /* 0x0000000000017941 */ /* 0x000fea0003800000 */
.L_x_396:
[----:B------:R-:W-:Y:S01]  /*11290*/  LEA R3, R0, 0x3b800000, 0x17 ;  /* 0x3b80000000037811 */ /* 0x000fe200078eb8ff */
[----:B------:R-:W-:-:S05]  /*112a0*/  IMAD.SHL.U32 R0, R2, 0x100000, RZ ;  /* 0x0010000002007824 */ /* 0x000fca00078e00ff */
[----:B------:R-:W-:-:S07]  /*112b0*/  LOP3.LUT R0, R3, R0, R4, 0xfe, !PT ;  /* 0x0000000003007212 */ /* 0x000fce00078efe04 */
.L_x_395:
[----:B------:R-:W-:Y:S05]  /*112c0*/  BSYNC B0 ;  /* 0x0000000000007941 */ /* 0x000fea0003800000 */
.L_x_394:
[----:B------:R-:W-:-:S04]  /*112d0*/  F2FP.BF16.F32.PACK_AB R0, RZ, R0 ;  /* 0x00000000ff00723e */ /* 0x000fc800000010ff */
[----:B------:R-:W-:Y:S01]  /*112e0*/  PRMT R23, R0, 0x7610, R23 ;  /* 0x0000761000177816 */ /* 0x000fe20000000017 */
[----:B------:R-:W-:Y:S06]  /*112f0*/  BRA `(.L_x_379) ;  /* 0x0000000400287947 */ /* 0x000fec0003800000 */
.L_x_392:
        /* <DEDUP_REMOVED lines=21> */
.L_x_401:
[----:B------:R-:W-:Y:S05]  /*11450*/  BSYNC B1 ;  /* 0x0000000000017941 */ /* 0x000fea0003800000 */
.L_x_400:
[----:B------:R-:W-:Y:S01]  /*11460*/  LEA R3, R0, 0x37800000, 0x17 ;  /* 0x3780000000037811 */ /* 0x000fe200078eb8ff */
[----:B------:R-:W-:-:S05]  /*11470*/  IMAD.SHL.U32 R0, R2, 0x200000, RZ ;  /* 0x0020000002007824 */ /* 0x000fca00078e00ff */
[----:B------:R-:W-:-:S07]  /*11480*/  LOP3.LUT R0, R3, R0, R4, 0xfe, !PT ;  /* 0x0000000003007212 */ /* 0x000fce00078efe04 */
.L_x_399:
[----:B------:R-:W-:Y:S05]  /*11490*/  BSYNC B0 ;  /* 0x0000000000007941 */ /* 0x000fea0003800000 */
.L_x_398:
[----:B------:R-:W-:-:S04]  /*114a0*/  F2FP.BF16.F32.PACK_AB R0, RZ, R0 ;  /* 0x00000000ff00723e */ /* 0x000fc800000010ff */
[----:B------:R-:W-:Y:S01]  /*114b0*/  PRMT R23, R0, 0x7610, R23 ;  /* 0x0000761000177816 */ /* 0x000fe20000000017 */
[----:B------:R-:W-:Y:S06]  /*114c0*/  BRA `(.L_x_379) ;  /* 0x0000000000b47947 */ /* 0x000fec0003800000 */
.L_x_391:
        /* <DEDUP_REMOVED lines=14> */
.L_x_405:
[----:B------:R-:W-:Y:S05]  /*115b0*/  BSYNC B0 ;  /* 0x0000000000007941 */ /* 0x000fea0003800000 */
.L_x_404:
[----:B------:R-:W-:-:S04]  /*115c0*/  F2FP.BF16.F32.PACK_AB R0, RZ, R0 ;  /* 0x00000000ff00723e */ /* 0x000fc800000010ff */
[----:B------:R-:W-:Y:S01]  /*115d0*/  PRMT R23, R0, 0x7610, R23 ;  /* 0x0000761000177816 */ /* 0x000fe20000000017 */
[----:B------:R-:W-:Y:S06]  /*115e0*/  BRA `(.L_x_379) ;  /* 0x00000000006c7947 */ /* 0x000fec0003800000 */
.L_x_378:
        /* <DEDUP_REMOVED lines=16> */
.L_x_406:
[----:B------:R-:W-:Y:S01]  /*116f0*/  PRMT R23, RZ, 0x7610, R23 ;  /* 0x00007610ff177816 */ /* 0x000fe20000000017 */
[----:B------:R-:W-:Y:S06]  /*11700*/  BRA `(.L_x_379) ;  /* 0x0000000000247947 */ /* 0x000fec0003800000 */
.L_x_403:
[----:B------:R-:W2:Y:S02]  /*11710*/  LDG.E.64 R2, desc[UR36][R2.64] ;  /* 0x0000002402027981 */ /* 0x000ea4000c1e1b00 */
[----:B--2---:R-:W0:Y:S02]  /*11720*/  I2F.U64 R0, R2 ;  /* 0x0000000200007312 */ /* 0x004e240000301000 */
[----:B0-----:R-:W-:-:S04]  /*11730*/  F2FP.BF16.F32.PACK_AB R0, RZ, R0 ;  /* 0x00000000ff00723e */ /* 0x001fc800000010ff */
[----:B------:R-:W-:Y:S01]  /*11740*/  PRMT R23, R0, 0x7610, R23 ;  /* 0x0000761000177816 */ /* 0x000fe20000000017 */
[----:B------:R-:W-:Y:S06]  /*11750*/  BRA `(.L_x_379) ;  /* 0x0000000000107947 */ /* 0x000fec0003800000 */
.L_x_402:
[----:B------:R-:W2:Y:S02]  /*11760*/  LDG.E R2, desc[UR36][R2.64] ;  /* 0x0000002402027981 */ /* 0x000ea4000c1e1900 */
[----:B--2---:R-:W-:-:S04]  /*11770*/  I2FP.F32.U32 R0, R2 ;  /* 0x0000000200007245 */ /* 0x004fc80000201000 */
[----:B------:R-:W-:-:S04]  /*11780*/  F2FP.BF16.F32.PACK_AB R0, RZ, R0 ;  /* 0x00000000ff00723e */ /* 0x000fc800000010ff */
[----:B------:R-:W-:-:S07]  /*11790*/  PRMT R23, R0, 0x7610, R23 ;  /* 0x0000761000177816 */ /* 0x000fce0000000017 */
.L_x_379:
        /* <DEDUP_REMOVED lines=20> */
.L_x_410:
[----:B------:R-:W2:Y:S02]  /*118e0*/  LDG.E.U8 R2, desc[UR36][R2.64] ;  /* 0x0000002402027981 */ /* 0x000ea4000c1e1100 */
[----:B--2---:R-:W-:-:S04]  /*118f0*/  I2FP.F32.U32 R0, R2 ;  /* 0x0000000200007245 */ /* 0x004fc80000201000 */
[----:B------:R-:W-:-:S04]  /*11900*/  F2FP.BF16.F32.PACK_AB R0, RZ, R0 ;  /* 0x00000000ff00723e */ /* 0x000fc800000010ff */
[----:B------:R-:W-:Y:S01]  /*11910*/  PRMT R22, R0, 0x7610, R22 ;  /* 0x0000761000167816 */ /* 0x000fe20000000016 */
[----:B------:R-:W-:Y:S06]  /*11920*/  BRA `(.L_x_412) ;  /* 0x0000000c00c87947 */ /* 0x000fec0003800000 */
.L_x_409:
        /* <DEDUP_REMOVED lines=11> */
.L_x_414:
[----:B------:R-:W2:Y:S02]  /*119e0*/  LDG.E R2, desc[UR36][R2.64] ;  /* 0x0000002402027981 */ /* 0x000ea4000c1e1900 */
[----:B--2---:R-:W-:-:S04]  /*119f0*/  I2FP.F32.S32 R0, R2 ;  /* 0x0000000200007245 */ /* 0x004fc80000201400 */
[----:B------:R-:W-:-:S04]  /*11a00*/  F2FP.BF16.F32.PACK_AB R0, RZ, R0 ;  /* 0x00000000ff00723e */ /* 0x000fc800000010ff */
[----:B------:R-:W-:Y:S01]  /*11a10*/  PRMT R22, R0, 0x7610, R22 ;  /* 0x0000761000167816 */ /* 0x000fe20000000016 */
[----:B------:R-:W-:Y:S06]  /*11a20*/  BRA `(.L_x_412) ;  /* 0x0000000c00887947 */ /* 0x000fec0003800000 */
.L_x_413:
[----:B------:R-:W2:Y:S02]  /*11a30*/  LDG.E.U16 R2, desc[UR36][R2.64] ;  /* 0x0000002402027981 */ /* 0x000ea4000c1e1500 */
[----:B--2---:R-:W0:Y:S02]  /*11a40*/  I2F.S16 R0, R2 ;  /* 0x0000000200007306 */ /* 0x004e240000101400 */
[----:B0-----:R-:W-:-:S04]  /*11a50*/  F2FP.BF16.F32.PACK_AB R0, RZ, R0 ;  /* 0x00000000ff00723e */ /* 0x001fc800000010ff */
[----:B------:R-:W-:Y:S01]  /*11a60*/  PRMT R22, R0, 0x7610, R22 ;  /* 0x0000761000167816 */ /* 0x000fe20000000016 */
[----:B------:R-:W-:Y:S06]  /*11a70*/  BRA `(.L_x_412) ;  /* 0x0000000c00747947 */ /* 0x000fec0003800000 */
.L_x_408:
        /* <DEDUP_REMOVED lines=9> */
.L_x_416:
[----:B------:R-:W2:Y:S02]  /*11b10*/  LDG.E.U16 R0, desc[UR36][R2.64] ;  /* 0x0000002402007981 */ /* 0x000ea4000c1e1500 */
[----:B--2---:R-:W-:-:S05]  /*11b20*/  HADD2.F32 R0, -RZ, R0.H0_H0 ;  /* 0x20000000ff007230 */ /* 0x004fca0000004100 */
[----:B------:R-:W-:-:S04]  /*11b30*/  F2FP.BF16.F32.PACK_AB R0, RZ, R0 ;  /* 0x00000000ff00723e */ /* 0x000fc800000010ff */
[----:B------:R-:W-:Y:S01]  /*11b40*/  PRMT R22, R0, 0x7610, R22 ;  /* 0x0000761000167816 */ /* 0x000fe20000000016 */
[----:B------:R-:W-:Y:S06]  /*11b50*/  BRA `(.L_x_412) ;  /* 0x0000000c003c7947 */ /* 0x000fec0003800000 */
.L_x_415:
        /* <DEDUP_REMOVED lines=9> */
.L_x_418:
[----:B------:R-:W2:Y:S02]  /*11bf0*/  LDG.E.U16 R2, desc[UR36][R2.64] ;  /* 0x0000002402027981 */ /* 0x000ea4000c1e1500 */
[----:B--2---:R-:W-:-:S05]  /*11c00*/  HADD2.F32 R0, -RZ, R2.H0_H0 ;  /* 0x20000002ff007230 */ /* 0x004fca0000004100 */
[----:B------:R-:W-:-:S04]  /*11c10*/  F2FP.BF16.F32.PACK_AB R0, RZ, R0 ;  /* 0x00000000ff00723e */ /* 0x000fc800000010ff */
[----:B------:R-:W-:Y:S01]  /*11c20*/  PRMT R22, R0, 0x7610, R22 ;  /* 0x0000761000167816 */ /* 0x000fe20000000016 */
[----:B------:R-:W-:Y:S06]  /*11c30*/  BRA `(.L_x_412) ;  /* 0x0000000c00047947 */ /* 0x000fec0003800000 */
.L_x_417:
        /* <DEDUP_REMOVED lines=9> */
.L_x_407:
        /* <DEDUP_REMOVED lines=14> */
.L_x_421:
        /* <DEDUP_REMOVED lines=9> */
.L_x_420:
        /* <DEDUP_REMOVED lines=28> */
.L_x_423:
        /* <DEDUP_REMOVED lines=15> */
.L_x_422:
[----:B------:R0:W5:Y:S01]  /*120f0*/  LDG.E.U16 R22, desc[UR36][R2.64] ;  /* 0x0000002402167981 */ /* 0x000162000c1e1500 */
[----:B------:R-:W-:Y:S05]  /*12100*/  BRA `(.L_x_412) ;  /* 0x0000000400d07947 */ /* 0x000fea0003800000 */
.L_x_419:
        /* <DEDUP_REMOVED lines=13> */
.L_x_426:
        /* <DEDUP_REMOVED lines=21> */
.L_x_430:
[----:B------:R-:W-:Y:S05]  /*12330*/  BSYNC B1 ;  /* 0x0000000000017941 */ /* 0x000fea0003800000 */
.L_x_429:
[----:B------:R-:W-:Y:S01]  /*12340*/  LEA R3, R0, 0x3b800000, 0x17 ;  /* 0x3b80000000037811 */ /* 0x000fe200078eb8ff */
[----:B------:R-:W-:-:S05]  /*12350*/  IMAD.SHL.U32 R0, R2, 0x100000, RZ ;  /* 0x0010000002007824 */ /* 0x000fca00078e00ff */
[----:B------:R-:W-:-:S07]  /*12360*/  LOP3.LUT R0, R3, R0, R4, 0xfe, !PT ;  /* 0x0000000003007212 */ /* 0x000fce00078efe04 */
.L_x_428:
[----:B------:R-:W-:Y:S05]  /*12370*/  BSYNC B0 ;  /* 0x0000000000007941 */ /* 0x000fea0003800000 */
.L_x_427:
[----:B------:R-:W-:-:S04]  /*12380*/  F2FP.BF16.F32.PACK_AB R0, RZ, R0 ;  /* 0x00000000ff00723e */ /* 0x000fc800000010ff */
[----:B------:R-:W-:Y:S01]  /*12390*/  PRMT R22, R0, 0x7610, R22 ;  /* 0x0000761000167816 */ /* 0x000fe20000000016 */
[----:B------:R-:W-:Y:S06]  /*123a0*/  BRA `(.L_x_412) ;  /* 0x0000000400287947 */ /* 0x000fec0003800000 */
.L_x_425:
        /* <DEDUP_REMOVED lines=21> */
.L_x_434:
[----:B------:R-:W-:Y:S05]  /*12500*/  BSYNC B1 ;  /* 0x0000000000017941 */ /* 0x000fea0003800000 */
.L_x_433:
[----:B------:R-:W-:Y:S01]  /*12510*/  LEA R3, R0, 0x37800000, 0x17 ;  /* 0x3780000000037811 */ /* 0x000fe200078eb8ff */
[----:B------:R-:W-:-:S05]  /*12520*/  IMAD.SHL.U32 R0, R2, 0x200000, RZ ;  /* 0x0020000002007824 */ /* 0x000fca00078e00ff */
[----:B------:R-:W-:-:S07]  /*12530*/  LOP3.LUT R0, R3, R0, R4, 0xfe, !PT ;  /* 0x0000000003007212 */ /* 0x000fce00078efe04 */
.L_x_432:
[----:B------:R-:W-:Y:S05]  /*12540*/  BSYNC B0 ;  /* 0x0000000000007941 */ /* 0x000fea0003800000 */
.L_x_431:
[----:B------:R-:W-:-:S04]  /*12550*/  F2FP.BF16.F32.PACK_AB R0, RZ, R0 ;  /* 0x00000000ff00723e */ /* 0x000fc800000010ff */
[----:B------:R-:W-:Y:S01]  /*12560*/  PRMT R22, R0, 0x7610, R22 ;  /* 0x0000761000167816 */ /* 0x000fe20000000016 */
[----:B------:R-:W-:Y:S06]  /*12570*/  BRA `(.L_x_412) ;  /* 0x0000000000b47947 */ /* 0x000fec0003800000 */
.L_x_424:
        /* <DEDUP_REMOVED lines=14> */
.L_x_438:
[----:B------:R-:W-:Y:S05]  /*12660*/  BSYNC B0 ;  /* 0x0000000000007941 */ /* 0x000fea0003800000 */
.L_x_437:
[----:B------:R-:W-:-:S04]  /*12670*/  F2FP.BF16.F32.PACK_AB R0, RZ, R0 ;  /* 0x00000000ff00723e */ /* 0x000fc800000010ff */
[----:B------:R-:W-:Y:S01]  /*12680*/  PRMT R22, R0, 0x7610, R22 ;  /* 0x0000761000167816 */ /* 0x000fe20000000016 */
[----:B------:R-:W-:Y:S06]  /*12690*/  BRA `(.L_x_412) ;  /* 0x00000000006c7947 */ /* 0x000fec0003800000 */
.L_x_411:
        /* <DEDUP_REMOVED lines=16> */
.L_x_439:
[----:B------:R-:W-:Y:S01]  /*127a0*/  PRMT R22, RZ, 0x7610, R22 ;  /* 0x00007610ff167816 */ /* 0x000fe20000000016 */
[----:B------:R-:W-:Y:S06]  /*127b0*/  BRA `(.L_x_412) ;  /* 0x0000000000247947 */ /* 0x000fec0003800000 */
.L_x_436:
[----:B------:R-:W2:Y:S02]  /*127c0*/  LDG.E.64 R2, desc[UR36][R2.64] ;  /* 0x0000002402027981 */ /* 0x000ea4000c1e1b00 */
[----:B--2---:R-:W0:Y:S02]  /*127d0*/  I2F.U64 R0, R2 ;  /* 0x0000000200007312 */ /* 0x004e240000301000 */
[----:B0-----:R-:W-:-:S04]  /*127e0*/  F2FP.BF16.F32.PACK_AB R0, RZ, R0 ;  /* 0x00000000ff00723e */ /* 0x001fc800000010ff */
[----:B------:R-:W-:Y:S01]  /*127f0*/  PRMT R22, R0, 0x7610, R22 ;  /* 0x0000761000167816 */ /* 0x000fe20000000016 */
[----:B------:R-:W-:Y:S06]  /*12800*/  BRA `(.L_x_412) ;  /* 0x0000000000107947 */ /* 0x000fec0003800000 */
.L_x_435:
[----:B------:R-:W2:Y:S02]  /*12810*/  LDG.E R2, desc[UR36][R2.64] ;  /* 0x0000002402027981 */ /* 0x000ea4000c1e1900 */
[----:B--2---:R-:W-:-:S04]  /*12820*/  I2FP.F32.U32 R0, R2 ;  /* 0x0000000200007245 */ /* 0x004fc80000201000 */
[----:B------:R-:W-:-:S04]  /*12830*/  F2FP.BF16.F32.PACK_AB R0, RZ, R0 ;  /* 0x00000000ff00723e */ /* 0x000fc800000010ff */
[----:B------:R-:W-:-:S07]  /*12840*/  PRMT R22, R0, 0x7610, R22 ;  /* 0x0000761000167816 */ /* 0x000fce0000000016 */
.L_x_412:
        /* <DEDUP_REMOVED lines=19> */
.L_x_443:
[----:B------:R-:W2:Y:S02]  /*12980*/  LDG.E.U8 R2, desc[UR36][R2.64] ;  /* 0x0000002402027981 */ /* 0x000ea4000c1e1100 */
[----:B--2---:R-:W-:-:S04]  /*12990*/  I2FP.F32.U32 R0, R2 ;  /* 0x0000000200007245 */ /* 0x004fc80000201000 */
[----:B------:R-:W-:Y:S01]  /*129a0*/  F2FP.BF16.F32.PACK_AB R0, RZ, R0 ;  /* 0x00000000ff00723e */ /* 0x000fe200000010ff */
[----:B------:R-:W-:Y:S06]  /*129b0*/  BRA `(.L_x_445) ;  /* 0x0000000c00907947 */ /* 0x000fec0003800000 */
.L_x_442:
        /* <DEDUP_REMOVED lines=10> */
.L_x_447:
[----:B------:R-:W2:Y:S02]  /*12a60*/  LDG.E R2, desc[UR36][R2.64] ;  /* 0x0000002402027981 */ /* 0x000ea4000c1e1900 */
[----:B--2---:R-:W-:-:S04]  /*12a70*/  I2FP.F32.S32 R0, R2 ;  /* 0x0000000200007245 */ /* 0x004fc80000201400 */
[----:B------:R-:W-:Y:S01]  /*12a80*/  F2FP.BF16.F32.PACK_AB R0, RZ, R0 ;  /* 0x00000000ff00723e */ /* 0x000fe200000010ff */
[----:B------:R-:W-:Y:S06]  /*12a90*/  BRA `(.L_x_445) ;  /* 0x0000000c00587947 */ /* 0x000fec0003800000 */
.L_x_446:
[----:B------:R-:W2:Y:S02]  /*12aa0*/  LDG.E.U16 R2, desc[UR36][R2.64] ;  /* 0x0000002402027981 */ /* 0x000ea4000c1e1500 */
[----:B--2---:R-:W0:Y:S02]  /*12ab0*/  I2F.S16 R0, R2 ;  /* 0x0000000200007306 */ /* 0x004e240000101400 */
[----:B0-----:R-:W-:Y:S01]  /*12ac0*/  F2FP.BF16.F32.PACK_AB R0, RZ, R0 ;  /* 0x00000000ff00723e */ /* 0x001fe200000010ff */
[----:B------:R-:W-:Y:S06]  /*12ad0*/  BRA `(.L_x_445) ;  /* 0x0000000c00487947 */ /* 0x000fec0003800000 */
.L_x_441:
        /* <DEDUP_REMOVED lines=9> */
.L_x_449:
[----:B------:R-:W2:Y:S02]  /*12b70*/  LDG.E.U16 R0, desc[UR36][R2.64] ;  /* 0x0000002402007981 */ /* 0x000ea4000c1e1500 */
[----:B--2---:R-:W-:-:S05]  /*12b80*/  HADD2.F32 R0, -RZ, R0.H0_H0 ;  /* 0x20000000ff007230 */ /* 0x004fca0000004100 */
[----:B------:R-:W-:Y:S01]  /*12b90*/  F2FP.BF16.F32.PACK_AB R0, RZ, R0 ;  /* 0x00000000ff00723e */ /* 0x000fe200000010ff */
[----:B------:R-:W-:Y:S06]  /*12ba0*/  BRA `(.L_x_445) ;  /* 0x0000000c00147947 */ /* 0x000fec0003800000 */
.L_x_448:
        /* <DEDUP_REMOVED lines=9> */
.L_x_451:
[----:B------:R-:W2:Y:S02]  /*12c40*/  LDG.E.U16 R2, desc[UR36][R2.64] ;  /* 0x0000002402027981 */ /* 0x000ea4000c1e1500 */
[----:B--2---:R-:W-:-:S05]  /*12c50*/  HADD2.F32 R0, -RZ, R2.H0_H0 ;  /* 0x20000002ff007230 */ /* 0x004fca0000004100 */
[----:B------:R-:W-:Y:S01]  /*12c60*/  F2FP.BF16.F32.PACK_AB R0, RZ, R0 ;  /* 0x00000000ff00723e */ /* 0x000fe200000010ff */
[----:B------:R-:W-:Y:S06]  /*12c70*/  BRA `(.L_x_445) ;  /* 0x0000000800e07947 */ /* 0x000fec0003800000 */
.L_x_450:
        /* <DEDUP_REMOVED lines=8> */
.L_x_440:
        /* <DEDUP_REMOVED lines=13> */
.L_x_454:
        /* <DEDUP_REMOVED lines=8> */
.L_x_453:
        /* <DEDUP_REMOVED lines=28> */
.L_x_456:
        /* <DEDUP_REMOVED lines=15> */
.L_x_455:
[----:B------:R0:W5:Y:S01]  /*13100*/  LDG.E.U16 R0, desc[UR36][R2.64] ;  /* 0x0000002402007981 */ /* 0x000162000c1e1500 */
[----:B------:R-:W-:Y:S05]  /*13110*/  BRA `(.L_x_445) ;  /* 0x0000000400b87947 */ /* 0x000fea0003800000 */
.L_x_452:
        /* <DEDUP_REMOVED lines=12> */
.L_x_459:
        /* <DEDUP_REMOVED lines=21> */
.L_x_463:
[----:B------:R-:W-:Y:S05]  /*13330*/  BSYNC B1 ;  /* 0x0000000000017941 */ /* 0x000fea0003800000 */
.L_x_462:
[----:B------:R-:W-:Y:S01]  /*13340*/  LEA R3, R0, 0x3b800000, 0x17 ;  /* 0x3b80000000037811 */ /* 0x000fe200078eb8ff */
[----:B------:R-:W-:-:S05]  /*13350*/  IMAD.SHL.U32 R0, R2, 0x100000, RZ ;  /* 0x0010000002007824 */ /* 0x000fca00078e00ff */
[----:B------:R-:W-:-:S07]  /*13360*/  LOP3.LUT R0, R3, R0, R4, 0xfe, !PT ;  /* 0x0000000003007212 */ /* 0x000fce00078efe04 */
.L_x_461:
[----:B------:R-:W-:Y:S05]  /*13370*/  BSYNC B0 ;  /* 0x0000000000007941 */ /* 0x000fea0003800000 */
.L_x_460:
[----:B------:R-:W-:Y:S01]  /*13380*/  F2FP.BF16.F32.PACK_AB R0, RZ, R0 ;  /* 0x00000000ff00723e */ /* 0x000fe200000010ff */
[----:B------:R-:W-:Y:S06]  /*13390*/  BRA `(.L_x_445) ;  /* 0x0000000400187947 */ /* 0x000fec0003800000 */
.L_x_458:
        /* <DEDUP_REMOVED lines=21> */
.L_x_467:
[----:B------:R-:W-:Y:S05]  /*134f0*/  BSYNC B1 ;  /* 0x0000000000017941 */ /* 0x000fea0003800000 */
.L_x_466:
[----:B------:R-:W-:Y:S01]  /*13500*/  LEA R3, R0, 0x37800000, 0x17 ;  /* 0x3780000000037811 */ /* 0x000fe200078eb8ff */
[----:B------:R-:W-:-:S05]  /*13510*/  IMAD.SHL.U32 R0, R2, 0x200000, RZ ;  /* 0x0020000002007824 */ /* 0x000fca00078e00ff */
[----:B------:R-:W-:-:S07]  /*13520*/  LOP3.LUT R0, R3, R0, R4, 0xfe, !PT ;  /* 0x0000000003007212 */ /* 0x000fce00078efe04 */
.L_x_465:
[----:B------:R-:W-:Y:S05]  /*13530*/  BSYNC B0 ;  /* 0x0000000000007941 */ /* 0x000fea0003800000 */
.L_x_464:
[----:B------:R-:W-:Y:S01]  /*13540*/  F2FP.BF16.F32.PACK_AB R0, RZ, R0 ;  /* 0x00000000ff00723e */ /* 0x000fe200000010ff */
[----:B------:R-:W-:Y:S06]  /*13550*/  BRA `(.L_x_445) ;  /* 0x0000000000a87947 */ /* 0x000fec0003800000 */
.L_x_457:
        /* <DEDUP_REMOVED lines=14> */
.L_x_471:
[----:B------:R-:W-:Y:S05]  /*13640*/  BSYNC B0 ;  /* 0x0000000000007941 */ /* 0x000fea0003800000 */
.L_x_470:
[----:B------:R-:W-:Y:S01]  /*13650*/  F2FP.BF16.F32.PACK_AB R0, RZ, R0 ;  /* 0x00000000ff00723e */ /* 0x000fe200000010ff */
[----:B------:R-:W-:Y:S06]  /*13660*/  BRA `(.L_x_445) ;  /* 0x0000000000647947 */ /* 0x000fec0003800000 */
.L_x_444:
        /* <DEDUP_REMOVED lines=16> */
.L_x_472:
[----:B------:R-:W-:Y:S01]  /*13770*/  PRMT R0, RZ, 0x7610, R0 ;  /* 0x00007610ff007816 */ /* 0x000fe20000000000 */
[----:B------:R-:W-:Y:S06]  /*13780*/  BRA `(.L_x_445) ;  /* 0x00000000001c7947 */ /* 0x000fec0003800000 */
.L_x_469:
[----:B------:R-:W2:Y:S02]  /*13790*/  LDG.E.64 R2, desc[UR36][R2.64] ;  /* 0x0000002402027981 */ /* 0x000ea4000c1e1b00 */
[----:B--2---:R-:W0:Y:S02]  /*137a0*/  I2F.U64 R0, R2 ;  /* 0x0000000200007312 */ /* 0x004e240000301000 */
[----:B0-----:R-:W-:Y:S01]  /*137b0*/  F2FP.BF16.F32.PACK_AB R0, RZ, R0 ;  /* 0x00000000ff00723e */ /* 0x001fe200000010ff */
[----:B------:R-:W-:Y:S06]  /*137c0*/  BRA `(.L_x_445) ;  /* 0x00000000000c7947 */ /* 0x000fec0003800000 */
.L_x_468:
[----:B------:R-:W2:Y:S02]  /*137d0*/  LDG.E R2, desc[UR36][R2.64] ;  /* 0x0000002402027981 */ /* 0x000ea4000c1e1900 */
[----:B--2---:R-:W-:-:S04]  /*137e0*/  I2FP.F32.U32 R0, R2 ;  /* 0x0000000200007245 */ /* 0x004fc80000201000 */
[----:B------:R-:W-:-:S07]  /*137f0*/  F2FP.BF16.F32.PACK_AB R0, RZ, R0 ;  /* 0x00000000ff00723e */ /* 0x000fce00000010ff */
.L_x_445:
        /* <DEDUP_REMOVED lines=28> */
.L_x_476:
[----:B0-----:R-:W-:-:S06]  /*139c0*/  IMAD.U32 R3, R19, 0x10000, RZ ;  /* 0x0001000013037824 */ /* 0x001fcc00078e00ff */
[----:B------:R-:W0:Y:S02]  /*139d0*/  F2I.S64.TRUNC R2, R3 ;  /* 0x0000000300027311 */ /* 0x000e24000020d900 */
[----:B0-----:R0:W-:Y:S01]  /*139e0*/  STG.E.U8 desc[UR36][R16.64], R2 ;  /* 0x0000000210007986 */ /* 0x0011e2000c101124 */
[----:B------:R-:W-:Y:S05]  /*139f0*/  BRA `(.L_x_478) ;  /* 0x0000000c00847947 */ /* 0x000fea0003800000 */
.L_x_475:
        /* <DEDUP_REMOVED lines=10> */
.L_x_480:
[----:B0-----:R-:W-:-:S06]  /*13aa0*/  IMAD.U32 R19, R19, 0x10000, RZ ;  /* 0x0001000013137824 */ /* 0x001fcc00078e00ff */
[----:B------:R-:W0:Y:S02]  /*13ab0*/  F2I.FTZ.TRUNC.NTZ R19, R19 ;  /* 0x0000001300137305 */ /* 0x000e24000021f100 */
[----:B0-----:R0:W-:Y:S01]  /*13ac0*/  STG.E desc[UR36][R16.64], R19 ;  /* 0x0000001310007986 */ /* 0x0011e2000c101924 */
[----:B------:R-:W-:Y:S05]  /*13ad0*/  BRA `(.L_x_478) ;  /* 0x0000000c004c7947 */ /* 0x000fea0003800000 */
.L_x_479:
[----:B0-----:R-:W-:-:S06]  /*13ae0*/  IMAD.U32 R19, R19, 0x10000, RZ ;  /* 0x0001000013137824 */ /* 0x001fcc00078e00ff */
[----:B------:R-:W0:Y:S02]  /*13af0*/  F2I.FTZ.TRUNC.NTZ R19, R19 ;  /* 0x0000001300137305 */ /* 0x000e24000021f100 */
[----:B0-----:R0:W-:Y:S01]  /*13b00*/  STG.E.U16 desc[UR36][R16.64], R19 ;  /* 0x0000001310007986 */ /* 0x0011e2000c101524 */
[----:B------:R-:W-:Y:S05]  /*13b10*/  BRA `(.L_x_478) ;  /* 0x0000000c003c7947 */ /* 0x000fea0003800000 */
.L_x_474:
        /* <DEDUP_REMOVED lines=9> */
.L_x_482:
[----:B0-----:R-:W-:-:S05]  /*13bb0*/  IMAD.U32 R0, R19, 0x10000, RZ ;  /* 0x0001000013007824 */ /* 0x001fca00078e00ff */
[----:B------:R-:W-:-:S05]  /*13bc0*/  F2FP.F16.F32.PACK_AB R0, RZ, R0 ;  /* 0x00000000ff00723e */ /* 0x000fca00000000ff */
[----:B------:R0:W-:Y:S01]  /*13bd0*/  STG.E.U16 desc[UR36][R16.64], R0 ;  /* 0x0000000010007986 */ /* 0x0001e2000c101524 */
[----:B------:R-:W-:Y:S05]  /*13be0*/  BRA `(.L_x_478) ;  /* 0x0000000c00087947 */ /* 0x000fea0003800000 */
.L_x_481:
        /* <DEDUP_REMOVED lines=10> */
.L_x_484:
[----:B0-----:R-:W-:-:S05]  /*13c90*/  IMAD.U32 R19, R19, 0x10000, RZ ;  /* 0x0001000013137824 */ /* 0x001fca00078e00ff */
[----:B------:R-:W-:-:S04]  /*13ca0*/  F2FP.F16.F32.PACK_AB R3, RZ, R19 ;  /* 0x00000013ff03723e */ /* 0x000fc800000000ff */
[----:B------:R-:W-:-:S05]  /*13cb0*/  PRMT R3, R3, 0x5410, RZ ;  /* 0x0000541003037816 */ /* 0x000fca00000000ff */
[----:B------:R2:W-:Y:S01]  /*13cc0*/  STG.E desc[UR36][R16.64], R3 ;  /* 0x0000000310007986 */ /* 0x0005e2000c101924 */
[----:B------:R-:W-:Y:S05]  /*13cd0*/  BRA `(.L_x_478) ;  /* 0x0000000800cc7947 */ /* 0x000fea0003800000 */
.L_x_483:
[----:B0-----:R-:W-:-:S04]  /*13ce0*/  IMAD.U32 R2, R19, 0x10000, RZ ;  /* 0x0001000013027824 */ /* 0x001fc800078e00ff */
[----:B------:R-:W-:-:S06]  /*13cf0*/  FMUL.FTZ R2, R2, 1 ;  /* 0x3f80000002027820 */ /* 0x000fcc0000410000 */
[----:B------:R-:W0:Y:S02]  /*13d00*/  F2F.F64.F32 R2, R2 ;  /* 0x0000000200027310 */ /* 0x000e240000201800 */
[----:B0-----:R4:W-:Y:S01]  /*13d10*/  STG.E.64 desc[UR36][R16.64], R2 ;  /* 0x0000000210007986 */ /* 0x0019e2000c101b24 */
[----:B------:R-:W-:Y:S05]  /*13d20*/  BRA `(.L_x_478) ;  /* 0x0000000800b87947 */ /* 0x000fea0003800000 */
.L_x_473:
        /* <DEDUP_REMOVED lines=13> */
.L_x_487:
[----:B0-----:R-:W-:Y:S01]  /*13e00*/  IMAD.U32 R19, R19, 0x10000, RZ ;  /* 0x0001000013137824 */ /* 0x001fe200078e00ff */
[----:B------:R-:W-:-:S03]  /*13e10*/  CS2R R6, SRZ ;  /* 0x0000000000067805 */ /* 0x000fc6000001ff00 */
[----:B------:R-:W-:-:S06]  /*13e20*/  FMUL.FTZ R4, R19, 1 ;  /* 0x3f80000013047820 */ /* 0x000fcc0000410000 */
[----:B------:R-:W0:Y:S02]  /*13e30*/  F2F.F64.F32 R4, R4 ;  /* 0x0000000400047310 */ /* 0x000e240000201800 */
[----:B0-----:R0:W-:Y:S01]  /*13e40*/  STG.E.128 desc[UR36][R16.64], R4 ;  /* 0x0000000410007986 */ /* 0x0011e2000c101d24 */
[----:B------:R-:W-:Y:S05]  /*13e50*/  BRA `(.L_x_478) ;  /* 0x00000008006c7947 */ /* 0x000fea0003800000 */
.L_x_486:
        /* <DEDUP_REMOVED lines=21> */
.L_x_491:
[----:B------:R-:W-:Y:S05]  /*13fb0*/  BSYNC B0 ;  /* 0x0000000000007941 */ /* 0x000fea0003800000 */
.L_x_490:
[----:B------:R-:W-:-:S05]  /*13fc0*/  LOP3.LUT R3, R0, R3, RZ, 0xfc, !PT ;  /* 0x0000000300037212 */ /* 0x000fca00078efcff */
[----:B------:R0:W-:Y:S01]  /*13fd0*/  STG.E.U8 desc[UR36][R16.64], R3 ;  /* 0x0000000310007986 */ /* 0x0001e2000c101124 */
[----:B------:R-:W-:Y:S05]  /*13fe0*/  BRA `(.L_x_478) ;  /* 0x0000000800087947 */ /* 0x000fea0003800000 */
.L_x_489:
        /* <DEDUP_REMOVED lines=13> */
.L_x_493:
[----:B------:R-:W-:Y:S01]  /*140c0*/  IMAD.MOV.U32 R0, RZ, RZ, 0x7f ;  /* 0x0000007fff007424 */ /* 0x000fe200078e00ff */
[----:B------:R-:W-:-:S04]  /*140d0*/  ISETP.GT.U32.AND P0, PT, R2, 0x7f800000, PT ;  /* 0x7f8000000200780c */ /* 0x000fc80003f04070 */
[----:B------:R-:W-:-:S09]  /*140e0*/  SEL R0, R0, 0x7c, P0 ;  /* 0x0000007c00007807 */ /* 0x000fd20000000000 */
.L_x_494:
[----:B------:R-:W-:Y:S05]  /*140f0*/  BSYNC B0 ;  /* 0x0000000000007941 */ /* 0x000fea0003800000 */
.L_x_492:
[----:B------:R-:W-:-:S04]  /*14100*/  LOP3.LUT R2, R19, 0x80000000, RZ, 0xc0, !PT ;  /* 0x8000000013027812 */ /* 0x000fc800078ec0ff */
[----:B------:R-:W-:-:S04]  /*14110*/  SHF.R.U32.HI R3, RZ, 0x18, R2 ;  /* 0x00000018ff037819 */ /* 0x000fc80000011602 */
[----:B------:R-:W-:-:S05]  /*14120*/  LOP3.LUT R3, R0, R3, RZ, 0xfc, !PT ;  /* 0x0000000300037212 */ /* 0x000fca00078efcff */
[----:B------:R0:W-:Y:S01]  /*14130*/  STG.E.U8 desc[UR36][R16.64], R3 ;  /* 0x0000000310007986 */ /* 0x0001e2000c101124 */
[----:B------:R-:W-:Y:S05]  /*14140*/  BRA `(.L_x_478) ;  /* 0x0000000400b07947 */ /* 0x000fea0003800000 */
.L_x_488:
[----:B0-----:R0:W-:Y:S01]  /*14150*/  STG.E.U16 desc[UR36][R16.64], R19 ;  /* 0x0000001310007986 */ /* 0x0011e2000c101524 */
[----:B------:R-:W-:Y:S05]  /*14160*/  BRA `(.L_x_478) ;  /* 0x0000000400a87947 */ /* 0x000fea0003800000 */
.L_x_485:
        /* <DEDUP_REMOVED lines=12> */
.L_x_497:
        /* <DEDUP_REMOVED lines=17> */
.L_x_500:
[----:B------:R-:W-:-:S04]  /*14340*/  LOP3.LUT R2, R19, 0x80000000, RZ, 0xc0, !PT ;  /* 0x8000000013027812 */ /* 0x000fc800078ec0ff */
[----:B------:R-:W-:-:S04]  /*14350*/  SHF.R.U32.HI R3, RZ, 0x18, R2 ;  /* 0x00000018ff037819 */ /* 0x000fc80000011602 */
[----:B------:R-:W-:-:S04]  /*14360*/  LOP3.LUT R0, R0, R3, RZ, 0xfc, !PT ;  /* 0x0000000300007212 */ /* 0x000fc800078efcff */
[----:B------:R-:W-:-:S07]  /*14370*/  PRMT R8, R0, 0x7610, R8 ;  /* 0x0000761000087816 */ /* 0x000fce0000000008 */
.L_x_499:
[----:B------:R-:W-:Y:S05]  /*14380*/  BSYNC B0 ;  /* 0x0000000000007941 */ /* 0x000fea0003800000 */
.L_x_498:
[----:B------:R0:W-:Y:S01]  /*14390*/  STG.E.U8 desc[UR36][R16.64], R8 ;  /* 0x0000000810007986 */ /* 0x0001e2000c101124 */
[----:B------:R-:W-:Y:S05]  /*143a0*/  BRA `(.L_x_478) ;  /* 0x0000000400187947 */ /* 0x000fea0003800000 */
.L_x_496:
        /* <DEDUP_REMOVED lines=17> */
.L_x_503:
[----:B------:R-:W-:-:S04]  /*144c0*/  LOP3.LUT R2, R19, 0x80000000, RZ, 0xc0, !PT ;  /* 0x8000000013027812 */ /* 0x000fc800078ec0ff */
[----:B------:R-:W-:-:S04]  /*144d0*/  SHF.R.U32.HI R3, RZ, 0x18, R2 ;  /* 0x00000018ff037819 */ /* 0x000fc80000011602 */
[----:B------:R-:W-:-:S04]  /*144e0*/  LOP3.LUT R0, R0, R3, RZ, 0xfc, !PT ;  /* 0x0000000300007212 */ /* 0x000fc800078efcff */
[----:B------:R-:W-:-:S07]  /*144f0*/  PRMT R8, R0, 0x7610, R8 ;  /* 0x0000761000087816 */ /* 0x000fce0000000008 */
.L_x_502:
[----:B------:R-:W-:Y:S05]  /*14500*/  BSYNC B0 ;  /* 0x0000000000007941 */ /* 0x000fea0003800000 */
.L_x_501:
[----:B------:R0:W-:Y:S01]  /*14510*/  STG.E.U8 desc[UR36][R16.64], R8 ;  /* 0x0000000810007986 */ /* 0x0001e2000c101124 */
[----:B------:R-:W-:Y:S05]  /*14520*/  BRA `(.L_x_478) ;  /* 0x0000000000b87947 */ /* 0x000fea0003800000 */
.L_x_495:
        /* <DEDUP_REMOVED lines=22> */
.L_x_477:
        /* <DEDUP_REMOVED lines=16> */
.L_x_506:
[----:B------:R-:W-:Y:S05]  /*14790*/  BRA `(.L_x_478) ;  /* 0x00000000001c7947 */ /* 0x000fea0003800000 */
.L_x_505:
[----:B0-----:R-:W-:-:S06]  /*147a0*/  IMAD.U32 R2, R19, 0x10000, RZ ;  /* 0x0001000013027824 */ /* 0x001fcc00078e00ff */
[----:B------:R-:W0:Y:S02]  /*147b0*/  F2I.U64.TRUNC R2, R2 ;  /* 0x0000000200027311 */ /* 0x000e24000020d800 */
[----:B0-----:R0:W-:Y:S01]  /*147c0*/  STG.E.64 desc[UR36][R16.64], R2 ;  /* 0x0000000210007986 */ /* 0x0011e2000c101b24 */
[----:B------:R-:W-:Y:S05]  /*147d0*/  BRA `(.L_x_478) ;  /* 0x00000000000c7947 */ /* 0x000fea0003800000 */
.L_x_504:
[----:B0-----:R-:W-:-:S06]  /*147e0*/  IMAD.U32 R19, R19, 0x10000, RZ ;  /* 0x0001000013137824 */ /* 0x001fcc00078e00ff */
[----:B------:R-:W0:Y:S02]  /*147f0*/  F2I.FTZ.U32.TRUNC.NTZ R19, R19 ;  /* 0x0000001300137305 */ /* 0x000e24000021f000 */
[----:B0-----:R0:W-:Y:S02]  /*14800*/  STG.E desc[UR36][R16.64], R19 ;  /* 0x0000001310007986 */ /* 0x0011e4000c101924 */
.L_x_478:
[----:B------:R-:W-:-:S07]  /*14810*/  VIADD R27, R27, 0x80 ;  /* 0x000000801b1b7836 */ /* 0x000fce0000000000 */
.L_x_339:
[----:B------:R-:W-:Y:S05]  /*14820*/  BSYNC B6 ;  /* 0x0000000000067941 */ /* 0x000fea0003800000 */
.L_x_338:
[----:B------:R-:W-:Y:S02]  /*14830*/  ULDC UR4, c[0x0][0x210] ;  /* 0x0000840000047ab9 */ /* 0x000fe40000000800 */
[----:B------:R-:W-:-:S13]  /*14840*/  ISETP.GE.AND P0, PT, R27, UR4, PT ;  /* 0x000000041b007c0c */ /* 0x000fda000bf06270 */
[----:B------:R-:W-:Y:S05]  /*14850*/  @P0 EXIT ;  /* 0x000000000000094d */ /* 0x000fea0003800000 */
[----:B01----:R-:W0:Y:S01]  /*14860*/  LDC R6, c[0x0][0x218] ;  /* 0x00008600ff067b82 */ /* 0x003e220000000800 */
[----:B--2---:R-:W-:Y:S01]  /*14870*/  CS2R R18, SRZ ;  /* 0x0000000000127805 */ /* 0x004fe2000001ff00 */
[----:B------:R-:W-:Y:S02]  /*14880*/  IMAD.MOV.U32 R23, RZ, RZ, RZ ;  /* 0x000000ffff177224 */ /* 0x000fe400078e00ff */
[----:B------:R-:W-:Y:S02]  /*14890*/  IMAD.MOV.U32 R0, RZ, RZ, RZ ;  /* 0x000000ffff007224 */ /* 0x000fe400078e00ff */
[----:B---34-:R-:W-:Y:S01]  /*148a0*/  IMAD.MOV.U32 R16, RZ, RZ, RZ ;  /* 0x000000ffff107224 */ /* 0x018fe200078e00ff */
        /* <DEDUP_REMOVED lines=425> */
.L_x_507:
        /* <DEDUP_REMOVED lines=23> */
.L_x_511:
[----:B------:R-:W2:Y:S02]  /*164b0*/  LDG.E.U8 R2, desc[UR36][R2.64] ;  /* 0x0000002402027981 */ /* 0x000ea4000c1e1100 */
[----:B--2---:R-:W-:-:S04]  /*164c0*/  I2FP.F32.U32 R0, R2 ;  /* 0x0000000200007245 */ /* 0x004fc80000201000 */
[----:B------:R-:W-:-:S04]  /*164d0*/  F2FP.BF16.F32.PACK_AB R0, RZ, R0 ;  /* 0x00000000ff00723e */ /* 0x000fc800000010ff */
[----:B------:R-:W-:Y:S01]  /*164e0*/  PRMT R22, R0, 0x7610, R22 ;  /* 0x0000761000167816 */ /* 0x000fe20000000016 */
[----:B------:R-:W-:Y:S06]  /*164f0*/  BRA `(.L_x_513) ;  /* 0x0000000c00c87947 */ /* 0x000fec0003800000 */
.L_x_510:
        /* <DEDUP_REMOVED lines=11> */
.L_x_515:
[----:B------:R-:W2:Y:S02]  /*165b0*/  LDG.E R2, desc[UR36][R2.64] ;  /* 0x0000002402027981 */ /* 0x000ea4000c1e1900 */
[----:B--2---:R-:W-:-:S04]  /*165c0*/  I2FP.F32.S32 R0, R2 ;  /* 0x0000000200007245 */ /* 0x004fc80000201400 */
[----:B------:R-:W-:-:S04]  /*165d0*/  F2FP.BF16.F32.PACK_AB R0, RZ, R0 ;  /* 0x00000000ff00723e */ /* 0x000fc800000010ff */
[----:B------:R-:W-:Y:S01]  /*165e0*/  PRMT R22, R0, 0x7610, R22 ;  /* 0x0000761000167816 */ /* 0x000fe20000000016 */
[----:B------:R-:W-:Y:S06]  /*165f0*/  BRA `(.L_x_513) ;  /* 0x0000000c00887947 */ /* 0x000fec0003800000 */
.L_x_514:
[----:B------:R-:W2:Y:S02]  /*16600*/  LDG.E.U16 R2, desc[UR36][R2.64] ;  /* 0x0000002402027981 */ /* 0x000ea4000c1e1500 */
[----:B--2---:R-:W0:Y:S02]  /*16610*/  I2F.S16 R0, R2 ;  /* 0x0000000200007306 */ /* 0x004e240000101400 */
[----:B0-----:R-:W-:-:S04]  /*16620*/  F2FP.BF16.F32.PACK_AB R0, RZ, R0 ;  /* 0x00000000ff00723e */ /* 0x001fc800000010ff */
[----:B------:R-:W-:Y:S01]  /*16630*/  PRMT R22, R0, 0x7610, R22 ;  /* 0x0000761000167816 */ /* 0x000fe20000000016 */
[----:B------:R-:W-:Y:S06]  /*16640*/  BRA `(.L_x_513) ;  /* 0x0000000c00747947 */ /* 0x000fec0003800000 */
.L_x_509:
        /* <DEDUP_REMOVED lines=9> */
.L_x_517:
[----:B------:R-:W2:Y:S02]  /*166e0*/  LDG.E.U16 R0, desc[UR36][R2.64] ;  /* 0x0000002402007981 */ /* 0x000ea4000c1e1500 */
[----:B--2---:R-:W-:-:S05]  /*166f0*/  HADD2.F32 R0, -RZ, R0.H0_H0 ;  /* 0x20000000ff007230 */ /* 0x004fca0000004100 */
[----:B------:R-:W-:-:S04]  /*16700*/  F2FP.BF16.F32.PACK_AB R0, RZ, R0 ;  /* 0x00000000ff00723e */ /* 0x000fc800000010ff */
[----:B------:R-:W-:Y:S01]  /*16710*/  PRMT R22, R0, 0x7610, R22 ;  /* 0x0000761000167816 */ /* 0x000fe20000000016 */
[----:B------:R-:W-:Y:S06]  /*16720*/  BRA `(.L_x_513) ;  /* 0x0000000c003c7947 */ /* 0x000fec0003800000 */
.L_x_516:
        /* <DEDUP_REMOVED lines=9> */
.L_x_519:
[----:B------:R-:W2:Y:S02]  /*167c0*/  LDG.E.U16 R2, desc[UR36][R2.64] ;  /* 0x0000002402027981 */ /* 0x000ea4000c1e1500 */
[----:B--2---:R-:W-:-:S05]  /*167d0*/  HADD2.F32 R0, -RZ, R2.H0_H0 ;  /* 0x20000002ff007230 */ /* 0x004fca0000004100 */
[----:B------:R-:W-:-:S04]  /*167e0*/  F2FP.BF16.F32.PACK_AB R0, RZ, R0 ;  /* 0x00000000ff00723e */ /* 0x000fc800000010ff */
[----:B------:R-:W-:Y:S01]  /*167f0*/  PRMT R22, R0, 0x7610, R22 ;  /* 0x0000761000167816 */ /* 0x000fe20000000016 */
[----:B------:R-:W-:Y:S06]  /*16800*/  BRA `(.L_x_513) ;  /* 0x0000000c00047947 */ /* 0x000fec0003800000 */
.L_x_518:
        /* <DEDUP_REMOVED lines=9> */
.L_x_508:
        /* <DEDUP_REMOVED lines=14> */
.L_x_522:
        /* <DEDUP_REMOVED lines=9> */
.L_x_521:
        /* <DEDUP_REMOVED lines=28> */
.L_x_524:
        /* <DEDUP_REMOVED lines=15> */
.L_x_523:
[----:B------:R0:W5:Y:S01]  /*16cc0*/  LDG.E.U16 R22, desc[UR36][R2.64] ;  /* 0x0000002402167981 */ /* 0x000162000c1e1500 */
[----:B------:R-:W-:Y:S05]  /*16cd0*/  BRA `(.L_x_513) ;  /* 0x0000000400d07947 */ /* 0x000fea0003800000 */
.L_x_520:
        /* <DEDUP_REMOVED lines=13> */
.L_x_527:
        /* <DEDUP_REMOVED lines=21> */
.L_x_531:
[----:B------:R-:W-:Y:S05]  /*16f00*/  BSYNC B1 ;  /* 0x0000000000017941 */ /* 0x000fea0003800000 */
.L_x_530:
[----:B------:R-:W-:Y:S01]  /*16f10*/  LEA R3, R0, 0x3b800000, 0x17 ;  /* 0x3b80000000037811 */ /* 0x000fe200078eb8ff */
[----:B------:R-:W-:-:S05]  /*16f20*/  IMAD.SHL.U32 R0, R2, 0x100000, RZ ;  /* 0x0010000002007824 */ /* 0x000fca00078e00ff */
[----:B------:R-:W-:-:S07]  /*16f30*/  LOP3.LUT R0, R3, R0, R4, 0xfe, !PT ;  /* 0x0000000003007212 */ /* 0x000fce00078efe04 */
.L_x_529:
[----:B------:R-:W-:Y:S05]  /*16f40*/  BSYNC B0 ;  /* 0x0000000000007941 */ /* 0x000fea0003800000 */
.L_x_528:
[----:B------:R-:W-:-:S04]  /*16f50*/  F2FP.BF16.F32.PACK_AB R0, RZ, R0 ;  /* 0x00000000ff00723e */ /* 0x000fc800000010ff */
[----:B------:R-:W-:Y:S01]  /*16f60*/  PRMT R22, R0, 0x7610, R22 ;  /* 0x0000761000167816 */ /* 0x000fe20000000016 */
[----:B------:R-:W-:Y:S06]  /*16f70*/  BRA `(.L_x_513) ;  /* 0x0000000400287947 */ /* 0x000fec0003800000 */
.L_x_526:
        /* <DEDUP_REMOVED lines=21> */
.L_x_535:
[----:B------:R-:W-:Y:S05]  /*170d0*/  BSYNC B1 ;  /* 0x0000000000017941 */ /* 0x000fea0003800000 */
.L_x_534:
[----:B------:R-:W-:Y:S01]  /*170e0*/  LEA R3, R0, 0x37800000, 0x17 ;  /* 0x3780000000037811 */ /* 0x000fe200078eb8ff */
[----:B------:R-:W-:-:S05]  /*170f0*/  IMAD.SHL.U32 R0, R2, 0x200000, RZ ;  /* 0x0020000002007824 */ /* 0x000fca00078e00ff */
[----:B------:R-:W-:-:S07]  /*17100*/  LOP3.LUT R0, R3, R0, R4, 0xfe, !PT ;  /* 0x0000000003007212 */ /* 0x000fce00078efe04 */
.L_x_533:
[----:B------:R-:W-:Y:S05]  /*17110*/  BSYNC B0 ;  /* 0x0000000000007941 */ /* 0x000fea0003800000 */
.L_x_532:
[----:B------:R-:W-:-:S04]  /*17120*/  F2FP.BF16.F32.PACK_AB R0, RZ, R0 ;  /* 0x00000000ff00723e */ /* 0x000fc800000010ff */
[----:B------:R-:W-:Y:S01]  /*17130*/  PRMT R22, R0, 0x7610, R22 ;  /* 0x0000761000167816 */ /* 0x000fe20000000016 */
[----:B------:R-:W-:Y:S06]  /*17140*/  BRA `(.L_x_513) ;  /* 0x0000000000b47947 */ /* 0x000fec0003800000 */
.L_x_525:
        /* <DEDUP_REMOVED lines=14> */
.L_x_539:
[----:B------:R-:W-:Y:S05]  /*17230*/  BSYNC B0 ;  /* 0x0000000000007941 */ /* 0x000fea0003800000 */
.L_x_538:
[----:B------:R-:W-:-:S04]  /*17240*/  F2FP.BF16.F32.PACK_AB R0, RZ, R0 ;  /* 0x00000000ff00723e */ /* 0x000fc800000010ff */
[----:B------:R-:W-:Y:S01]  /*17250*/  PRMT R22, R0, 0x7610, R22 ;  /* 0x0000761000167816 */ /* 0x000fe20000000016 */
[----:B------:R-:W-:Y:S06]  /*17260*/  BRA `(.L_x_513) ;  /* 0x00000000006c7947 */ /* 0x000fec0003800000 */
.L_x_512:
        /* <DEDUP_REMOVED lines=16> */
.L_x_540:
[----:B------:R-:W-:Y:S01]  /*17370*/  PRMT R22, RZ, 0x7610, R22 ;  /* 0x00007610ff167816 */ /* 0x000fe20000000016 */
[----:B------:R-:W-:Y:S06]  /*17380*/  BRA `(.L_x_513) ;  /* 0x0000000000247947 */ /* 0x000fec0003800000 */
.L_x_537:
[----:B------:R-:W2:Y:S02]  /*17390*/  LDG.E.64 R2, desc[UR36][R2.64] ;  /* 0x0000002402027981 */ /* 0x000ea4000c1e1b00 */
[----:B--2---:R-:W0:Y:S02]  /*173a0*/  I2F.U64 R0, R2 ;  /* 0x0000000200007312 */ /* 0x004e240000301000 */
[----:B0-----:R-:W-:-:S04]  /*173b0*/  F2FP.BF16.F32.PACK_AB R0, RZ, R0 ;  /* 0x00000000ff00723e */ /* 0x001fc800000010ff */
[----:B------:R-:W-:Y:S01]  /*173c0*/  PRMT R22, R0, 0x7610, R22 ;  /* 0x0000761000167816 */ /* 0x000fe20000000016 */
[----:B------:R-:W-:Y:S06]  /*173d0*/  BRA `(.L_x_513) ;  /* 0x0000000000107947 */ /* 0x000fec0003800000 */
.L_x_536:
[----:B------:R-:W2:Y:S02]  /*173e0*/  LDG.E R2, desc[UR36][R2.64] ;  /* 0x0000002402027981 */ /* 0x000ea4000c1e1900 */
[----:B--2---:R-:W-:-:S04]  /*173f0*/  I2FP.F32.U32 R0, R2 ;  /* 0x0000000200007245 */ /* 0x004fc80000201000 */
[----:B------:R-:W-:-:S04]  /*17400*/  F2FP.BF16.F32.PACK_AB R0, RZ, R0 ;  /* 0x00000000ff00723e */ /* 0x000fc800000010ff */
[----:B------:R-:W-:-:S07]  /*17410*/  PRMT R22, R0, 0x7610, R22 ;  /* 0x0000761000167816 */ /* 0x000fce0000000016 */
.L_x_513:
        /* <DEDUP_REMOVED lines=20> */
.L_x_544:
[----:B------:R-:W2:Y:S02]  /*17560*/  LDG.E.U8 R2, desc[UR36][R2.64] ;  /* 0x0000002402027981 */ /* 0x000ea4000c1e1100 */
[----:B--2---:R-:W-:-:S04]  /*17570*/  I2FP.F32.U32 R0, R2 ;  /* 0x0000000200007245 */ /* 0x004fc80000201000 */
[----:B------:R-:W-:-:S04]  /*17580*/  F2FP.BF16.F32.PACK_AB R0, RZ, R0 ;  /* 0x00000000ff00723e */ /* 0x000fc800000010ff */
[----:B------:R-:W-:Y:S01]  /*17590*/  PRMT R23, R0, 0x7610, R23 ;  /* 0x0000761000177816 */ /* 0x000fe20000000017 */
[----:B------:R-:W-:Y:S06]  /*175a0*/  BRA `(.L_x_546) ;  /* 0x0000000c00c87947 */ /* 0x000fec0003800000 */
.L_x_543:
        /* <DEDUP_REMOVED lines=11> */
.L_x_548:
[----:B------:R-:W2:Y:S02]  /*17660*/  LDG.E R2, desc[UR36][R2.64] ;  /* 0x0000002402027981 */ /* 0x000ea4000c1e1900 */
[----:B--2---:R-:W-:-:S04]  /*17670*/  I2FP.F32.S32 R0, R2 ;  /* 0x0000000200007245 */ /* 0x004fc80000201400 */
[----:B------:R-:W-:-:S04]  /*17680*/  F2FP.BF16.F32.PACK_AB R0, RZ, R0 ;  /* 0x00000000ff00723e */ /* 0x000fc800000010ff */
[----:B------:R-:W-:Y:S01]  /*17690*/  PRMT R23, R0, 0x7610, R23 ;  /* 0x0000761000177816 */ /* 0x000fe20000000017 */
[----:B------:R-:W-:Y:S06]  /*176a0*/  BRA `(.L_x_546) ;  /* 0x0000000c00887947 */ /* 0x000fec0003800000 */
.L_x_547:
[----:B------:R-:W2:Y:S02]  /*176b0*/  LDG.E.U16 R2, desc[UR36][R2.64] ;  /* 0x0000002402027981 */ /* 0x000ea4000c1e1500 */
[----:B--2---:R-:W0:Y:S02]  /*176c0*/  I2F.S16 R0, R2 ;  /* 0x0000000200007306 */ /* 0x004e240000101400 */
[----:B0-----:R-:W-:-:S04]  /*176d0*/  F2FP.BF16.F32.PACK_AB R0, RZ, R0 ;  /* 0x00000000ff00723e */ /* 0x001fc800000010ff */
[----:B------:R-:W-:Y:S01]  /*176e0*/  PRMT R23, R0, 0x7610, R23 ;  /* 0x0000761000177816 */ /* 0x000fe20000000017 */
[----:B------:R-:W-:Y:S06]  /*176f0*/  BRA `(.L_x_546) ;  /* 0x0000000c00747947 */ /* 0x000fec0003800000 */
.L_x_542:
        /* <DEDUP_REMOVED lines=9> */
.L_x_550:
[----:B------:R-:W2:Y:S02]  /*17790*/  LDG.E.U16 R0, desc[UR36][R2.64] ;  /* 0x0000002402007981 */ /* 0x000ea4000c1e1500 */
[----:B--2---:R-:W-:-:S05]  /*177a0*/  HADD2.F32 R0, -RZ, R0.H0_H0 ;  /* 0x20000000ff007230 */ /* 0x004fca0000004100 */
[----:B------:R-:W-:-:S04]  /*177b0*/  F2FP.BF16.F32.PACK_AB R0, RZ, R0 ;  /* 0x00000000ff00723e */ /* 0x000fc800000010ff */
[----:B------:R-:W-:Y:S01]  /*177c0*/  PRMT R23, R0, 0x7610, R23 ;  /* 0x0000761000177816 */ /* 0x000fe20000000017 */
[----:B------:R-:W-:Y:S06]  /*177d0*/  BRA `(.L_x_546) ;  /* 0x0000000c003c7947 */ /* 0x000fec0003800000 */
.L_x_549:
        /* <DEDUP_REMOVED lines=9> */
.L_x_552:
[----:B------:R-:W2:Y:S02]  /*17870*/  LDG.E.U16 R2, desc[UR36][R2.64] ;  /* 0x0000002402027981 */ /* 0x000ea4000c1e1500 */
[----:B--2---:R-:W-:-:S05]  /*17880*/  HADD2.F32 R0, -RZ, R2.H0_H0 ;  /* 0x20000002ff007230 */ /* 0x004fca0000004100 */
[----:B------:R-:W-:-:S04]  /*17890*/  F2FP.BF16.F32.PACK_AB R0, RZ, R0 ;  /* 0x00000000ff00723e */ /* 0x000fc800000010ff */
[----:B------:R-:W-:Y:S01]  /*178a0*/  PRMT R23, R0, 0x7610, R23 ;  /* 0x0000761000177816 */ /* 0x000fe20000000017 */
[----:B------:R-:W-:Y:S06]  /*178b0*/  BRA `(.L_x_546) ;  /* 0x0000000c00047947 */ /* 0x000fec0003800000 */
.L_x_551:
        /* <DEDUP_REMOVED lines=9> */
.L_x_541:
        /* <DEDUP_REMOVED lines=14> */
.L_x_555:
        /* <DEDUP_REMOVED lines=9> */
.L_x_554:
        /* <DEDUP_REMOVED lines=28> */
.L_x_557:
        /* <DEDUP_REMOVED lines=15> */
.L_x_556:
[----:B------:R0:W5:Y:S01]  /*17d70*/  LDG.E.U16 R23, desc[UR36][R2.64] ;  /* 0x0000002402177981 */ /* 0x000162000c1e1500 */
[----:B------:R-:W-:Y:S05]  /*17d80*/  BRA `(.L_x_546) ;  /* 0x0000000400d07947 */ /* 0x000fea0003800000 */
.L_x_553:
        /* <DEDUP_REMOVED lines=13> */
.L_x_560:
        /* <DEDUP_REMOVED lines=21> */
.L_x_564:
[----:B------:R-:W-:Y:S05]  /*17fb0*/  BSYNC B1 ;  /* 0x0000000000017941 */ /* 0x000fea0003800000 */
.L_x_563:
[----:B------:R-:W-:Y:S01]  /*17fc0*/  LEA R3, R0, 0x3b800000, 0x17 ;  /* 0x3b80000000037811 */ /* 0x000fe200078eb8ff */
[----:B------:R-:W-:-:S05]  /*17fd0*/  IMAD.SHL.U32 R0, R2, 0x100000, RZ ;  /* 0x0010000002007824 */ /* 0x000fca00078e00ff */
[----:B------:R-:W-:-:S07]  /*17fe0*/  LOP3.LUT R0, R3, R0, R4, 0xfe, !PT ;  /* 0x0000000003007212 */ /* 0x000fce00078efe04 */
.L_x_562:
[----:B------:R-:W-:Y:S05]  /*17ff0*/  BSYNC B0 ;  /* 0x0000000000007941 */ /* 0x000fea0003800000 */
.L_x_561:
[----:B------:R-:W-:-:S04]  /*18000*/  F2FP.BF16.F32.PACK_AB R0, RZ, R0 ;  /* 0x00000000ff00723e */ /* 0x000fc800000010ff */
[----:B------:R-:W-:Y:S01]  /*18010*/  PRMT R23, R0, 0x7610, R23 ;  /* 0x0000761000177816 */ /* 0x000fe20000000017 */
[----:B------:R-:W-:Y:S06]  /*18020*/  BRA `(.L_x_546) ;  /* 0x0000000400287947 */ /* 0x000fec0003800000 */
.L_x_559:
        /* <DEDUP_REMOVED lines=21> */
.L_x_568:
[----:B------:R-:W-:Y:S05]  /*18180*/  BSYNC B1 ;  /* 0x0000000000017941 */ /* 0x000fea0003800000 */
.L_x_567:
[----:B------:R-:W-:Y:S01]  /*18190*/  LEA R3, R0, 0x37800000, 0x17 ;  /* 0x3780000000037811 */ /* 0x000fe200078eb8ff */
[----:B------:R-:W-:-:S05]  /*181a0*/  IMAD.SHL.U32 R0, R2, 0x200000, RZ ;  /* 0x0020000002007824 */ /* 0x000fca00078e00ff */
[----:B------:R-:W-:-:S07]  /*181b0*/  LOP3.LUT R0, R3, R0, R4, 0xfe, !PT ;  /* 0x0000000003007212 */ /* 0x000fce00078efe04 */
.L_x_566:
[----:B------:R-:W-:Y:S05]  /*181c0*/  BSYNC B0 ;  /* 0x0000000000007941 */ /* 0x000fea0003800000 */
.L_x_565:
[----:B------:R-:W-:-:S04]  /*181d0*/  F2FP.BF16.F32.PACK_AB R0, RZ, R0 ;  /* 0x00000000ff00723e */ /* 0x000fc800000010ff */
[----:B------:R-:W-:Y:S01]  /*181e0*/  PRMT R23, R0, 0x7610, R23 ;  /* 0x0000761000177816 */ /* 0x000fe20000000017 */
[----:B------:R-:W-:Y:S06]  /*181f0*/  BRA `(.L_x_546) ;  /* 0x0000000000b47947 */ /* 0x000fec0003800000 */
.L_x_558:
        /* <DEDUP_REMOVED lines=14> */
.L_x_572:
[----:B------:R-:W-:Y:S05]  /*182e0*/  BSYNC B0 ;  /* 0x0000000000007941 */ /* 0x000fea0003800000 */
.L_x_571:
[----:B------:R-:W-:-:S04]  /*182f0*/  F2FP.BF16.F32.PACK_AB R0, RZ, R0 ;  /* 0x00000000ff00723e */ /* 0x000fc800000010ff */
[----:B------:R-:W-:Y:S01]  /*18300*/  PRMT R23, R0, 0x7610, R23 ;  /* 0x0000761000177816 */ /* 0x000fe20000000017 */
[----:B------:R-:W-:Y:S06]  /*18310*/  BRA `(.L_x_546) ;  /* 0x00000000006c7947 */ /* 0x000fec0003800000 */
.L_x_545:
        /* <DEDUP_REMOVED lines=16> */
.L_x_573:
[----:B------:R-:W-:Y:S01]  /*18420*/  PRMT R23, RZ, 0x7610, R23 ;  /* 0x00007610ff177816 */ /* 0x000fe20000000017 */
[----:B------:R-:W-:Y:S06]  /*18430*/  BRA `(.L_x_546) ;  /* 0x0000000000247947 */ /* 0x000fec0003800000 */
.L_x_570:
[----:B------:R-:W2:Y:S02]  /*18440*/  LDG.E.64 R2, desc[UR36][R2.64] ;  /* 0x0000002402027981 */ /* 0x000ea4000c1e1b00 */
[----:B--2---:R-:W0:Y:S02]  /*18450*/  I2F.U64 R0, R2 ;  /* 0x0000000200007312 */ /* 0x004e240000301000 */
[----:B0-----:R-:W-:-:S04]  /*18460*/  F2FP.BF16.F32.PACK_AB R0, RZ, R0 ;  /* 0x00000000ff00723e */ /* 0x001fc800000010ff */
[----:B------:R-:W-:Y:S01]  /*18470*/  PRMT R23, R0, 0x7610, R23 ;  /* 0x0000761000177816 */ /* 0x000fe20000000017 */
[----:B------:R-:W-:Y:S06]  /*18480*/  BRA `(.L_x_546) ;  /* 0x0000000000107947 */ /* 0x000fec0003800000 */
.L_x_569:
[----:B------:R-:W2:Y:S02]  /*18490*/  LDG.E R2, desc[UR36][R2.64] ;  /* 0x0000002402027981 */ /* 0x000ea4000c1e1900 */
[----:B--2---:R-:W-:-:S04]  /*184a0*/  I2FP.F32.U32 R0, R2 ;  /* 0x0000000200007245 */ /* 0x004fc80000201000 */
[----:B------:R-:W-:-:S04]  /*184b0*/  F2FP.BF16.F32.PACK_AB R0, RZ, R0 ;  /* 0x00000000ff00723e */ /* 0x000fc800000010ff */
[----:B------:R-:W-:-:S07]  /*184c0*/  PRMT R23, R0, 0x7610, R23 ;  /* 0x0000761000177816 */ /* 0x000fce0000000017 */
.L_x_546:
        /* <DEDUP_REMOVED lines=20> */
.L_x_577:
[----:B------:R-:W2:Y:S02]  /*18610*/  LDG.E.U8 R2, desc[UR36][R2.64] ;  /* 0x0000002402027981 */ /* 0x000ea4000c1e1100 */
[----:B--2---:R-:W-:-:S04]  /*18620*/  I2FP.F32.U32 R0, R2 ;  /* 0x0000000200007245 */ /* 0x004fc80000201000 */
[----:B------:R-:W-:-:S04]  /*18630*/  F2FP.BF16.F32.PACK_AB R0, RZ, R0 ;  /* 0x00000000ff00723e */ /* 0x000fc800000010ff */
[----:B------:R-:W-:Y:S01]  /*18640*/  PRMT R19, R0, 0x7610, R19 ;  /* 0x0000761000137816 */ /* 0x000fe20000000013 */
[----:B------:R-:W-:Y:S06]  /*18650*/  BRA `(.L_x_579) ;  /* 0x0000000c00c87947 */ /* 0x000fec0003800000 */
.L_x_576:
        /* <DEDUP_REMOVED lines=11> */
.L_x_581:
[----:B------:R-:W2:Y:S02]  /*18710*/  LDG.E R2, desc[UR36][R2.64] ;  /* 0x0000002402027981 */ /* 0x000ea4000c1e1900 */
[----:B--2---:R-:W-:-:S04]  /*18720*/  I2FP.F32.S32 R0, R2 ;  /* 0x0000000200007245 */ /* 0x004fc80000201400 */
[----:B------:R-:W-:-:S04]  /*18730*/  F2FP.BF16.F32.PACK_AB R0, RZ, R0 ;  /* 0x00000000ff00723e */ /* 0x000fc800000010ff */
[----:B------:R-:W-:Y:S01]  /*18740*/  PRMT R19, R0, 0x7610, R19 ;  /* 0x0000761000137816 */ /* 0x000fe20000000013 */
[----:B------:R-:W-:Y:S06]  /*18750*/  BRA `(.L_x_579) ;  /* 0x0000000c00887947 */ /* 0x000fec0003800000 */
.L_x_580:
[----:B------:R-:W2:Y:S02]  /*18760*/  LDG.E.U16 R2, desc[UR36][R2.64] ;  /* 0x0000002402027981 */ /* 0x000ea4000c1e1500 */
[----:B--2---:R-:W0:Y:S02]  /*18770*/  I2F.S16 R0, R2 ;  /* 0x0000000200007306 */ /* 0x004e240000101400 */
[----:B0-----:R-:W-:-:S04]  /*18780*/  F2FP.BF16.F32.PACK_AB R0, RZ, R0 ;  /* 0x00000000ff00723e */ /* 0x001fc800000010ff */
[----:B------:R-:W-:Y:S01]  /*18790*/  PRMT R19, R0, 0x7610, R19 ;  /* 0x0000761000137816 */ /* 0x000fe20000000013 */
[----:B------:R-:W-:Y:S06]  /*187a0*/  BRA `(.L_x_579) ;  /* 0x0000000c00747947 */ /* 0x000fec0003800000 */
.L_x_575:
        /* <DEDUP_REMOVED lines=9> */
.L_x_583:
[----:B------:R-:W2:Y:S02]  /*18840*/  LDG.E.U16 R0, desc[UR36][R2.64] ;  /* 0x0000002402007981 */ /* 0x000ea4000c1e1500 */
[----:B--2---:R-:W-:-:S05]  /*18850*/  HADD2.F32 R0, -RZ, R0.H0_H0 ;  /* 0x20000000ff007230 */ /* 0x004fca0000004100 */
[----:B------:R-:W-:-:S04]  /*18860*/  F2FP.BF16.F32.PACK_AB R0, RZ, R0 ;  /* 0x00000000ff00723e */ /* 0x000fc800000010ff */
[----:B------:R-:W-:Y:S01]  /*18870*/  PRMT R19, R0, 0x7610, R19 ;  /* 0x0000761000137816 */ /* 0x000fe20000000013 */
[----:B------:R-:W-:Y:S06]  /*18880*/  BRA `(.L_x_579) ;  /* 0x0000000c003c7947 */ /* 0x000fec0003800000 */
.L_x_582:
        /* <DEDUP_REMOVED lines=9> */
.L_x_585:
[----:B------:R-:W2:Y:S02]  /*18920*/  LDG.E.U16 R2, desc[UR36][R2.64] ;  /* 0x0000002402027981 */ /* 0x000ea4000c1e1500 */
[----:B--2---:R-:W-:-:S05]  /*18930*/  HADD2.F32 R0, -RZ, R2.H0_H0 ;  /* 0x20000002ff007230 */ /* 0x004fca0000004100 */
[----:B------:R-:W-:-:S04]  /*18940*/  F2FP.BF16.F32.PACK_AB R0, RZ, R0 ;  /* 0x00000000ff00723e */ /* 0x000fc800000010ff */
[----:B------:R-:W-:Y:S01]  /*18950*/  PRMT R19, R0, 0x7610, R19 ;  /* 0x0000761000137816 */ /* 0x000fe20000000013 */
[----:B------:R-:W-:Y:S06]  /*18960*/  BRA `(.L_x_579) ;  /* 0x0000000c00047947 */ /* 0x000fec0003800000 */
.L_x_584:
        /* <DEDUP_REMOVED lines=9> */
.L_x_574:
        /* <DEDUP_REMOVED lines=14> */
.L_x_588:
        /* <DEDUP_REMOVED lines=9> */
.L_x_587:
        /* <DEDUP_REMOVED lines=28> */
.L_x_590:
        /* <DEDUP_REMOVED lines=15> */
.L_x_589:
[----:B------:R0:W5:Y:S01]  /*18e20*/  LDG.E.U16 R19, desc[UR36][R2.64] ;  /* 0x0000002402137981 */ /* 0x000162000c1e1500 */
[----:B------:R-:W-:Y:S05]  /*18e30*/  BRA `(.L_x_579) ;  /* 0x0000000400d07947 */ /* 0x000fea0003800000 */
.L_x_586:
        /* <DEDUP_REMOVED lines=13> */
.L_x_593:
        /* <DEDUP_REMOVED lines=21> */
.L_x_597:
[----:B------:R-:W-:Y:S05]  /*19060*/  BSYNC B1 ;  /* 0x0000000000017941 */ /* 0x000fea0003800000 */
.L_x_596:
[----:B------:R-:W-:Y:S01]  /*19070*/  LEA R3, R0, 0x3b800000, 0x17 ;  /* 0x3b80000000037811 */ /* 0x000fe200078eb8ff */
[----:B------:R-:W-:-:S05]  /*19080*/  IMAD.SHL.U32 R0, R2, 0x100000, RZ ;  /* 0x0010000002007824 */ /* 0x000fca00078e00ff */
[----:B------:R-:W-:-:S07]  /*19090*/  LOP3.LUT R0, R3, R0, R4, 0xfe, !PT ;  /* 0x0000000003007212 */ /* 0x000fce00078efe04 */
.L_x_595:
[----:B------:R-:W-:Y:S05]  /*190a0*/  BSYNC B0 ;  /* 0x0000000000007941 */ /* 0x000fea0003800000 */
.L_x_594:
[----:B------:R-:W-:-:S04]  /*190b0*/  F2FP.BF16.F32.PACK_AB R0, RZ, R0 ;  /* 0x00000000ff00723e */ /* 0x000fc800000010ff */
[----:B------:R-:W-:Y:S01]  /*190c0*/  PRMT R19, R0, 0x7610, R19 ;  /* 0x0000761000137816 */ /* 0x000fe20000000013 */
[----:B------:R-:W-:Y:S06]  /*190d0*/  BRA `(.L_x_579) ;  /* 0x0000000400287947 */ /* 0x000fec0003800000 */
.L_x_592:
        /* <DEDUP_REMOVED lines=21> */
.L_x_601:
[----:B------:R-:W-:Y:S05]  /*19230*/  BSYNC B1 ;  /* 0x0000000000017941 */ /* 0x000fea0003800000 */
.L_x_600:
[----:B------:R-:W-:Y:S01]  /*19240*/  LEA R3, R0, 0x37800000, 0x17 ;  /* 0x3780000000037811 */ /* 0x000fe200078eb8ff */
[----:B------:R-:W-:-:S05]  /*19250*/  IMAD.SHL.U32 R0, R2, 0x200000, RZ ;  /* 0x0020000002007824 */ /* 0x000fca00078e00ff */
[----:B------:R-:W-:-:S07]  /*19260*/  LOP3.LUT R0, R3, R0, R4, 0xfe, !PT ;  /* 0x0000000003007212 */ /* 0x000fce00078efe04 */
.L_x_599:
[----:B------:R-:W-:Y:S05]  /*19270*/  BSYNC B0 ;  /* 0x0000000000007941 */ /* 0x000fea0003800000 */
.L_x_598:
[----:B------:R-:W-:-:S04]  /*19280*/  F2FP.BF16.F32.PACK_AB R0, RZ, R0 ;  /* 0x00000000ff00723e */ /* 0x000fc800000010ff */
[----:B------:R-:W-:Y:S01]  /*19290*/  PRMT R19, R0, 0x7610, R19 ;  /* 0x0000761000137816 */ /* 0x000fe20000000013 */
[----:B------:R-:W-:Y:S06]  /*192a0*/  BRA `(.L_x_579) ;  /* 0x0000000000b47947 */ /* 0x000fec0003800000 */
.L_x_591:
        /* <DEDUP_REMOVED lines=14> */
.L_x_605:
[----:B------:R-:W-:Y:S05]  /*19390*/  BSYNC B0 ;  /* 0x0000000000007941 */ /* 0x000fea0003800000 */
.L_x_604:
[----:B------:R-:W-:-:S04]  /*193a0*/  F2FP.BF16.F32.PACK_AB R0, RZ, R0 ;  /* 0x00000000ff00723e */ /* 0x000fc800000010ff */
[----:B------:R-:W-:Y:S01]  /*193b0*/  PRMT R19, R0, 0x7610, R19 ;  /* 0x0000761000137816 */ /* 0x000fe20000000013 */
[----:B------:R-:W-:Y:S06]  /*193c0*/  BRA `(.L_x_579) ;  /* 0x00000000006c7947 */ /* 0x000fec0003800000 */
.L_x_578:
        /* <DEDUP_REMOVED lines=16> */
.L_x_606:
[----:B------:R-:W-:Y:S01]  /*194d0*/  PRMT R19, RZ, 0x7610, R19 ;  /* 0x00007610ff137816 */ /* 0x000fe20000000013 */
[----:B------:R-:W-:Y:S06]  /*194e0*/  BRA `(.L_x_579) ;  /* 0x0000000000247947 */ /* 0x000fec0003800000 */
.L_x_603:
[----:B------:R-:W2:Y:S02]  /*194f0*/  LDG.E.64 R2, desc[UR36][R2.64] ;  /* 0x0000002402027981 */ /* 0x000ea4000c1e1b00 */
[----:B--2---:R-:W0:Y:S02]  /*19500*/  I2F.U64 R0, R2 ;  /* 0x0000000200007312 */ /* 0x004e240000301000 */
[----:B0-----:R-:W-:-:S04]  /*19510*/  F2FP.BF16.F32.PACK_AB R0, RZ, R0 ;  /* 0x00000000ff00723e */ /* 0x001fc800000010ff */
[----:B------:R-:W-:Y:S01]  /*19520*/  PRMT R19, R0, 0x7610, R19 ;  /* 0x0000761000137816 */ /* 0x000fe20000000013 */
[----:B------:R-:W-:Y:S06]  /*19530*/  BRA `(.L_x_579) ;  /* 0x0000000000107947 */ /* 0x000fec0003800000 */
.L_x_602:
[----:B------:R-:W2:Y:S02]  /*19540*/  LDG.E R2, desc[UR36][R2.64] ;  /* 0x0000002402027981 */ /* 0x000ea4000c1e1900 */
[----:B--2---:R-:W-:-:S04]  /*19550*/  I2FP.F32.U32 R0, R2 ;  /* 0x0000000200007245 */ /* 0x004fc80000201000 */
[----:B------:R-:W-:-:S04]  /*19560*/  F2FP.BF16.F32.PACK_AB R0, RZ, R0 ;  /* 0x00000000ff00723e */ /* 0x000fc800000010ff */
[----:B------:R-:W-:-:S07]  /*19570*/  PRMT R19, R0, 0x7610, R19 ;  /* 0x0000761000137816 */ /* 0x000fce0000000013 */
.L_x_579:
        /* <DEDUP_REMOVED lines=19> */
.L_x_610:
[----:B------:R-:W2:Y:S02]  /*196b0*/  LDG.E.U8 R2, desc[UR36][R2.64] ;  /* 0x0000002402027981 */ /* 0x000ea4000c1e1100 */
[----:B--2---:R-:W-:-:S04]  /*196c0*/  I2FP.F32.U32 R0, R2 ;  /* 0x0000000200007245 */ /* 0x004fc80000201000 */
[----:B------:R-:W-:Y:S01]  /*196d0*/  F2FP.BF16.F32.PACK_AB R0, RZ, R0 ;  /* 0x00000000ff00723e */ /* 0x000fe200000010ff */
[----:B------:R-:W-:Y:S06]  /*196e0*/  BRA `(.L_x_612) ;  /* 0x0000000c00907947 */ /* 0x000fec0003800000 */
.L_x_609:
        /* <DEDUP_REMOVED lines=10> */
.L_x_614:
[----:B------:R-:W2:Y:S02]  /*19790*/  LDG.E R2, desc[UR36][R2.64] ;  /* 0x0000002402027981 */ /* 0x000ea4000c1e1900 */
[----:B--2---:R-:W-:-:S04]  /*197a0*/  I2FP.F32.S32 R0, R2 ;  /* 0x0000000200007245 */ /* 0x004fc80000201400 */
[----:B------:R-:W-:Y:S01]  /*197b0*/  F2FP.BF16.F32.PACK_AB R0, RZ, R0 ;  /* 0x00000000ff00723e */ /* 0x000fe200000010ff */
[----:B------:R-:W-:Y:S06]  /*197c0*/  BRA `(.L_x_612) ;  /* 0x0000000c00587947 */ /* 0x000fec0003800000 */
.L_x_613:
[----:B------:R-:W2:Y:S02]  /*197d0*/  LDG.E.U16 R2, desc[UR36][R2.64] ;  /* 0x0000002402027981 */ /* 0x000ea4000c1e1500 */
[----:B--2---:R-:W0:Y:S02]  /*197e0*/  I2F.S16 R0, R2 ;  /* 0x0000000200007306 */ /* 0x004e240000101400 */
[----:B0-----:R-:W-:Y:S01]  /*197f0*/  F2FP.BF16.F32.PACK_AB R0, RZ, R0 ;  /* 0x00000000ff00723e */ /* 0x001fe200000010ff */
[----:B------:R-:W-:Y:S06]  /*19800*/  BRA `(.L_x_612) ;  /* 0x0000000c00487947 */ /* 0x000fec0003800000 */
.L_x_608:
        /* <DEDUP_REMOVED lines=9> */
.L_x_616:
[----:B------:R-:W2:Y:S02]  /*198a0*/  LDG.E.U16 R0, desc[UR36][R2.64] ;  /* 0x0000002402007981 */ /* 0x000ea4000c1e1500 */
[----:B--2---:R-:W-:-:S05]  /*198b0*/  HADD2.F32 R0, -RZ, R0.H0_H0 ;  /* 0x20000000ff007230 */ /* 0x004fca0000004100 */
[----:B------:R-:W-:Y:S01]  /*198c0*/  F2FP.BF16.F32.PACK_AB R0, RZ, R0 ;  /* 0x00000000ff00723e */ /* 0x000fe200000010ff */
[----:B------:R-:W-:Y:S06]  /*198d0*/  BRA `(.L_x_612) ;  /* 0x0000000c00147947 */ /* 0x000fec0003800000 */
.L_x_615:
        /* <DEDUP_REMOVED lines=9> */
.L_x_618:
[----:B------:R-:W2:Y:S02]  /*19970*/  LDG.E.U16 R2, desc[UR36][R2.64] ;  /* 0x0000002402027981 */ /* 0x000ea4000c1e1500 */
[----:B--2---:R-:W-:-:S05]  /*19980*/  HADD2.F32 R0, -RZ, R2.H0_H0 ;  /* 0x20000002ff007230 */ /* 0x004fca0000004100 */
[----:B------:R-:W-:Y:S01]  /*19990*/  F2FP.BF16.F32.PACK_AB R0, RZ, R0 ;  /* 0x00000000ff00723e */ /* 0x000fe200000010ff */
[----:B------:R-:W-:Y:S06]  /*199a0*/  BRA `(.L_x_612) ;  /* 0x0000000800e07947 */ /* 0x000fec0003800000 */
.L_x_617:
        /* <DEDUP_REMOVED lines=8> */
.L_x_607:
        /* <DEDUP_REMOVED lines=13> */
.L_x_621:
        /* <DEDUP_REMOVED lines=8> */
.L_x_620:
        /* <DEDUP_REMOVED lines=28> */
.L_x_623:
        /* <DEDUP_REMOVED lines=15> */
.L_x_622:
[----:B------:R0:W5:Y:S01]  /*19e30*/  LDG.E.U16 R0, desc[UR36][R2.64] ;  /* 0x0000002402007981 */ /* 0x000162000c1e1500 */
[----:B------:R-:W-:Y:S05]  /*19e40*/  BRA `(.L_x_612) ;  /* 0x0000000400b87947 */ /* 0x000fea0003800000 */
.L_x_619:
        /* <DEDUP_REMOVED lines=12> */
.L_x_626:
        /* <DEDUP_REMOVED lines=21> */
.L_x_630:
[----:B------:R-:W-:Y:S05]  /*1a060*/  BSYNC B1 ;  /* 0x0000000000017941 */ /* 0x000fea0003800000 */
.L_x_629:
[----:B------:R-:W-:Y:S01]  /*1a070*/  LEA R3, R0, 0x3b800000, 0x17 ;  /* 0x3b80000000037811 */ /* 0x000fe200078eb8ff */
[----:B------:R-:W-:-:S05]  /*1a080*/  IMAD.SHL.U32 R0, R2, 0x100000, RZ ;  /* 0x0010000002007824 */ /* 0x000fca00078e00ff */
[----:B------:R-:W-:-:S07]  /*1a090*/  LOP3.LUT R0, R3, R0, R4, 0xfe, !PT ;  /* 0x0000000003007212 */ /* 0x000fce00078efe04 */
.L_x_628:
[----:B------:R-:W-:Y:S05]  /*1a0a0*/  BSYNC B0 ;  /* 0x0000000000007941 */ /* 0x000fea0003800000 */
.L_x_627:
[----:B------:R-:W-:Y:S01]  /*1a0b0*/  F2FP.BF16.F32.PACK_AB R0, RZ, R0 ;  /* 0x00000000ff00723e */ /* 0x000fe200000010ff */
[----:B------:R-:W-:Y:S06]  /*1a0c0*/  BRA `(.L_x_612) ;  /* 0x0000000400187947 */ /* 0x000fec0003800000 */
.L_x_625:
        /* <DEDUP_REMOVED lines=21> */
.L_x_634:
[----:B------:R-:W-:Y:S05]  /*1a220*/  BSYNC B1 ;  /* 0x0000000000017941 */ /* 0x000fea0003800000 */
.L_x_633:
[----:B------:R-:W-:Y:S01]  /*1a230*/  LEA R3, R0, 0x37800000, 0x17 ;  /* 0x3780000000037811 */ /* 0x000fe200078eb8ff */
[----:B------:R-:W-:-:S05]  /*1a240*/  IMAD.SHL.U32 R0, R2, 0x200000, RZ ;  /* 0x0020000002007824 */ /* 0x000fca00078e00ff */
[----:B------:R-:W-:-:S07]  /*1a250*/  LOP3.LUT R0, R3, R0, R4, 0xfe, !PT ;  /* 0x0000000003007212 */ /* 0x000fce00078efe04 */
.L_x_632:
[----:B------:R-:W-:Y:S05]  /*1a260*/  BSYNC B0 ;  /* 0x0000000000007941 */ /* 0x000fea0003800000 */
.L_x_631:
[----:B------:R-:W-:Y:S01]  /*1a270*/  F2FP.BF16.F32.PACK_AB R0, RZ, R0 ;  /* 0x00000000ff00723e */ /* 0x000fe200000010ff */
[----:B------:R-:W-:Y:S06]  /*1a280*/  BRA `(.L_x_612) ;  /* 0x0000000000a87947 */ /* 0x000fec0003800000 */
.L_x_624:
        /* <DEDUP_REMOVED lines=14> */
.L_x_638:
[----:B------:R-:W-:Y:S05]  /*1a370*/  BSYNC B0 ;  /* 0x0000000000007941 */ /* 0x000fea0003800000 */
.L_x_637:
[----:B------:R-:W-:Y:S01]  /*1a380*/  F2FP.BF16.F32.PACK_AB R0, RZ, R0 ;  /* 0x00000000ff00723e */ /* 0x000fe200000010ff */
[----:B------:R-:W-:Y:S06]  /*1a390*/  BRA `(.L_x_612) ;  /* 0x0000000000647947 */ /* 0x000fec0003800000 */
.L_x_611:
        /* <DEDUP_REMOVED lines=16> */
.L_x_639:
[----:B------:R-:W-:Y:S01]  /*1a4a0*/  PRMT R0, RZ, 0x7610, R0 ;  /* 0x00007610ff007816 */ /* 0x000fe20000000000 */
[----:B------:R-:W-:Y:S06]  /*1a4b0*/  BRA `(.L_x_612) ;  /* 0x00000000001c7947 */ /* 0x000fec0003800000 */
.L_x_636:
[----:B------:R-:W2:Y:S02]  /*1a4c0*/  LDG.E.64 R2, desc[UR36][R2.64] ;  /* 0x0000002402027981 */ /* 0x000ea4000c1e1b00 */
[----:B--2---:R-:W0:Y:S02]  /*1a4d0*/  I2F.U64 R0, R2 ;  /* 0x0000000200007312 */ /* 0x004e240000301000 */
[----:B0-----:R-:W-:Y:S01]  /*1a4e0*/  F2FP.BF16.F32.PACK_AB R0, RZ, R0 ;  /* 0x00000000ff00723e */ /* 0x001fe200000010ff */
[----:B------:R-:W-:Y:S06]  /*1a4f0*/  BRA `(.L_x_612) ;  /* 0x00000000000c7947 */ /* 0x000fec0003800000 */
.L_x_635:
[----:B------:R-:W2:Y:S02]  /*1a500*/  LDG.E R2, desc[UR36][R2.64] ;  /* 0x0000002402027981 */ /* 0x000ea4000c1e1900 */
[----:B--2---:R-:W-:-:S04]  /*1a510*/  I2FP.F32.U32 R0, R2 ;  /* 0x0000000200007245 */ /* 0x004fc80000201000 */
[----:B------:R-:W-:-:S07]  /*1a520*/  F2FP.BF16.F32.PACK_AB R0, RZ, R0 ;  /* 0x00000000ff00723e */ /* 0x000fce00000010ff */
.L_x_612:
        /* <DEDUP_REMOVED lines=13> */
[----:B------:R-:W-:-:S06]  /*1a600*/  FFMA.FTZ R19, R19, R2, R22 ;  /* 0x0000000213137223 */ /* 0x000fcc0000010016 */
[----:B------:R-:W0:Y:S04]  /*1a610*/  F2F.BF16.F32 R19, R19 ;  /* 0x0000001300137304 */ /* 0x000e280000202000 */
        /* <DEDUP_REMOVED lines=11> */
[----:B0-----:R-:W-:Y:S01]  /*1a6d0*/  STG.E.U8 desc[UR36][R16.64], R3 ;  /* 0x0000000310007986 */ /* 0x001fe2000c101124 */
[----:B------:R-:W-:Y:S05]  /*1a6e0*/  EXIT ;  /* 0x000000000000794d */ /* 0x000fea0003800000 */
.L_x_643:
[----:B0-----:R-:W-:-:S06]  /*1a6f0*/  IMAD.U32 R3, R19, 0x10000, RZ ;  /* 0x0001000013037824 */ /* 0x001fcc00078e00ff */
[----:B------:R-:W0:Y:S02]  /*1a700*/  F2I.S64.TRUNC R2, R3 ;  /* 0x0000000300027311 */ /* 0x000e24000020d900 */
[----:B0-----:R-:W-:Y:S01]  /*1a710*/  STG.E.U8 desc[UR36][R16.64], R2 ;  /* 0x0000000210007986 */ /* 0x001fe2000c101124 */
[----:B------:R-:W-:Y:S05]  /*1a720*/  EXIT ;  /* 0x000000000000794d */ /* 0x000fea0003800000 */
.L_x_642:
        /* <DEDUP_REMOVED lines=8> */
[----:B0-----:R-:W-:Y:S01]  /*1a7b0*/  STG.E.64 desc[UR36][R16.64], R2 ;  /* 0x0000000210007986 */ /* 0x001fe2000c101b24 */
[----:B------:R-:W-:Y:S05]  /*1a7c0*/  EXIT ;  /* 0x000000000000794d */ /* 0x000fea0003800000 */
.L_x_646:
[----:B0-----:R-:W-:-:S06]  /*1a7d0*/  IMAD.U32 R19, R19, 0x10000, RZ ;  /* 0x0001000013137824 */ /* 0x001fcc00078e00ff */
[----:B------:R-:W0:Y:S02]  /*1a7e0*/  F2I.FTZ.TRUNC.NTZ R19, R19 ;  /* 0x0000001300137305 */ /* 0x000e24000021f100 */
[----:B0-----:R-:W-:Y:S01]  /*1a7f0*/  STG.E desc[UR36][R16.64], R19 ;  /* 0x0000001310007986 */ /* 0x001fe2000c101924 */
[----:B------:R-:W-:Y:S05]  /*1a800*/  EXIT ;  /* 0x000000000000794d */ /* 0x000fea0003800000 */
.L_x_645:
[----:B0-----:R-:W-:-:S06]  /*1a810*/  IMAD.U32 R19, R19, 0x10000, RZ ;  /* 0x0001000013137824 */ /* 0x001fcc00078e00ff */
[----:B------:R-:W0:Y:S02]  /*1a820*/  F2I.FTZ.TRUNC.NTZ R19, R19 ;  /* 0x0000001300137305 */ /* 0x000e24000021f100 */
[----:B0-----:R-:W-:Y:S01]  /*1a830*/  STG.E.U16 desc[UR36][R16.64], R19 ;  /* 0x0000001310007986 */ /* 0x001fe2000c101524 */
[----:B------:R-:W-:Y:S05]  /*1a840*/  EXIT ;  /* 0x000000000000794d */ /* 0x000fea0003800000 */
.L_x_641:
[----:B------:R-:W-:-:S13]  /*1a850*/  ISETP.GT.AND P0, PT, R0, 0x6, PT ;  /* 0x000000060000780c */ /* 0x000fda0003f04270 */
[----:B------:R-:W-:Y:S05]  /*1a860*/  @P0 BRA `(.L_x_647) ;  /* 0x00000000002c0947 */ /* 0x000fea0003800000 */
[----:B------:R-:W-:-:S13]  /*1a870*/  ISETP.NE.AND P0, PT, R0, 0x5, PT ;  /* 0x000000050000780c */ /* 0x000fda0003f05270 */
[----:B------:R-:W-:Y:S05]  /*1a880*/  @!P0 BRA `(.L_x_648) ;  /* 0x0000000000148947 */ /* 0x000fea0003800000 */
[----:B------:R-:W-:-:S13]  /*1a890*/  ISETP.NE.AND P0, PT, R0, 0x6, PT ;  /* 0x000000060000780c */ /* 0x000fda0003f05270 */
[----:B------:R-:W-:Y:S05]  /*1a8a0*/  @P0 BRA `(.L_x_644) ;  /* 0x0000000800c40947 */ /* 0x000fea0003800000 */
[----:B0-----:R-:W-:-:S05]  /*1a8b0*/  IMAD.U32 R19, R19, 0x10000, RZ ;  /* 0x0001000013137824 */ /* 0x001fca00078e00ff */
[----:B------:R-:W-:Y:S01]  /*1a8c0*/  STG.E desc[UR36][R16.64], R19 ;  /* 0x0000001310007986 */ /* 0x000fe2000c101924 */
[----:B------:R-:W-:Y:S05]  /*1a8d0*/  EXIT ;  /* 0x000000000000794d */ /* 0x000fea0003800000 */
.L_x_648:
[----:B0-----:R-:W-:-:S05]  /*1a8e0*/  IMAD.U32 R0, R19, 0x10000, RZ ;  /* 0x0001000013007824 */ /* 0x001fca00078e00ff */
[----:B------:R-:W-:-:S05]  /*1a8f0*/  F2FP.F16.F32.PACK_AB R0, RZ, R0 ;  /* 0x00000000ff00723e */ /* 0x000fca00000000ff */
[----:B------:R-:W-:Y:S01]  /*1a900*/  STG.E.U16 desc[UR36][R16.64], R0 ;  /* 0x0000000010007986 */ /* 0x000fe2000c101524 */
[----:B------:R-:W-:Y:S05]  /*1a910*/  EXIT ;  /* 0x000000000000794d */ /* 0x000fea0003800000 */
.L_x_647:
        /* <DEDUP_REMOVED lines=8> */
[----:B------:R-:W-:Y:S01]  /*1a9a0*/  STG.E.64 desc[UR36][R16.64], R2 ;  /* 0x0000000210007986 */ /* 0x000fe2000c101b24 */
[----:B------:R-:W-:Y:S05]  /*1a9b0*/  EXIT ;  /* 0x000000000000794d */ /* 0x000fea0003800000 */
.L_x_650:
[----:B0-----:R-:W-:-:S05]  /*1a9c0*/  IMAD.U32 R19, R19, 0x10000, RZ ;  /* 0x0001000013137824 */ /* 0x001fca00078e00ff */
[----:B------:R-:W-:-:S04]  /*1a9d0*/  F2FP.F16.F32.PACK_AB R3, RZ, R19 ;  /* 0x00000013ff03723e */ /* 0x000fc800000000ff */
[----:B------:R-:W-:-:S05]  /*1a9e0*/  PRMT R3, R3, 0x5410, RZ ;  /* 0x0000541003037816 */ /* 0x000fca00000000ff */
[----:B------:R-:W-:Y:S01]  /*1a9f0*/  STG.E desc[UR36][R16.64], R3 ;  /* 0x0000000310007986 */ /* 0x000fe2000c101924 */
[----:B------:R-:W-:Y:S05]  /*1aa00*/  EXIT ;  /* 0x000000000000794d */ /* 0x000fea0003800000 */
.L_x_649:
[----:B0-----:R-:W-:-:S04]  /*1aa10*/  IMAD.U32 R2, R19, 0x10000, RZ ;  /* 0x0001000013027824 */ /* 0x001fc800078e00ff */
[----:B------:R-:W-:-:S06]  /*1aa20*/  FMUL.FTZ R2, R2, 1 ;  /* 0x3f80000002027820 */ /* 0x000fcc0000410000 */
[----:B------:R-:W0:Y:S02]  /*1aa30*/  F2F.F64.F32 R2, R2 ;  /* 0x0000000200027310 */ /* 0x000e240000201800 */
[----:B0-----:R-:W-:Y:S01]  /*1aa40*/  STG.E.64 desc[UR36][R16.64], R2 ;  /* 0x0000000210007986 */ /* 0x001fe2000c101b24 */
[----:B------:R-:W-:Y:S05]  /*1aa50*/  EXIT ;  /* 0x000000000000794d */ /* 0x000fea0003800000 */
.L_x_640:
        /* <DEDUP_REMOVED lines=11> */
[----:B------:R-:W-:Y:S01]  /*1ab10*/  STG.E.U8 desc[UR36][R16.64], R3 ;  /* 0x0000000310007986 */ /* 0x000fe2000c101124 */
[----:B------:R-:W-:Y:S05]  /*1ab20*/  EXIT ;  /* 0x000000000000794d */ /* 0x000fea0003800000 */
.L_x_653:
[----:B0-----:R-:W-:Y:S01]  /*1ab30*/  IMAD.U32 R19, R19, 0x10000, RZ ;  /* 0x0001000013137824 */ /* 0x001fe200078e00ff */
[----:B------:R-:W-:-:S03]  /*1ab40*/  CS2R R6, SRZ ;  /* 0x0000000000067805 */ /* 0x000fc6000001ff00 */
[----:B------:R-:W-:-:S06]  /*1ab50*/  FMUL.FTZ R4, R19, 1 ;  /* 0x3f80000013047820 */ /* 0x000fcc0000410000 */
[----:B------:R-:W0:Y:S02]  /*1ab60*/  F2F.F64.F32 R4, R4 ;  /* 0x0000000400047310 */ /* 0x000e240000201800 */
[----:B0-----:R-:W-:Y:S01]  /*1ab70*/  STG.E.128 desc[UR36][R16.64], R4 ;  /* 0x0000000410007986 */ /* 0x001fe2000c101d24 */
[----:B------:R-:W-:Y:S05]  /*1ab80*/  EXIT ;  /* 0x000000000000794d */ /* 0x000fea0003800000 */
.L_x_652:
        /* <DEDUP_REMOVED lines=21> */
.L_x_657:
[----:B------:R-:W-:Y:S05]  /*1ace0*/  BSYNC B0 ;  /* 0x0000000000007941 */ /* 0x000fea0003800000 */
.L_x_656:
[----:B------:R-:W-:-:S05]  /*1acf0*/  LOP3.LUT R3, R0, R3, RZ, 0xfc, !PT ;  /* 0x0000000300037212 */ /* 0x000fca00078efcff */
[----:B------:R-:W-:Y:S01]  /*1ad00*/  STG.E.U8 desc[UR36][R16.64], R3 ;  /* 0x0000000310007986 */ /* 0x000fe2000c101124 */
[----:B------:R-:W-:Y:S05]  /*1ad10*/  EXIT ;  /* 0x000000000000794d */ /* 0x000fea0003800000 */
.L_x_655:
        /* <DEDUP_REMOVED lines=13> */
.L_x_659:
[----:B------:R-:W-:Y:S01]  /*1adf0*/  IMAD.MOV.U32 R0, RZ, RZ, 0x7f ;  /* 0x0000007fff007424 */ /* 0x000fe200078e00ff */
[----:B------:R-:W-:-:S04]  /*1ae00*/  ISETP.GT.U32.AND P0, PT, R2, 0x7f800000, PT ;  /* 0x7f8000000200780c */ /* 0x000fc80003f04070 */
[----:B------:R-:W-:-:S09]  /*1ae10*/  SEL R0, R0, 0x7c, P0 ;  /* 0x0000007c00007807 */ /* 0x000fd20000000000 */
.L_x_660:
[----:B------:R-:W-:Y:S05]  /*1ae20*/  BSYNC B0 ;  /* 0x0000000000007941 */ /* 0x000fea0003800000 */
.L_x_658:
[----:B------:R-:W-:-:S04]  /*1ae30*/  LOP3.LUT R2, R19, 0x80000000, RZ, 0xc0, !PT ;  /* 0x8000000013027812 */ /* 0x000fc800078ec0ff */
[----:B------:R-:W-:-:S04]  /*1ae40*/  SHF.R.U32.HI R3, RZ, 0x18, R2 ;  /* 0x00000018ff037819 */ /* 0x000fc80000011602 */
[----:B------:R-:W-:-:S05]  /*1ae50*/  LOP3.LUT R3, R0, R3, RZ, 0xfc, !PT ;  /* 0x0000000300037212 */ /* 0x000fca00078efcff */
[----:B------:R-:W-:Y:S01]  /*1ae60*/  STG.E.U8 desc[UR36][R16.64], R3 ;  /* 0x0000000310007986 */ /* 0x000fe2000c101124 */
[----:B------:R-:W-:Y:S05]  /*1ae70*/  EXIT ;  /* 0x000000000000794d */ /* 0x000fea0003800000 */
.L_x_654:
[----:B0-----:R-:W-:Y:S01]  /*1ae80*/  STG.E.U16 desc[UR36][R16.64], R19 ;  /* 0x0000001310007986 */ /* 0x001fe2000c101524 */
[----:B------:R-:W-:Y:S05]  /*1ae90*/  EXIT ;  /* 0x000000000000794d */ /* 0x000fea0003800000 */
.L_x_651:
        /* <DEDUP_REMOVED lines=10> */
[----:B0-----:R-:W-:Y:S01]  /*1af40*/  STG.E.U16 desc[UR36][R16.64], R3 ;  /* 0x0000000310007986 */ /* 0x001fe2000c101524 */
[----:B------:R-:W-:Y:S05]  /*1af50*/  EXIT ;  /* 0x000000000000794d */ /* 0x000fea0003800000 */
.L_x_663:
        /* <DEDUP_REMOVED lines=17> */
.L_x_666:
[----:B------:R-:W-:-:S04]  /*1b070*/  LOP3.LUT R2, R19, 0x80000000, RZ, 0xc0, !PT ;  /* 0x8000000013027812 */ /* 0x000fc800078ec0ff */
[----:B------:R-:W-:-:S04]  /*1b080*/  SHF.R.U32.HI R3, RZ, 0x18, R2 ;  /* 0x00000018ff037819 */ /* 0x000fc80000011602 */
[----:B------:R-:W-:-:S04]  /*1b090*/  LOP3.LUT R0, R0, R3, RZ, 0xfc, !PT ;  /* 0x0000000300007212 */ /* 0x000fc800078efcff */
[----:B------:R-:W-:-:S07]  /*1b0a0*/  PRMT R8, R0, 0x7610, R8 ;  /* 0x0000761000087816 */ /* 0x000fce0000000008 */
.L_x_665:
[----:B------:R-:W-:Y:S05]  /*1b0b0*/  BSYNC B0 ;  /* 0x0000000000007941 */ /* 0x000fea0003800000 */
.L_x_664:
[----:B------:R-:W-:Y:S01]  /*1b0c0*/  STG.E.U8 desc[UR36][R16.64], R8 ;  /* 0x0000000810007986 */ /* 0x000fe2000c101124 */
[----:B------:R-:W-:Y:S05]  /*1b0d0*/  EXIT ;  /* 0x000000000000794d */ /* 0x000fea0003800000 */
.L_x_662:
        /* <DEDUP_REMOVED lines=17> */
.L_x_669:
[----:B------:R-:W-:-:S04]  /*1b1f0*/  LOP3.LUT R2, R19, 0x80000000, RZ, 0xc0, !PT ;  /* 0x8000000013027812 */ /* 0x000fc800078ec0ff */
[----:B------:R-:W-:-:S04]  /*1b200*/  SHF.R.U32.HI R3, RZ, 0x18, R2 ;  /* 0x00000018ff037819 */ /* 0x000fc80000011602 */
[----:B------:R-:W-:-:S04]  /*1b210*/  LOP3.LUT R0, R0, R3, RZ, 0xfc, !PT ;  /* 0x0000000300007212 */ /* 0x000fc800078efcff */
[----:B------:R-:W-:-:S07]  /*1b220*/  PRMT R8, R0, 0x7610, R8 ;  /* 0x0000761000087816 */ /* 0x000fce0000000008 */
.L_x_668:
[----:B------:R-:W-:Y:S05]  /*1b230*/  BSYNC B0 ;  /* 0x0000000000007941 */ /* 0x000fea0003800000 */
.L_x_667:
[----:B------:R-:W-:Y:S01]  /*1b240*/  STG.E.U8 desc[UR36][R16.64], R8 ;  /* 0x0000000810007986 */ /* 0x000fe2000c101124 */
[----:B------:R-:W-:Y:S05]  /*1b250*/  EXIT ;  /* 0x000000000000794d */ /* 0x000fea0003800000 */
.L_x_661:
        /* <DEDUP_REMOVED lines=20> */
[----:B------:R-:W-:Y:S01]  /*1b3a0*/  STG.E.U8 desc[UR36][R16.64], R3 ;  /* 0x0000000310007986 */ /* 0x000fe2000c101124 */
[----:B------:R-:W-:Y:S05]  /*1b3b0*/  EXIT ;  /* 0x000000000000794d */ /* 0x000fea0003800000 */
.L_x_644:
        /* <DEDUP_REMOVED lines=16> */
.L_x_672:
[----:B------:R-:W-:Y:S05]  /*1b4c0*/  EXIT ;  /* 0x000000000000794d */ /* 0x000fea0003800000 */
.L_x_671:
[----:B0-----:R-:W-:-:S06]  /*1b4d0*/  IMAD.U32 R2, R19, 0x10000, RZ ;  /* 0x0001000013027824 */ /* 0x001fcc00078e00ff */
[----:B------:R-:W0:Y:S02]  /*1b4e0*/  F2I.U64.TRUNC R2, R2 ;  /* 0x0000000200027311 */ /* 0x000e24000020d800 */
[----:B0-----:R-:W-:Y:S01]  /*1b4f0*/  STG.E.64 desc[UR36][R16.64], R2 ;  /* 0x0000000210007986 */ /* 0x001fe2000c101b24 */
[----:B------:R-:W-:Y:S05]  /*1b500*/  EXIT ;  /* 0x000000000000794d */ /* 0x000fea0003800000 */
.L_x_670:
[----:B0-----:R-:W-:-:S06]  /*1b510*/  IMAD.U32 R19, R19, 0x10000, RZ ;  /* 0x0001000013137824 */ /* 0x001fcc00078e00ff */
[----:B------:R-:W0:Y:S02]  /*1b520*/  F2I.FTZ.U32.TRUNC.NTZ R19, R19 ;  /* 0x0000001300137305 */ /* 0x000e24000021f000 */
[----:B0-----:R-:W-:Y:S01]  /*1b530*/  STG.E desc[UR36][R16.64], R19 ;  /* 0x0000001310007986 */ /* 0x001fe2000c101924 */
[----:B------:R-:W-:Y:S05]  /*1b540*/  EXIT ;  /* 0x000000000000794d */ /* 0x000fea0003800000 */
.L_x_673:
[----:B------:R-:W-:-:S00]  /*1b550*/  BRA `(.L_x_673) ;  /* 0xfffffffc00fc7947 */ /* 0x000fc0000383ffff */
[----:B------:R-:W-:-:S00]  /*1b560*/  NOP ;  /* 0x0000000000007918 */ /* 0x000fc00000000000 */
        /* <DEDUP_REMOVED lines=9> */
.L_x_9573:


//--------------------- .text._ZN2at6native27unrolled_elementwise_kernelIZZZNS0_14glu_jvp_kernelERNS_18TensorIteratorBaseEENKUlvE_clEvENKUlvE2_clEvEUlN3c108BFloat16ES7_S7_S7_E_St5arrayIPcLm5EELi4E23TrivialOffsetCalculatorILi4EjESC_ILi1EjENS0_6memory12LoadWithCastILi4EEENSF_13StoreWithCastILi1EEEEEviT_T0_T2_T3_T4_T5_ --------------------------
	.section	.text._ZN2at6native27unrolled_elementwise_kernelIZZZNS0_14glu_jvp_kernelERNS_18TensorIteratorBaseEENKUlvE_clEvENKUlvE2_clEvEUlN3c108BFloat16ES7_S7_S7_E_St5arrayIPcLm5EELi4E23TrivialOffsetCalculatorILi4EjESC_ILi1EjENS0_6memory12LoadWithCastILi4EEENSF_13StoreWithCastILi1EEEEEviT_T0_T2_T3_T4_T5_,"ax",@progbits
	.align	128
        .global         _ZN2at6native27unrolled_elementwise_kernelIZZZNS0_14glu_jvp_kernelERNS_18TensorIteratorBaseEENKUlvE_clEvENKUlvE2_clEvEUlN3c108BFloat16ES7_S7_S7_E_St5arrayIPcLm5EELi4E23TrivialOffsetCalculatorILi4EjESC_ILi1EjENS0_6memory12LoadWithCastILi4EEENSF_13StoreWithCastILi1EEEEEviT_T0_T2_T3_T4_T5_
        .type           _ZN2at6native27unrolled_elementwise_kernelIZZZNS0_14glu_jvp_kernelERNS_18TensorIteratorBaseEENKUlvE_clEvENKUlvE2_clEvEUlN3c108BFloat16ES7_S7_S7_E_St5arrayIPcLm5EELi4E23TrivialOffsetCalculatorILi4EjESC_ILi1EjENS0_6memory12LoadWithCastILi4EEENSF_13StoreWithCastILi1EEEEEviT_T0_T2_T3_T4_T5_,@function
        .size           _ZN2at6native27unrolled_elementwise_kernelIZZZNS0_14glu_jvp_kernelERNS_18TensorIteratorBaseEENKUlvE_clEvENKUlvE2_clEvEUlN3c108BFloat16ES7_S7_S7_E_St5arrayIPcLm5EELi4E23TrivialOffsetCalculatorILi4EjESC_ILi1EjENS0_6memory12LoadWithCastILi4EEENSF_13StoreWithCastILi1EEEEEviT_T0_T2_T3_T4_T5_,(.L_x_9574 - _ZN2at6native27unrolled_elementwise_kernelIZZZNS0_14glu_jvp_kernelERNS_18TensorIteratorBaseEENKUlvE_clEvENKUlvE2_clEvEUlN3c108BFloat16ES7_S7_S7_E_St5arrayIPcLm5EELi4E23TrivialOffsetCalculatorILi4EjESC_ILi1EjENS0_6memory12LoadWithCastILi4EEENSF_13StoreWithCastILi1EEEEEviT_T0_T2_T3_T4_T5_)
        .other          _ZN2at6native27unrolled_elementwise_kernelIZZZNS0_14glu_jvp_kernelERNS_18TensorIteratorBaseEENKUlvE_clEvENKUlvE2_clEvEUlN3c108BFloat16ES7_S7_S7_E_St5arrayIPcLm5EELi4E23TrivialOffsetCalculatorILi4EjESC_ILi1EjENS0_6memory12LoadWithCastILi4EEENSF_13StoreWithCastILi1EEEEEviT_T0_T2_T3_T4_T5_,@"STO_CUDA_ENTRY STV_DEFAULT"
_ZN2at6native27unrolled_elementwise_kernelIZZZNS0_14glu_jvp_kernelERNS_18TensorIteratorBaseEENKUlvE_clEvENKUlvE2_clEvEUlN3c108BFloat16ES7_S7_S7_E_St5arrayIPcLm5EELi4E23TrivialOffsetCalculatorILi4EjESC_ILi1EjENS0_6memory12LoadWithCastILi4EEENSF_13StoreWithCastILi1EEEEEviT_T0_T2_T3_T4_T5_:
.text._ZN2at6native27unrolled_elementwise_kernelIZZZNS0_14glu_jvp_kernelERNS_18TensorIteratorBaseEENKUlvE_clEvENKUlvE2_clEvEUlN3c108BFloat16ES7_S7_S7_E_St5arrayIPcLm5EELi4E23TrivialOffsetCalculatorILi4EjESC_ILi1EjENS0_6memory12LoadWithCastILi4EEENSF_13StoreWithCastILi1EEEEEviT_T0_T2_T3_T4_T5_:
[----:B------:R-:W0:Y:S01]  /*0000*/  LDC R1, c[0x0][0x28] ;  /* 0x00000a00ff017b82 */ /* 0x000e220000000800 */
[----:B------:R-:W1:Y:S07]  /*0010*/  S2R R22, SR_CTAID.X ;  /* 0x0000000000167919 */ /* 0x000e6e0000002500 */
[----:B------:R-:W1:Y:S01]  /*0020*/  LDC R3, c[0x0][0x210] ;  /* 0x00008400ff037b82 */ /* 0x000e620000000800 */
[----:B------:R-:W-:Y:S01]  /*0030*/  ULDC.64 UR36, c[0x0][0x208] ;  /* 0x0000820000247ab9 */ /* 0x000fe20000000a00 */
[----:B------:R-:W-:Y:S01]  /*0040*/  BSSY B6, `(.L_x_674) ;  /* 0x0000440000067945 */ /* 0x000fe20003800000 */
[----:B------:R-:W2:Y:S01]  /*0050*/  S2R R19, SR_TID.X ;  /* 0x0000000000137919 */ /* 0x000ea20000002100 */
[----:B------:R-:W-:-:S02]  /*0060*/  PRMT R23, RZ, 0x7610, R23 ;  /* 0x00007610ff177816 */ /* 0x000fc40000000017 */
[----:B------:R-:W-:Y:S02]  /*0070*/  PRMT R24, RZ, 0x7610, R24 ;  /* 0x00007610ff187816 */ /* 0x000fe40000000018 */
[----:B------:R-:W3:Y:S01]  /*0080*/  LDC.U8 R18, c[0x0][0x244] ;  /* 0x00009100ff127b82 */ /* 0x000ee20000000000 */
[----:B------:R-:W-:Y:S02]  /*0090*/  PRMT R25, RZ, 0x7610, R25 ;  /* 0x00007610ff197816 */ /* 0x000fe40000000019 */
[----:B------:R-:W-:Y:S02]  /*00a0*/  PRMT R26, RZ, 0x7610, R26 ;  /* 0x00007610ff1a7816 */ /* 0x000fe4000000001a */
[----:B------:R-:W-:-:S03]  /*00b0*/  PRMT R27, RZ, 0x7610, R27 ;  /* 0x00007610ff1b7816 */ /* 0x000fc6000000001b */
[----:B------:R-:W4:Y:S08]  /*00c0*/  LDC.U8 R17, c[0x0][0x245] ;  /* 0x00009140ff117b82 */ /* 0x000f300000000000 */
[----:B------:R-:W0:Y:S01]  /*00d0*/  LDC.U8 R16, c[0x0][0x246] ;  /* 0x00009180ff107b82 */ /* 0x000e220000000000 */
[----:B-1----:R-:W-:-:S07]  /*00e0*/  IMAD R34, R22, -0x200, R3 ;  /* 0xfffffe0016227824 */ /* 0x002fce00078e0203 */
[----:B------:R-:W1:Y:S01]  /*00f0*/  LDC.U8 R2, c[0x0][0x247] ;  /* 0x000091c0ff027b82 */ /* 0x000e620000000000 */
[----:B--2---:R-:W-:-:S13]  /*0100*/  ISETP.GE.AND P0, PT, R19, R34, PT ;  /* 0x000000221300720c */ /* 0x004fda0003f06270 */
[----:B---34-:R-:W-:Y:S05]  /*0110*/  @P0 BRA `(.L_x_675) ;  /* 0x0000004000c80947 */ /* 0x018fea0003800000 */
[----:B------:R-:W2:Y:S01]  /*0120*/  LDC.64 R4, c[0x0][0x220] ;  /* 0x00008800ff047b82 */ /* 0x000ea20000000a00 */
[----:B------:R-:W-:Y:S01]  /*0130*/  PRMT R0, R18, 0x9910, RZ ;  /* 0x0000991012007816 */ /* 0x000fe200000000ff */
[----:B------:R-:W-:Y:S01]  /*0140*/  IMAD R27, R22, 0x200, R19 ;  /* 0x00000200161b7824 */ /* 0x000fe200078e0213 */
[----:B------:R-:W-:Y:S02]  /*0150*/  ULDC UR4, c[0x0][0x248] ;  /* 0x0000920000047ab9 */ /* 0x000fe40000000800 */
[----:B------:R-:W-:Y:S01]  /*0160*/  ISETP.GT.AND P0, PT, R0, 0x9, PT ;  /* 0x000000090000780c */ /* 0x000fe20003f04270 */
[----:B------:R-:W-:-:S05]  /*0170*/  IMAD R3, R27, UR4, RZ ;  /* 0x000000041b037c24 */ /* 0x000fca000f8e02ff */
[----:B--2---:R-:W-:-:S05]  /*0180*/  IADD3 R4, P1, R3, R4, RZ ;  /* 0x0000000403047210 */ /* 0x004fca0007f3e0ff */
[----:B------:R-:W-:Y:S02]  /*0190*/  IMAD.X R5, RZ, RZ, R5, P1 ;  /* 0x000000ffff057224 */ /* 0x000fe400008e0605 */
[----:B------:R-:W-:Y:S06]  /*01a0*/  @P0 BRA `(.L_x_676) ;  /* 0x0000000400300947 */ /* 0x000fec0003800000 */
        /* <DEDUP_REMOVED lines=9> */
[----:B--2---:R-:W2:Y:S02]  /*0240*/  I2F.S16 R0, R4 ;  /* 0x0000000400007306 */ /* 0x004ea40000101400 */
[----:B--2---:R-:W-:-:S04]  /*0250*/  F2FP.BF16.F32.PACK_AB R0, RZ, R0 ;  /* 0x00000000ff00723e */ /* 0x004fc800000010ff */
[----:B------:R-:W-:Y:S01]  /*0260*/  PRMT R24, R0, 0x7610, R24 ;  /* 0x0000761000187816 */ /* 0x000fe20000000018 */
[----:B------:R-:W-:Y:S06]  /*0270*/  BRA `(.L_x_681) ;  /* 0x0000000c00dc7947 */ /* 0x000fec0003800000 */
.L_x_679:
[----:B------:R-:W2:Y:S02]  /*0280*/  LDG.E.U8 R4, desc[UR36][R4.64] ;  /* 0x0000002404047981 */ /* 0x000ea4000c1e1100 */
[----:B--2---:R-:W-:-:S04]  /*0290*/  I2FP.F32.U32 R0, R4 ;  /* 0x0000000400007245 */ /* 0x004fc80000201000 */
[----:B------:R-:W-:-:S04]  /*02a0*/  F2FP.BF16.F32.PACK_AB R0, RZ, R0 ;  /* 0x00000000ff00723e */ /* 0x000fc800000010ff */
[----:B------:R-:W-:Y:S01]  /*02b0*/  PRMT R24, R0, 0x7610, R24 ;  /* 0x0000761000187816 */ /* 0x000fe20000000018 */
[----:B------:R-:W-:Y:S06]  /*02c0*/  BRA `(.L_x_681) ;  /* 0x0000000c00c87947 */ /* 0x000fec0003800000 */
.L_x_678:
[----:B------:R-:W-:-:S13]  /*02d0*/  ISETP.NE.AND P0, PT, R0, 0x2, PT ;  /* 0x000000020000780c */ /* 0x000fda0003f05270 */
[----:B------:R-:W-:Y:S05]  /*02e0*/  @!P0 BRA `(.L_x_682) ;  /* 0x0000000000388947 */ /* 0x000fea0003800000 */
[----:B------:R-:W-:-:S13]  /*02f0*/  ISETP.NE.AND P0, PT, R0, 0x3, PT ;  /* 0x000000030000780c */ /* 0x000fda0003f05270 */
[----:B------:R-:W-:Y:S05]  /*0300*/  @!P0 BRA `(.L_x_683) ;  /* 0x00000000001c8947 */ /* 0x000fea0003800000 */
[----:B------:R-:W-:-:S13]  /*0310*/  ISETP.NE.AND P0, PT, R0, 0x4, PT ;  /* 0x000000040000780c */ /* 0x000fda0003f05270 */
[----:B------:R-:W-:Y:S05]  /*0320*/  @P0 BRA `(.L_x_680) ;  /* 0x0000000c00440947 */ /* 0x000fea0003800000 */
[----:B------:R-:W2:Y:S02]  /*0330*/  LDG.E.64 R4, desc[UR36][R4.64] ;  /* 0x0000002404047981 */ /* 0x000ea4000c1e1b00 */
[----:B--2---:R-:W2:Y:S02]  /*0340*/  I2F.S64 R0, R4 ;  /* 0x0000000400007312 */ /* 0x004ea40000301400 */
[----:B--2---:R-:W-:-:S04]  /*0350*/  F2FP.BF16.F32.PACK_AB R0, RZ, R0 ;  /* 0x00000000ff00723e */ /* 0x004fc800000010ff */
[----:B------:R-:W-:Y:S01]  /*0360*/  PRMT R24, R0, 0x7610, R24 ;  /* 0x0000761000187816 */ /* 0x000fe20000000018 */
[----:B------:R-:W-:Y:S06]  /*0370*/  BRA `(.L_x_681) ;  /* 0x0000000c009c7947 */ /* 0x000fec0003800000 */
.L_x_683:
[----:B------:R-:W2:Y:S02]  /*0380*/  LDG.E R4, desc[UR36][R4.64] ;  /* 0x0000002404047981 */ /* 0x000ea4000c1e1900 */
[----:B--2---:R-:W-:-:S04]  /*0390*/  I2FP.F32.S32 R0, R4 ;  /* 0x0000000400007245 */ /* 0x004fc80000201400 */
[----:B------:R-:W-:-:S04]  /*03a0*/  F2FP.BF16.F32.PACK_AB R0, RZ, R0 ;  /* 0x00000000ff00723e */ /* 0x000fc800000010ff */
[----:B------:R-:W-:Y:S01]  /*03b0*/  PRMT R24, R0, 0x7610, R24 ;  /* 0x0000761000187816 */ /* 0x000fe20000000018 */
[----:B------:R-:W-:Y:S06]  /*03c0*/  BRA `(.L_x_681) ;  /* 0x0000000c00887947 */ /* 0x000fec0003800000 */
.L_x_682:
[----:B------:R-:W2:Y:S02]  /*03d0*/  LDG.E.U16 R4, desc[UR36][R4.64] ;  /* 0x0000002404047981 */ /* 0x000ea4000c1e1500 */
[----:B--2---:R-:W2:Y:S02]  /*03e0*/  I2F.S16 R0, R4 ;  /* 0x0000000400007306 */ /* 0x004ea40000101400 */
[----:B--2---:R-:W-:-:S04]  /*03f0*/  F2FP.BF16.F32.PACK_AB R0, RZ, R0 ;  /* 0x00000000ff00723e */ /* 0x004fc800000010ff */
[----:B------:R-:W-:Y:S01]  /*0400*/  PRMT R24, R0, 0x7610, R24 ;  /* 0x0000761000187816 */ /* 0x000fe20000000018 */
[----:B------:R-:W-:Y:S06]  /*0410*/  BRA `(.L_x_681) ;  /* 0x0000000c00747947 */ /* 0x000fec0003800000 */
.L_x_677:
        /* <DEDUP_REMOVED lines=9> */
.L_x_685:
[----:B------:R-:W2:Y:S02]  /*04b0*/  LDG.E.U16 R0, desc[UR36][R4.64] ;  /* 0x0000002404007981 */ /* 0x000ea4000c1e1500 */
[----:B--2---:R-:W-:-:S05]  /*04c0*/  HADD2.F32 R0, -RZ, R0.H0_H0 ;  /* 0x20000000ff007230 */ /* 0x004fca0000004100 */
[----:B------:R-:W-:-:S04]  /*04d0*/  F2FP.BF16.F32.PACK_AB R0, RZ, R0 ;  /* 0x00000000ff00723e */ /* 0x000fc800000010ff */
[----:B------:R-:W-:Y:S01]  /*04e0*/  PRMT R24, R0, 0x7610, R24 ;  /* 0x0000761000187816 */ /* 0x000fe20000000018 */
[----:B------:R-:W-:Y:S06]  /*04f0*/  BRA `(.L_x_681) ;  /* 0x0000000c003c7947 */ /* 0x000fec0003800000 */
.L_x_684:
        /* <DEDUP_REMOVED lines=9> */
.L_x_687:
[----:B------:R-:W2:Y:S02]  /*0590*/  LDG.E.U16 R4, desc[UR36][R4.64] ;  /* 0x0000002404047981 */ /* 0x000ea4000c1e1500 */
[----:B--2---:R-:W-:-:S05]  /*05a0*/  HADD2.F32 R0, -RZ, R4.H0_H0 ;  /* 0x20000004ff007230 */ /* 0x004fca0000004100 */
[----:B------:R-:W-:-:S04]  /*05b0*/  F2FP.BF16.F32.PACK_AB R0, RZ, R0 ;  /* 0x00000000ff00723e */ /* 0x000fc800000010ff */
[----:B------:R-:W-:Y:S01]  /*05c0*/  PRMT R24, R0, 0x7610, R24 ;  /* 0x0000761000187816 */ /* 0x000fe20000000018 */
[----:B------:R-:W-:Y:S06]  /*05d0*/  BRA `(.L_x_681) ;  /* 0x0000000c00047947 */ /* 0x000fec0003800000 */
.L_x_686:
[----:B------:R-:W2:Y:S01]  /*05e0*/  LDG.E.64 R4, desc[UR36][R4.64] ;  /* 0x0000002404047981 */ /* 0x000ea2000c1e1b00 */
[----:B------:R-:W-:Y:S01]  /*05f0*/  UMOV UR4, 0xf0000000 ;  /* 0xf000000000047882 */ /* 0x000fe20000000000 */
[----:B------:R-:W-:Y:S01]  /*0600*/  UMOV UR5, 0x380fffff ;  /* 0x380fffff00057882 */ /* 0x000fe20000000000 */
[----:B--2---:R-:W2:Y:S01]  /*0610*/  F2F.F32.F64 R0, R4 ;  /* 0x0000000400007310 */ /* 0x004ea20000301000 */
[----:B------:R-:W-:-:S14]  /*0620*/  DSETP.GEU.AND P0, PT, |R4|, UR4, PT ;  /* 0x0000000404007e2a */ /* 0x000fdc000bf0e200 */
[----:B--2---:R-:W-:-:S05]  /*0630*/  @!P0 FMUL R0, R0, 1.175494350822287508e-38 ;  /* 0x0080000000008820 */ /* 0x004fca0000400000 */
[----:B------:R-:W-:-:S04]  /*0640*/  F2FP.BF16.F32.PACK_AB R0, RZ, R0 ;  /* 0x00000000ff00723e */ /* 0x000fc800000010ff */
[----:B------:R-:W-:Y:S01]  /*0650*/  PRMT R24, R0, 0x7610, R24 ;  /* 0x0000761000187816 */ /* 0x000fe20000000018 */
[----:B------:R-:W-:Y:S06]  /*0660*/  BRA `(.L_x_681) ;  /* 0x0000000800e07947 */ /* 0x000fec0003800000 */
.L_x_676:
        /* <DEDUP_REMOVED lines=14> */
.L_x_690:
        /* <DEDUP_REMOVED lines=9> */
.L_x_689:
        /* <DEDUP_REMOVED lines=10> */
[----:B------:R-:W2:Y:S01]  /*0880*/  FLO.U32 R6, R3 ;  /* 0x0000000300067300 */ /* 0x000ea200000e0000 */
[C---:B------:R-:W-:Y:S02]  /*0890*/  VIADD R7, R3.reuse, 0x1000000 ;  /* 0x0100000003077836 */ /* 0x040fe40000000000 */
[----:B------:R-:W-:-:S03]  /*08a0*/  VIADD R4, R3, 0xffffffff ;  /* 0xffffffff03047836 */ /* 0x000fc60000000000 */
[----:B------:R-:W-:Y:S02]  /*08b0*/  SHF.R.S32.HI R7, RZ, 0x8, R7 ;  /* 0x00000008ff077819 */ /* 0x000fe40000011407 */
[----:B------:R-:W-:Y:S02]  /*08c0*/  SHF.R.S32.HI R4, RZ, 0x1f, R4 ;  /* 0x0000001fff047819 */ /* 0x000fe40000011404 */
[----:B--2---:R-:W-:-:S04]  /*08d0*/  IADD3 R6, -R6, 0x1f, RZ ;  /* 0x0000001f06067810 */ /* 0x004fc80007ffe1ff */
        /* <DEDUP_REMOVED lines=12> */
.L_x_692:
[----:B------:R-:W2:Y:S02]  /*09a0*/  LDG.E.U8 R4, desc[UR36][R4.64] ;  /* 0x0000002404047981 */ /* 0x000ea4000c1e1100 */
[----:B--2---:R-:W-:-:S05]  /*09b0*/  IMAD.SHL.U32 R0, R4, 0x2000000, RZ ;  /* 0x0200000004007824 */ /* 0x004fca00078e00ff */
[----:B------:R-:W-:-:S13]  /*09c0*/  ISETP.GE.U32.AND P0, PT, R0, 0x8000000, PT ;  /* 0x080000000000780c */ /* 0x000fda0003f06070 */
[C---:B------:R-:W-:Y:S02]  /*09d0*/  @!P0 IMAD.SHL.U32 R0, R4.reuse, 0x100, RZ ;  /* 0x0000010004008824 */ /* 0x040fe400078e00ff */
[----:B------:R-:W-:-:S03]  /*09e0*/  @P0 IMAD.SHL.U32 R3, R4, 0x200000, RZ ;  /* 0x0020000004030824 */ /* 0x000fc600078e00ff */
[----:B------:R-:W-:Y:S02]  /*09f0*/  @!P0 LOP3.LUT R0, R0, 0x7f00, RZ, 0xc0, !PT ;  /* 0x00007f0000008812 */ /* 0x000fe400078ec0ff */
[----:B------:R-:W-:Y:S02]  /*0a00*/  @P0 LOP3.LUT R3, R3, 0x70000000, RZ, 0xfc, !PT ;  /* 0x7000000003030812 */ /* 0x000fe400078efcff */
[----:B------:R-:W-:-:S03]  /*0a10*/  @!P0 LOP3.LUT R0, R0, 0x3f000000, RZ, 0xfc, !PT ;  /* 0x3f00000000008812 */ /* 0x000fc600078efcff */
[----:B------:R-:W-:Y:S02]  /*0a20*/  @P0 FMUL.FTZ R3, R3, 1.9259299443872358531e-34 ;  /* 0x0780000003030820 */ /* 0x000fe40000410000 */
[----:B------:R-:W-:Y:S01]  /*0a30*/  @!P0 FADD.FTZ R3, R0, -0.5 ;  /* 0xbf00000000038421 */ /* 0x000fe20000010000 */
[----:B------:R-:W-:-:S05]  /*0a40*/  IMAD.SHL.U32 R0, R4, 0x1000000, RZ ;  /* 0x0100000004007824 */ /* 0x000fca00078e00ff */
[----:B------:R-:W-:-:S04]  /*0a50*/  LOP3.LUT R0, R3, 0x80000000, R0, 0xf8, !PT ;  /* 0x8000000003007812 */ /* 0x000fc800078ef800 */
[----:B------:R-:W-:-:S04]  /*0a60*/  F2FP.BF16.F32.PACK_AB R0, RZ, R0 ;  /* 0x00000000ff00723e */ /* 0x000fc800000010ff */
[----:B------:R-:W-:Y:S01]  /*0a70*/  PRMT R24, R0, 0x7610, R24 ;  /* 0x0000761000187816 */ /* 0x000fe20000000018 */
[----:B------:R-:W-:Y:S06]  /*0a80*/  BRA `(.L_x_681) ;  /* 0x0000000400d87947 */ /* 0x000fec0003800000 */
.L_x_691:
[----:B------:R2:W5:Y:S01]  /*0a90*/  LDG.E.U16 R24, desc[UR36][R4.64] ;  /* 0x0000002404187981 */ /* 0x000562000c1e1500 */
[----:B------:R-:W-:Y:S05]  /*0aa0*/  BRA `(.L_x_681) ;  /* 0x0000000400d07947 */ /* 0x000fea0003800000 */
.L_x_688:
        /* <DEDUP_REMOVED lines=13> */
.L_x_695:
        /* <DEDUP_REMOVED lines=15> */
[----:B------:R-:W2:Y:S02]  /*0c70*/  FLO.U32 R4, R3 ;  /* 0x0000000300047300 */ /* 0x000ea400000e0000 */
[----:B--2---:R-:W-:-:S04]  /*0c80*/  IADD3 R5, -R4, 0x1f, RZ ;  /* 0x0000001f04057810 */ /* 0x004fc80007ffe1ff */
[----:B------:R-:W-:Y:S01]  /*0c90*/  IADD3 R0, R0, 0x1d, -R5 ;  /* 0x0000001d00007810 */ /* 0x000fe20007ffe805 */
[----:B------:R-:W-:-:S05]  /*0ca0*/  VIADD R4, R5, 0xffffffe4 ;  /* 0xffffffe405047836 */ /* 0x000fca0000000000 */
[----:B------:R-:W-:-:S04]  /*0cb0*/  SHF.L.U32 R4, R3, R4, RZ ;  /* 0x0000000403047219 */ /* 0x000fc800000006ff */
[----:B------:R-:W-:-:S07]  /*0cc0*/  LOP3.LUT R3, R4, 0x7, RZ, 0xc0, !PT ;  /* 0x0000000704037812 */ /* 0x000fce00078ec0ff */
.L_x_699:
[----:B------:R-:W-:Y:S05]  /*0cd0*/  BSYNC B1 ;  /* 0x0000000000017941 */ /* 0x000fea0003800000 */
.L_x_698:
[----:B------:R-:W-:Y:S01]  /*0ce0*/  LEA R5, R0, 0x3b800000, 0x17 ;  /* 0x3b80000000057811 */ /* 0x000fe200078eb8ff */
[----:B------:R-:W-:-:S05]  /*0cf0*/  IMAD.SHL.U32 R0, R3, 0x100000, RZ ;  /* 0x0010000003007824 */ /* 0x000fca00078e00ff */
[----:B------:R-:W-:-:S07]  /*0d00*/  LOP3.LUT R0, R5, R0, R6, 0xfe, !PT ;  /* 0x0000000005007212 */ /* 0x000fce00078efe06 */
.L_x_697:
[----:B------:R-:W-:Y:S05]  /*0d10*/  BSYNC B0 ;  /* 0x0000000000007941 */ /* 0x000fea0003800000 */
.L_x_696:
[----:B------:R-:W-:-:S04]  /*0d20*/  F2FP.BF16.F32.PACK_AB R0, RZ, R0 ;  /* 0x00000000ff00723e */ /* 0x000fc800000010ff */
[----:B------:R-:W-:Y:S01]  /*0d30*/  PRMT R24, R0, 0x7610, R24 ;  /* 0x0000761000187816 */ /* 0x000fe20000000018 */
[----:B------:R-:W-:Y:S06]  /*0d40*/  BRA `(.L_x_681) ;  /* 0x0000000400287947 */ /* 0x000fec0003800000 */
.L_x_694:
        /* <DEDUP_REMOVED lines=21> */
.L_x_703:
[----:B------:R-:W-:Y:S05]  /*0ea0*/  BSYNC B1 ;  /* 0x0000000000017941 */ /* 0x000fea0003800000 */
.L_x_702:
[----:B------:R-:W-:Y:S01]  /*0eb0*/  LEA R5, R0, 0x37800000, 0x17 ;  /* 0x3780000000057811 */ /* 0x000fe200078eb8ff */
[----:B------:R-:W-:-:S05]  /*0ec0*/  IMAD.SHL.U32 R0, R3, 0x200000, RZ ;  /* 0x0020000003007824 */ /* 0x000fca00078e00ff */
[----:B------:R-:W-:-:S07]  /*0ed0*/  LOP3.LUT R0, R5, R0, R6, 0xfe, !PT ;  /* 0x0000000005007212 */ /* 0x000fce00078efe06 */
.L_x_701:
[----:B------:R-:W-:Y:S05]  /*0ee0*/  BSYNC B0 ;  /* 0x0000000000007941 */ /* 0x000fea0003800000 */
.L_x_700:
[----:B------:R-:W-:-:S04]  /*0ef0*/  F2FP.BF16.F32.PACK_AB R0, RZ, R0 ;  /* 0x00000000ff00723e */ /* 0x000fc800000010ff */
[----:B------:R-:W-:Y:S01]  /*0f00*/  PRMT R24, R0, 0x7610, R24 ;  /* 0x0000761000187816 */ /* 0x000fe20000000018 */
[----:B------:R-:W-:Y:S06]  /*0f10*/  BRA `(.L_x_681) ;  /* 0x0000000000b47947 */ /* 0x000fec0003800000 */
.L_x_693:
        /* <DEDUP_REMOVED lines=14> */
.L_x_707:
[----:B------:R-:W-:Y:S05]  /*1000*/  BSYNC B0 ;  /* 0x0000000000007941 */ /* 0x000fea0003800000 */
.L_x_706:
[----:B------:R-:W-:-:S04]  /*1010*/  F2FP.BF16.F32.PACK_AB R0, RZ, R0 ;  /* 0x00000000ff00723e */ /* 0x000fc800000010ff */
[----:B------:R-:W-:Y:S01]  /*1020*/  PRMT R24, R0, 0x7610, R24 ;  /* 0x0000761000187816 */ /* 0x000fe20000000018 */
[----:B------:R-:W-:Y:S06]  /*1030*/  BRA `(.L_x_681) ;  /* 0x00000000006c7947 */ /* 0x000fec0003800000 */
.L_x_680:
[----:B------:R-:W-:Y:S01]  /*1040*/  MOV R14, 0x0 ;  /* 0x00000000000e7802 */ /* 0x000fe20000000f00 */
[----:B------:R-:W-:Y:S01]  /*1050*/  ULDC.64 UR4, c[0x4][0x128] ;  /* 0x01004a0000047ab9 */ /* 0x000fe20000000a00 */
[----:B------:R-:W-:Y:S01]  /*1060*/  ULDC.64 UR6, c[0x4][0x38] ;  /* 0x01000e0000067ab9 */ /* 0x000fe20000000a00 */
[----:B------:R-:W-:Y:S02]  /*1070*/  IMAD.U32 R4, RZ, RZ, UR4 ;  /* 0x00000004ff047e24 */ /* 0x000fe4000f8e00ff */
[----:B------:R-:W-:Y:S01]  /*1080*/  IMAD.U32 R5, RZ, RZ, UR5 ;  /* 0x00000005ff057e24 */ /* 0x000fe2000f8e00ff */
[----:B------:R-:W2:Y:S01]  /*1090*/  LDC.64 R14, c[0x4][R14] ;  /* 0x010000000e0e7b82 */ /* 0x000ea20000000a00 */
        /* <DEDUP_REMOVED lines=9> */
[----:B012---:R-:W-:Y:S05]  /*1130*/  CALL.ABS.NOINC R14 ;  /* 0x000000000e007343 */ /* 0x007fea0003c00000 */
.L_x_708:
[----:B------:R-:W-:Y:S01]  /*1140*/  PRMT R24, RZ, 0x7610, R24 ;  /* 0x00007610ff187816 */ /* 0x000fe20000000018 */
[----:B------:R-:W-:Y:S06]  /*1150*/  BRA `(.L_x_681) ;  /* 0x0000000000247947 */ /* 0x000fec0003800000 */
.L_x_705:
[----:B------:R-:W2:Y:S02]  /*1160*/  LDG.E.64 R4, desc[UR36][R4.64] ;  /* 0x0000002404047981 */ /* 0x000ea4000c1e1b00 */
[----:B--2---:R-:W2:Y:S02]  /*1170*/  I2F.U64 R0, R4 ;  /* 0x0000000400007312 */ /* 0x004ea40000301000 */
[----:B--2---:R-:W-:-:S04]  /*1180*/  F2FP.BF16.F32.PACK_AB R0, RZ, R0 ;  /* 0x00000000ff00723e */ /* 0x004fc800000010ff */
[----:B------:R-:W-:Y:S01]  /*1190*/  PRMT R24, R0, 0x7610, R24 ;  /* 0x0000761000187816 */ /* 0x000fe20000000018 */
[----:B------:R-:W-:Y:S06]  /*11a0*/  BRA `(.L_x_681) ;  /* 0x0000000000107947 */ /* 0x000fec0003800000 */
.L_x_704:
[----:B------:R-:W2:Y:S02]  /*11b0*/  LDG.E R4, desc[UR36][R4.64] ;  /* 0x0000002404047981 */ /* 0x000ea4000c1e1900 */
[----:B--2---:R-:W-:-:S04]  /*11c0*/  I2FP.F32.U32 R0, R4 ;  /* 0x0000000400007245 */ /* 0x004fc80000201000 */
[----:B------:R-:W-:-:S04]  /*11d0*/  F2FP.BF16.F32.PACK_AB R0, RZ, R0 ;  /* 0x00000000ff00723e */ /* 0x000fc800000010ff */
[----:B------:R-:W-:-:S07]  /*11e0*/  PRMT R24, R0, 0x7610, R24 ;  /* 0x0000761000187816 */ /* 0x000fce0000000018 */
.L_x_681:
[----:B--2---:R-:W2:Y:S01]  /*11f0*/  LDC.64 R4, c[0x0][0x228] ;  /* 0x00008a00ff047b82 */ /* 0x004ea20000000a00 */
[----:B------:R-:W-:Y:S01]  /*1200*/  PRMT R0, R17, 0x9910, RZ ;  /* 0x0000991011007816 */ /* 0x000fe200000000ff */
[----:B------:R-:W-:Y:S02]  /*1210*/  ULDC UR4, c[0x0][0x24c] ;  /* 0x0000930000047ab9 */ /* 0x000fe40000000800 */
[----:B------:R-:W-:Y:S01]  /*1220*/  IMAD R3, R27, UR4, RZ ;  /* 0x000000041b037c24 */ /* 0x000fe2000f8e02ff */
[----:B------:R-:W-:-:S04]  /*1230*/  ISETP.GT.AND P0, PT, R0, 0x9, PT ;  /* 0x000000090000780c */ /* 0x000fc80003f04270 */
[----:B--2---:R-:W-:-:S05]  /*1240*/  IADD3 R4, P1, R3, R4, RZ ;  /* 0x0000000403047210 */ /* 0x004fca0007f3e0ff */
[----:B------:R-:W-:-:S04]  /*1250*/  IMAD.X R5, RZ, RZ, R5, P1 ;  /* 0x000000ffff057224 */ /* 0x000fc800008e0605 */
        /* <DEDUP_REMOVED lines=14> */
.L_x_712:
[----:B------:R-:W2:Y:S02]  /*1340*/  LDG.E.U8 R4, desc[UR36][R4.64] ;  /* 0x0000002404047981 */ /* 0x000ea4000c1e1100 */
[----:B--2---:R-:W-:-:S04]  /*1350*/  I2FP.F32.U32 R0, R4 ;  /* 0x0000000400007245 */ /* 0x004fc80000201000 */
[----:B------:R-:W-:-:S04]  /*1360*/  F2FP.BF16.F32.PACK_AB R0, RZ, R0 ;  /* 0x00000000ff00723e */ /* 0x000fc800000010ff */
[----:B------:R-:W-:Y:S01]  /*1370*/  PRMT R25, R0, 0x7610, R25 ;  /* 0x0000761000197816 */ /* 0x000fe20000000019 */
[----:B------:R-:W-:Y:S06]  /*1380*/  BRA `(.L_x_714) ;  /* 0x0000000c00c87947 */ /* 0x000fec0003800000 */
.L_x_711:
        /* <DEDUP_REMOVED lines=11> */
.L_x_716:
[----:B------:R-:W2:Y:S02]  /*1440*/  LDG.E R4, desc[UR36][R4.64] ;  /* 0x0000002404047981 */ /* 0x000ea4000c1e1900 */
[----:B--2---:R-:W-:-:S04]  /*1450*/  I2FP.F32.S32 R0, R4 ;  /* 0x0000000400007245 */ /* 0x004fc80000201400 */
[----:B------:R-:W-:-:S04]  /*1460*/  F2FP.BF16.F32.PACK_AB R0, RZ, R0 ;  /* 0x00000000ff00723e */ /* 0x000fc800000010ff */
[----:B------:R-:W-:Y:S01]  /*1470*/  PRMT R25, R0, 0x7610, R25 ;  /* 0x0000761000197816 */ /* 0x000fe20000000019 */
[----:B------:R-:W-:Y:S06]  /*1480*/  BRA `(.L_x_714) ;  /* 0x0000000c00887947 */ /* 0x000fec0003800000 */
.L_x_715:
[----:B------:R-:W2:Y:S02]  /*1490*/  LDG.E.U16 R4, desc[UR36][R4.64] ;  /* 0x0000002404047981 */ /* 0x000ea4000c1e1500 */
[----:B--2---:R-:W2:Y:S02]  /*14a0*/  I2F.S16 R0, R4 ;  /* 0x0000000400007306 */ /* 0x004ea40000101400 */
[----:B--2---:R-:W-:-:S04]  /*14b0*/  F2FP.BF16.F32.PACK_AB R0, RZ, R0 ;  /* 0x00000000ff00723e */ /* 0x004fc800000010ff */
[----:B------:R-:W-:Y:S01]  /*14c0*/  PRMT R25, R0, 0x7610, R25 ;  /* 0x0000761000197816 */ /* 0x000fe20000000019 */
[----:B------:R-:W-:Y:S06]  /*14d0*/  BRA `(.L_x_714) ;  /* 0x0000000c00747947 */ /* 0x000fec0003800000 */
.L_x_710:
        /* <DEDUP_REMOVED lines=9> */
.L_x_718:
[----:B------:R-:W2:Y:S02]  /*1570*/  LDG.E.U16 R0, desc[UR36][R4.64] ;  /* 0x0000002404007981 */ /* 0x000ea4000c1e1500 */
[----:B--2---:R-:W-:-:S05]  /*1580*/  HADD2.F32 R0, -RZ, R0.H0_H0 ;  /* 0x20000000ff007230 */ /* 0x004fca0000004100 */
[----:B------:R-:W-:-:S04]  /*1590*/  F2FP.BF16.F32.PACK_AB R0, RZ, R0 ;  /* 0x00000000ff00723e */ /* 0x000fc800000010ff */
[----:B------:R-:W-:Y:S01]  /*15a0*/  PRMT R25, R0, 0x7610, R25 ;  /* 0x0000761000197816 */ /* 0x000fe20000000019 */
[----:B------:R-:W-:Y:S06]  /*15b0*/  BRA `(.L_x_714) ;  /* 0x0000000c003c7947 */ /* 0x000fec0003800000 */
.L_x_717:
        /* <DEDUP_REMOVED lines=9> */
.L_x_720:
[----:B------:R-:W2:Y:S02]  /*1650*/  LDG.E.U16 R4, desc[UR36][R4.64] ;  /* 0x0000002404047981 */ /* 0x000ea4000c1e1500 */
[----:B--2---:R-:W-:-:S05]  /*1660*/  HADD2.F32 R0, -RZ, R4.H0_H0 ;  /* 0x20000004ff007230 */ /* 0x004fca0000004100 */
[----:B------:R-:W-:-:S04]  /*1670*/  F2FP.BF16.F32.PACK_AB R0, RZ, R0 ;  /* 0x00000000ff00723e */ /* 0x000fc800000010ff */
[----:B------:R-:W-:Y:S01]  /*1680*/  PRMT R25, R0, 0x7610, R25 ;  /* 0x0000761000197816 */ /* 0x000fe20000000019 */
[----:B------:R-:W-:Y:S06]  /*1690*/  BRA `(.L_x_714) ;  /* 0x0000000c00047947 */ /* 0x000fec0003800000 */
.L_x_719:
        /* <DEDUP_REMOVED lines=9> */
.L_x_709:
        /* <DEDUP_REMOVED lines=14> */
.L_x_723:
        /* <DEDUP_REMOVED lines=9> */
.L_x_722:
        /* <DEDUP_REMOVED lines=28> */
.L_x_725:
        /* <DEDUP_REMOVED lines=15> */
.L_x_724:
[----:B------:R2:W5:Y:S01]  /*1b50*/  LDG.E.U16 R25, desc[UR36][R4.64] ;  /* 0x0000002404197981 */ /* 0x000562000c1e1500 */
[----:B------:R-:W-:Y:S05]  /*1b60*/  BRA `(.L_x_714) ;  /* 0x0000000400d07947 */ /* 0x000fea0003800000 */
.L_x_721:
        /* <DEDUP_REMOVED lines=13> */
.L_x_728:
        /* <DEDUP_REMOVED lines=21> */
.L_x_732:
[----:B------:R-:W-:Y:S05]  /*1d90*/  BSYNC B1 ;  /* 0x0000000000017941 */ /* 0x000fea0003800000 */
.L_x_731:
[----:B------:R-:W-:Y:S01]  /*1da0*/  LEA R5, R0, 0x3b800000, 0x17 ;  /* 0x3b80000000057811 */ /* 0x000fe200078eb8ff */
[----:B------:R-:W-:-:S05]  /*1db0*/  IMAD.SHL.U32 R0, R3, 0x100000, RZ ;  /* 0x0010000003007824 */ /* 0x000fca00078e00ff */
[----:B------:R-:W-:-:S07]  /*1dc0*/  LOP3.LUT R0, R5, R0, R6, 0xfe, !PT ;  /* 0x0000000005007212 */ /* 0x000fce00078efe06 */
.L_x_730:
[----:B------:R-:W-:Y:S05]  /*1dd0*/  BSYNC B0 ;  /* 0x0000000000007941 */ /* 0x000fea0003800000 */
.L_x_729:
[----:B------:R-:W-:-:S04]  /*1de0*/  F2FP.BF16.F32.PACK_AB R0, RZ, R0 ;  /* 0x00000000ff00723e */ /* 0x000fc800000010ff */
[----:B------:R-:W-:Y:S01]  /*1df0*/  PRMT R25, R0, 0x7610, R25 ;  /* 0x0000761000197816 */ /* 0x000fe20000000019 */
[----:B------:R-:W-:Y:S06]  /*1e00*/  BRA `(.L_x_714) ;  /* 0x0000000400287947 */ /* 0x000fec0003800000 */
.L_x_727:
        /* <DEDUP_REMOVED lines=21> */
.L_x_736:
[----:B------:R-:W-:Y:S05]  /*1f60*/  BSYNC B1 ;  /* 0x0000000000017941 */ /* 0x000fea0003800000 */
.L_x_735:
[----:B------:R-:W-:Y:S01]  /*1f70*/  LEA R5, R0, 0x37800000, 0x17 ;  /* 0x3780000000057811 */ /* 0x000fe200078eb8ff */
[----:B------:R-:W-:-:S05]  /*1f80*/  IMAD.SHL.U32 R0, R3, 0x200000, RZ ;  /* 0x0020000003007824 */ /* 0x000fca00078e00ff */
[----:B------:R-:W-:-:S07]  /*1f90*/  LOP3.LUT R0, R5, R0, R6, 0xfe, !PT ;  /* 0x0000000005007212 */ /* 0x000fce00078efe06 */
.L_x_734:
[----:B------:R-:W-:Y:S05]  /*1fa0*/  BSYNC B0 ;  /* 0x0000000000007941 */ /* 0x000fea0003800000 */
.L_x_733:
[----:B------:R-:W-:-:S04]  /*1fb0*/  F2FP.BF16.F32.PACK_AB R0, RZ, R0 ;  /* 0x00000000ff00723e */ /* 0x000fc800000010ff */
[----:B------:R-:W-:Y:S01]  /*1fc0*/  PRMT R25, R0, 0x7610, R25 ;  /* 0x0000761000197816 */ /* 0x000fe20000000019 */
[----:B------:R-:W-:Y:S06]  /*1fd0*/  BRA `(.L_x_714) ;  /* 0x0000000000b47947 */ /* 0x000fec0003800000 */
.L_x_726:
        /* <DEDUP_REMOVED lines=14> */
.L_x_740:
[----:B------:R-:W-:Y:S05]  /*20c0*/  BSYNC B0 ;  /* 0x0000000000007941 */ /* 0x000fea0003800000 */
.L_x_739:
[----:B------:R-:W-:-:S04]  /*20d0*/  F2FP.BF16.F32.PACK_AB R0, RZ, R0 ;  /* 0x00000000ff00723e */ /* 0x000fc800000010ff */
[----:B------:R-:W-:Y:S01]  /*20e0*/  PRMT R25, R0, 0x7610, R25 ;  /* 0x0000761000197816 */ /* 0x000fe20000000019 */
[----:B------:R-:W-:Y:S06]  /*20f0*/  BRA `(.L_x_714) ;  /* 0x00000000006c7947 */ /* 0x000fec0003800000 */
.L_x_713:
        /* <DEDUP_REMOVED lines=15> */
[----:B012--5:R-:W-:Y:S05]  /*21f0*/  CALL.ABS.NOINC R14 ;  /* 0x000000000e007343 */ /* 0x027fea0003c00000 */
.L_x_741:
[----:B------:R-:W-:Y:S01]  /*2200*/  PRMT R25, RZ, 0x7610, R25 ;  /* 0x00007610ff197816 */ /* 0x000fe20000000019 */
[----:B------:R-:W-:Y:S06]  /*2210*/  BRA `(.L_x_714) ;  /* 0x0000000000247947 */ /* 0x000fec0003800000 */
.L_x_738:
[----:B------:R-:W2:Y:S02]  /*2220*/  LDG.E.64 R4, desc[UR36][R4.64] ;  /* 0x0000002404047981 */ /* 0x000ea4000c1e1b00 */
[----:B--2---:R-:W2:Y:S02]  /*2230*/  I2F.U64 R0, R4 ;  /* 0x0000000400007312 */ /* 0x004ea40000301000 */
[----:B--2---:R-:W-:-:S04]  /*2240*/  F2FP.BF16.F32.PACK_AB R0, RZ, R0 ;  /* 0x00000000ff00723e */ /* 0x004fc800000010ff */
[----:B------:R-:W-:Y:S01]  /*2250*/  PRMT R25, R0, 0x7610, R25 ;  /* 0x0000761000197816 */ /* 0x000fe20000000019 */
[----:B------:R-:W-:Y:S06]  /*2260*/  BRA `(.L_x_714) ;  /* 0x0000000000107947 */ /* 0x000fec0003800000 */
.L_x_737:
[----:B------:R-:W2:Y:S02]  /*2270*/  LDG.E R4, desc[UR36][R4.64] ;  /* 0x0000002404047981 */ /* 0x000ea4000c1e1900 */
[----:B--2---:R-:W-:-:S04]  /*2280*/  I2FP.F32.U32 R0, R4 ;  /* 0x0000000400007245 */ /* 0x004fc80000201000 */
[----:B------:R-:W-:-:S04]  /*2290*/  F2FP.BF16.F32.PACK_AB R0, RZ, R0 ;  /* 0x00000000ff00723e */ /* 0x000fc800000010ff */
[----:B------:R-:W-:-:S07]  /*22a0*/  PRMT R25, R0, 0x7610, R25 ;  /* 0x0000761000197816 */ /* 0x000fce0000000019 */
.L_x_714:
[----:B--2---:R-:W2:Y:S01]  /*22b0*/  LDC.64 R4, c[0x0][0x230] ;  /* 0x00008c00ff047b82 */ /* 0x004ea20000000a00 */
[----:B0-----:R-:W-:Y:S01]  /*22c0*/  PRMT R0, R16, 0x9910, RZ ;  /* 0x0000991010007816 */ /* 0x001fe200000000ff */
        /* <DEDUP_REMOVED lines=19> */
.L_x_745:
[----:B------:R-:W2:Y:S02]  /*2400*/  LDG.E.U8 R4, desc[UR36][R4.64] ;  /* 0x0000002404047981 */ /* 0x000ea4000c1e1100 */
[----:B--2---:R-:W-:-:S04]  /*2410*/  I2FP.F32.U32 R0, R4 ;  /* 0x0000000400007245 */ /* 0x004fc80000201000 */
[----:B------:R-:W-:-:S04]  /*2420*/  F2FP.BF16.F32.PACK_AB R0, RZ, R0 ;  /* 0x00000000ff00723e */ /* 0x000fc800000010ff */
[----:B------:R-:W-:Y:S01]  /*2430*/  PRMT R26, R0, 0x7610, R26 ;  /* 0x00007610001a7816 */ /* 0x000fe2000000001a */
[----:B------:R-:W-:Y:S06]  /*2440*/  BRA `(.L_x_747) ;  /* 0x0000000c00c87947 */ /* 0x000fec0003800000 */
.L_x_744:
        /* <DEDUP_REMOVED lines=11> */
.L_x_749:
[----:B------:R-:W2:Y:S02]  /*2500*/  LDG.E R4, desc[UR36][R4.64] ;  /* 0x0000002404047981 */ /* 0x000ea4000c1e1900 */
[----:B--2---:R-:W-:-:S04]  /*2510*/  I2FP.F32.S32 R0, R4 ;  /* 0x0000000400007245 */ /* 0x004fc80000201400 */
[----:B------:R-:W-:-:S04]  /*2520*/  F2FP.BF16.F32.PACK_AB R0, RZ, R0 ;  /* 0x00000000ff00723e */ /* 0x000fc800000010ff */
[----:B------:R-:W-:Y:S01]  /*2530*/  PRMT R26, R0, 0x7610, R26 ;  /* 0x00007610001a7816 */ /* 0x000fe2000000001a */
[----:B------:R-:W-:Y:S06]  /*2540*/  BRA `(.L_x_747) ;  /* 0x0000000c00887947 */ /* 0x000fec0003800000 */
.L_x_748:
[----:B------:R-:W2:Y:S02]  /*2550*/  LDG.E.U16 R4, desc[UR36][R4.64] ;  /* 0x0000002404047981 */ /* 0x000ea4000c1e1500 */
[----:B--2---:R-:W0:Y:S02]  /*2560*/  I2F.S16 R0, R4 ;  /* 0x0000000400007306 */ /* 0x004e240000101400 */
[----:B0-----:R-:W-:-:S04]  /*2570*/  F2FP.BF16.F32.PACK_AB R0, RZ, R0 ;  /* 0x00000000ff00723e */ /* 0x001fc800000010ff */
[----:B------:R-:W-:Y:S01]  /*2580*/  PRMT R26, R0, 0x7610, R26 ;  /* 0x00007610001a7816 */ /* 0x000fe2000000001a */
[----:B------:R-:W-:Y:S06]  /*2590*/  BRA `(.L_x_747) ;  /* 0x0000000c00747947 */ /* 0x000fec0003800000 */
.L_x_743:
        /* <DEDUP_REMOVED lines=9> */
.L_x_751:
[----:B------:R-:W2:Y:S02]  /*2630*/  LDG.E.U16 R0, desc[UR36][R4.64] ;  /* 0x0000002404007981 */ /* 0x000ea4000c1e1500 */
[----:B--2---:R-:W-:-:S05]  /*2640*/  HADD2.F32 R0, -RZ, R0.H0_H0 ;  /* 0x20000000ff007230 */ /* 0x004fca0000004100 */
[----:B------:R-:W-:-:S04]  /*2650*/  F2FP.BF16.F32.PACK_AB R0, RZ, R0 ;  /* 0x00000000ff00723e */ /* 0x000fc800000010ff */
[----:B------:R-:W-:Y:S01]  /*2660*/  PRMT R26, R0, 0x7610, R26 ;  /* 0x00007610001a7816 */ /* 0x000fe2000000001a */
[----:B------:R-:W-:Y:S06]  /*2670*/  BRA `(.L_x_747) ;  /* 0x0000000c003c7947 */ /* 0x000fec0003800000 */
.L_x_750:
        /* <DEDUP_REMOVED lines=9> */
.L_x_753:
[----:B------:R-:W2:Y:S02]  /*2710*/  LDG.E.U16 R4, desc[UR36][R4.64] ;  /* 0x0000002404047981 */ /* 0x000ea4000c1e1500 */
[----:B--2---:R-:W-:-:S05]  /*2720*/  HADD2.F32 R0, -RZ, R4.H0_H0 ;  /* 0x20000004ff007230 */ /* 0x004fca0000004100 */
[----:B------:R-:W-:-:S04]  /*2730*/  F2FP.BF16.F32.PACK_AB R0, RZ, R0 ;  /* 0x00000000ff00723e */ /* 0x000fc800000010ff */
[----:B------:R-:W-:Y:S01]  /*2740*/  PRMT R26, R0, 0x7610, R26 ;  /* 0x00007610001a7816 */ /* 0x000fe2000000001a */
[----:B------:R-:W-:Y:S06]  /*2750*/  BRA `(.L_x_747) ;  /* 0x0000000c00047947 */ /* 0x000fec0003800000 */
.L_x_752:
        /* <DEDUP_REMOVED lines=9> */
.L_x_742:
        /* <DEDUP_REMOVED lines=14> */
.L_x_756:
        /* <DEDUP_REMOVED lines=9> */
.L_x_755:
        /* <DEDUP_REMOVED lines=28> */
.L_x_758:
        /* <DEDUP_REMOVED lines=15> */
.L_x_757:
[----:B------:R0:W5:Y:S01]  /*2c10*/  LDG.E.U16 R26, desc[UR36][R4.64] ;  /* 0x00000024041a7981 */ /* 0x000162000c1e1500 */
[----:B------:R-:W-:Y:S05]  /*2c20*/  BRA `(.L_x_747) ;  /* 0x0000000400d07947 */ /* 0x000fea0003800000 */
.L_x_754:
        /* <DEDUP_REMOVED lines=13> */
.L_x_761:
        /* <DEDUP_REMOVED lines=21> */
.L_x_765:
[----:B------:R-:W-:Y:S05]  /*2e50*/  BSYNC B1 ;  /* 0x0000000000017941 */ /* 0x000fea0003800000 */
.L_x_764:
[----:B------:R-:W-:Y:S01]  /*2e60*/  LEA R5, R0, 0x3b800000, 0x17 ;  /* 0x3b80000000057811 */ /* 0x000fe200078eb8ff */
[----:B------:R-:W-:-:S05]  /*2e70*/  IMAD.SHL.U32 R0, R3, 0x100000, RZ ;  /* 0x0010000003007824 */ /* 0x000fca00078e00ff */
[----:B------:R-:W-:-:S07]  /*2e80*/  LOP3.LUT R0, R5, R0, R6, 0xfe, !PT ;  /* 0x0000000005007212 */ /* 0x000fce00078efe06 */
.L_x_763:
[----:B------:R-:W-:Y:S05]  /*2e90*/  BSYNC B0 ;  /* 0x0000000000007941 */ /* 0x000fea0003800000 */
.L_x_762:
[----:B------:R-:W-:-:S04]  /*2ea0*/  F2FP.BF16.F32.PACK_AB R0, RZ, R0 ;  /* 0x00000000ff00723e */ /* 0x000fc800000010ff */
[----:B------:R-:W-:Y:S01]  /*2eb0*/  PRMT R26, R0, 0x7610, R26 ;  /* 0x00007610001a7816 */ /* 0x000fe2000000001a */
[----:B------:R-:W-:Y:S06]  /*2ec0*/  BRA `(.L_x_747) ;  /* 0x0000000400287947 */ /* 0x000fec0003800000 */
.L_x_760:
        /* <DEDUP_REMOVED lines=21> */
.L_x_769:
[----:B------:R-:W-:Y:S05]  /*3020*/  BSYNC B1 ;  /* 0x0000000000017941 */ /* 0x000fea0003800000 */
.L_x_768:
[----:B------:R-:W-:Y:S01]  /*3030*/  LEA R5, R0, 0x37800000, 0x17 ;  /* 0x3780000000057811 */ /* 0x000fe200078eb8ff */
[----:B------:R-:W-:-:S05]  /*3040*/  IMAD.SHL.U32 R0, R3, 0x200000, RZ ;  /* 0x0020000003007824 */ /* 0x000fca00078e00ff */
[----:B------:R-:W-:-:S07]  /*3050*/  LOP3.LUT R0, R5, R0, R6, 0xfe, !PT ;  /* 0x0000000005007212 */ /* 0x000fce00078efe06 */
.L_x_767:
[----:B------:R-:W-:Y:S05]  /*3060*/  BSYNC B0 ;  /* 0x0000000000007941 */ /* 0x000fea0003800000 */
.L_x_766:
[----:B------:R-:W-:-:S04]  /*3070*/  F2FP.BF16.F32.PACK_AB R0, RZ, R0 ;  /* 0x00000000ff00723e */ /* 0x000fc800000010ff */
[----:B------:R-:W-:Y:S01]  /*3080*/  PRMT R26, R0, 0x7610, R26 ;  /* 0x00007610001a7816 */ /* 0x000fe2000000001a */
[----:B------:R-:W-:Y:S06]  /*3090*/  BRA `(.L_x_747) ;  /* 0x0000000000b47947 */ /* 0x000fec0003800000 */
.L_x_759:
        /* <DEDUP_REMOVED lines=14> */
.L_x_773:
[----:B------:R-:W-:Y:S05]  /*3180*/  BSYNC B0 ;  /* 0x0000000000007941 */ /* 0x000fea0003800000 */
.L_x_772:
[----:B------:R-:W-:-:S04]  /*3190*/  F2FP.BF16.F32.PACK_AB R0, RZ, R0 ;  /* 0x00000000ff00723e */ /* 0x000fc800000010ff */
[----:B------:R-:W-:Y:S01]  /*31a0*/  PRMT R26, R0, 0x7610, R26 ;  /* 0x00007610001a7816 */ /* 0x000fe2000000001a */
[----:B------:R-:W-:Y:S06]  /*31b0*/  BRA `(.L_x_747) ;  /* 0x00000000006c7947 */ /* 0x000fec0003800000 */
.L_x_746:
        /* <DEDUP_REMOVED lines=15> */
[----:B01---5:R-:W-:Y:S05]  /*32b0*/  CALL.ABS.NOINC R14 ;  /* 0x000000000e007343 */ /* 0x023fea0003c00000 */
.L_x_774:
[----:B------:R-:W-:Y:S01]  /*32c0*/  PRMT R26, RZ, 0x7610, R26 ;  /* 0x00007610ff1a7816 */ /* 0x000fe2000000001a */
[----:B------:R-:W-:Y:S06]  /*32d0*/  BRA `(.L_x_747) ;  /* 0x0000000000247947 */ /* 0x000fec0003800000 */
.L_x_771:
[----:B------:R-:W2:Y:S02]  /*32e0*/  LDG.E.64 R4, desc[UR36][R4.64] ;  /* 0x0000002404047981 */ /* 0x000ea4000c1e1b00 */
[----:B--2---:R-:W0:Y:S02]  /*32f0*/  I2F.U64 R0, R4 ;  /* 0x0000000400007312 */ /* 0x004e240000301000 */
[----:B0-----:R-:W-:-:S04]  /*3300*/  F2FP.BF16.F32.PACK_AB R0, RZ, R0 ;  /* 0x00000000ff00723e */ /* 0x001fc800000010ff */
[----:B------:R-:W-:Y:S01]  /*3310*/  PRMT R26, R0, 0x7610, R26 ;  /* 0x00007610001a7816 */ /* 0x000fe2000000001a */
[----:B------:R-:W-:Y:S06]  /*3320*/  BRA `(.L_x_747) ;  /* 0x0000000000107947 */ /* 0x000fec0003800000 */
.L_x_770:
[----:B------:R-:W2:Y:S02]  /*3330*/  LDG.E R4, desc[UR36][R4.64] ;  /* 0x0000002404047981 */ /* 0x000ea4000c1e1900 */
[----:B--2---:R-:W-:-:S04]  /*3340*/  I2FP.F32.U32 R0, R4 ;  /* 0x0000000400007245 */ /* 0x004fc80000201000 */
[----:B------:R-:W-:-:S04]  /*3350*/  F2FP.BF16.F32.PACK_AB R0, RZ, R0 ;  /* 0x00000000ff00723e */ /* 0x000fc800000010ff */
[----:B------:R-:W-:-:S07]  /*3360*/  PRMT R26, R0, 0x7610, R26 ;  /* 0x00007610001a7816 */ /* 0x000fce000000001a */
.L_x_747:
[----:B0-----:R-:W0:Y:S01]  /*3370*/  LDC.64 R4, c[0x0][0x238] ;  /* 0x00008e00ff047b82 */ /* 0x001e220000000a00 */
[----:B-1----:R-:W-:Y:S01]  /*3380*/  PRMT R0, R2, 0x9910, RZ ;  /* 0x0000991002007816 */ /* 0x002fe200000000ff */
[----:B------:R-:W-:Y:S02]  /*3390*/  ULDC UR4, c[0x0][0x254] ;  /* 0x0000950000047ab9 */ /* 0x000fe40000000800 */
[----:B------:R-:W-:Y:S01]  /*33a0*/  IMAD R27, R27, UR4, RZ ;  /* 0x000000041b1b7c24 */ /* 0x000fe2000f8e02ff */
[----:B------:R-:W-:-:S04]  /*33b0*/  ISETP.GT.AND P0, PT, R0, 0x9, PT ;  /* 0x000000090000780c */ /* 0x000fc80003f04270 */
[----:B0-----:R-:W-:-:S05]  /*33c0*/  IADD3 R4, P1, R27, R4, RZ ;  /* 0x000000041b047210 */ /* 0x001fca0007f3e0ff */
        /* <DEDUP_REMOVED lines=15> */
.L_x_778:
[----:B------:R-:W2:Y:S02]  /*34c0*/  LDG.E.U8 R4, desc[UR36][R4.64] ;  /* 0x0000002404047981 */ /* 0x000ea4000c1e1100 */
[----:B--2---:R-:W-:-:S04]  /*34d0*/  I2FP.F32.U32 R0, R4 ;  /* 0x0000000400007245 */ /* 0x004fc80000201000 */
[----:B------:R-:W-:-:S04]  /*34e0*/  F2FP.BF16.F32.PACK_AB R0, RZ, R0 ;  /* 0x00000000ff00723e */ /* 0x000fc800000010ff */
[----:B------:R-:W-:Y:S01]  /*34f0*/  PRMT R27, R0, 0x7610, R27 ;  /* 0x00007610001b7816 */ /* 0x000fe2000000001b */
[----:B------:R-:W-:Y:S06]  /*3500*/  BRA `(.L_x_780) ;  /* 0x0000000c00c87947 */ /* 0x000fec0003800000 */
.L_x_777:
        /* <DEDUP_REMOVED lines=11> */
.L_x_782:
[----:B------:R-:W2:Y:S02]  /*35c0*/  LDG.E R4, desc[UR36][R4.64] ;  /* 0x0000002404047981 */ /* 0x000ea4000c1e1900 */
[----:B--2---:R-:W-:-:S04]  /*35d0*/  I2FP.F32.S32 R0, R4 ;  /* 0x0000000400007245 */ /* 0x004fc80000201400 */
[----:B------:R-:W-:-:S04]  /*35e0*/  F2FP.BF16.F32.PACK_AB R0, RZ, R0 ;  /* 0x00000000ff00723e */ /* 0x000fc800000010ff */
[----:B------:R-:W-:Y:S01]  /*35f0*/  PRMT R27, R0, 0x7610, R27 ;  /* 0x00007610001b7816 */ /* 0x000fe2000000001b */
[----:B------:R-:W-:Y:S06]  /*3600*/  BRA `(.L_x_780) ;  /* 0x0000000c00887947 */ /* 0x000fec0003800000 */
.L_x_781:
[----:B------:R-:W2:Y:S02]  /*3610*/  LDG.E.U16 R4, desc[UR36][R4.64] ;  /* 0x0000002404047981 */ /* 0x000ea4000c1e1500 */
[----:B--2---:R-:W0:Y:S02]  /*3620*/  I2F.S16 R0, R4 ;  /* 0x0000000400007306 */ /* 0x004e240000101400 */
[----:B0-----:R-:W-:-:S04]  /*3630*/  F2FP.BF16.F32.PACK_AB R0, RZ, R0 ;  /* 0x00000000ff00723e */ /* 0x001fc800000010ff */
[----:B------:R-:W-:Y:S01]  /*3640*/  PRMT R27, R0, 0x7610, R27 ;  /* 0x00007610001b7816 */ /* 0x000fe2000000001b */
[----:B------:R-:W-:Y:S06]  /*3650*/  BRA `(.L_x_780) ;  /* 0x0000000c00747947 */ /* 0x000fec0003800000 */
.L_x_776:
        /* <DEDUP_REMOVED lines=9> */
.L_x_784:
[----:B------:R-:W2:Y:S02]  /*36f0*/  LDG.E.U16 R0, desc[UR36][R4.64] ;  /* 0x0000002404007981 */ /* 0x000ea4000c1e1500 */
[----:B--2---:R-:W-:-:S05]  /*3700*/  HADD2.F32 R0, -RZ, R0.H0_H0 ;  /* 0x20000000ff007230 */ /* 0x004fca0000004100 */
[----:B------:R-:W-:-:S04]  /*3710*/  F2FP.BF16.F32.PACK_AB R0, RZ, R0 ;  /* 0x00000000ff00723e */ /* 0x000fc800000010ff */
[----:B------:R-:W-:Y:S01]  /*3720*/  PRMT R27, R0, 0x7610, R27 ;  /* 0x00007610001b7816 */ /* 0x000fe2000000001b */
[----:B------:R-:W-:Y:S06]  /*3730*/  BRA `(.L_x_780) ;  /* 0x0000000c003c7947 */ /* 0x000fec0003800000 */
.L_x_783:
        /* <DEDUP_REMOVED lines=9> */
.L_x_786:
[----:B------:R-:W2:Y:S02]  /*37d0*/  LDG.E.U16 R4, desc[UR36][R4.64] ;  /* 0x0000002404047981 */ /* 0x000ea4000c1e1500 */
[----:B--2---:R-:W-:-:S05]  /*37e0*/  HADD2.F32 R0, -RZ, R4.H0_H0 ;  /* 0x20000004ff007230 */ /* 0x004fca0000004100 */
[----:B------:R-:W-:-:S04]  /*37f0*/  F2FP.BF16.F32.PACK_AB R0, RZ, R0 ;  /* 0x00000000ff00723e */ /* 0x000fc800000010ff */
[----:B------:R-:W-:Y:S01]  /*3800*/  PRMT R27, R0, 0x7610, R27 ;  /* 0x00007610001b7816 */ /* 0x000fe2000000001b */
[----:B------:R-:W-:Y:S06]  /*3810*/  BRA `(.L_x_780) ;  /* 0x0000000c00047947 */ /* 0x000fec0003800000 */
.L_x_785:
        /* <DEDUP_REMOVED lines=9> */
.L_x_775:
        /* <DEDUP_REMOVED lines=14> */
.L_x_789:
        /* <DEDUP_REMOVED lines=9> */
.L_x_788:
        /* <DEDUP_REMOVED lines=28> */
.L_x_791:
        /* <DEDUP_REMOVED lines=15> */
.L_x_790:
[----:B------:R0:W5:Y:S01]  /*3cd0*/  LDG.E.U16 R27, desc[UR36][R4.64] ;  /* 0x00000024041b7981 */ /* 0x000162000c1e1500 */
[----:B------:R-:W-:Y:S05]  /*3ce0*/  BRA `(.L_x_780) ;  /* 0x0000000400d07947 */ /* 0x000fea0003800000 */
.L_x_787:
        /* <DEDUP_REMOVED lines=13> */
.L_x_794:
        /* <DEDUP_REMOVED lines=21> */
.L_x_798:
[----:B------:R-:W-:Y:S05]  /*3f10*/  BSYNC B1 ;  /* 0x0000000000017941 */ /* 0x000fea0003800000 */
.L_x_797:
[----:B------:R-:W-:Y:S01]  /*3f20*/  LEA R5, R0, 0x3b800000, 0x17 ;  /* 0x3b80000000057811 */ /* 0x000fe200078eb8ff */
[----:B------:R-:W-:-:S05]  /*3f30*/  IMAD.SHL.U32 R0, R3, 0x100000, RZ ;  /* 0x0010000003007824 */ /* 0x000fca00078e00ff */
[----:B------:R-:W-:-:S07]  /*3f40*/  LOP3.LUT R0, R5, R0, R6, 0xfe, !PT ;  /* 0x0000000005007212 */ /* 0x000fce00078efe06 */
.L_x_796:
[----:B------:R-:W-:Y:S05]  /*3f50*/  BSYNC B0 ;  /* 0x0000000000007941 */ /* 0x000fea0003800000 */
.L_x_795:
[----:B------:R-:W-:-:S04]  /*3f60*/  F2FP.BF16.F32.PACK_AB R0, RZ, R0 ;  /* 0x00000000ff00723e */ /* 0x000fc800000010ff */
[----:B------:R-:W-:Y:S01]  /*3f70*/  PRMT R27, R0, 0x7610, R27 ;  /* 0x00007610001b7816 */ /* 0x000fe2000000001b */
[----:B------:R-:W-:Y:S06]  /*3f80*/  BRA `(.L_x_780) ;  /* 0x0000000400287947 */ /* 0x000fec0003800000 */
.L_x_793:
        /* <DEDUP_REMOVED lines=21> */
.L_x_802:
[----:B------:R-:W-:Y:S05]  /*40e0*/  BSYNC B1 ;  /* 0x0000000000017941 */ /* 0x000fea0003800000 */
.L_x_801:
[----:B------:R-:W-:Y:S01]  /*40f0*/  LEA R5, R0, 0x37800000, 0x17 ;  /* 0x3780000000057811 */ /* 0x000fe200078eb8ff */
[----:B------:R-:W-:-:S05]  /*4100*/  IMAD.SHL.U32 R0, R3, 0x200000, RZ ;  /* 0x0020000003007824 */ /* 0x000fca00078e00ff */
[----:B------:R-:W-:-:S07]  /*4110*/  LOP3.LUT R0, R5, R0, R6, 0xfe, !PT ;  /* 0x0000000005007212 */ /* 0x000fce00078efe06 */
.L_x_800:
[----:B------:R-:W-:Y:S05]  /*4120*/  BSYNC B0 ;  /* 0x0000000000007941 */ /* 0x000fea0003800000 */
.L_x_799:
[----:B------:R-:W-:-:S04]  /*4130*/  F2FP.BF16.F32.PACK_AB R0, RZ, R0 ;  /* 0x00000000ff00723e */ /* 0x000fc800000010ff */
[----:B------:R-:W-:Y:S01]  /*4140*/  PRMT R27, R0, 0x7610, R27 ;  /* 0x00007610001b7816 */ /* 0x000fe2000000001b */
[----:B------:R-:W-:Y:S06]  /*4150*/  BRA `(.L_x_780) ;  /* 0x0000000000b47947 */ /* 0x000fec0003800000 */
.L_x_792:
        /* <DEDUP_REMOVED lines=14> */
.L_x_806:
[----:B------:R-:W-:Y:S05]  /*4240*/  BSYNC B0 ;  /* 0x0000000000007941 */ /* 0x000fea0003800000 */
.L_x_805:
[----:B------:R-:W-:-:S04]  /*4250*/  F2FP.BF16.F32.PACK_AB R0, RZ, R0 ;  /* 0x00000000ff00723e */ /* 0x000fc800000010ff */
[----:B------:R-:W-:Y:S01]  /*4260*/  PRMT R27, R0, 0x7610, R27 ;  /* 0x00007610001b7816 */ /* 0x000fe2000000001b */
[----:B------:R-:W-:Y:S06]  /*4270*/  BRA `(.L_x_780) ;  /* 0x00000000006c7947 */ /* 0x000fec0003800000 */
.L_x_779:
        /* <DEDUP_REMOVED lines=16> */
.L_x_807:
[----:B------:R-:W-:Y:S01]  /*4380*/  PRMT R27, RZ, 0x7610, R27 ;  /* 0x00007610ff1b7816 */ /* 0x000fe2000000001b */
[----:B------:R-:W-:Y:S06]  /*4390*/  BRA `(.L_x_780) ;  /* 0x0000000000247947 */ /* 0x000fec0003800000 */
.L_x_804:
[----:B------:R-:W2:Y:S02]  /*43a0*/  LDG.E.64 R4, desc[UR36][R4.64] ;  /* 0x0000002404047981 */ /* 0x000ea4000c1e1b00 */
[----:B--2---:R-:W0:Y:S02]  /*43b0*/  I2F.U64 R0, R4 ;  /* 0x0000000400007312 */ /* 0x004e240000301000 */
[----:B0-----:R-:W-:-:S04]  /*43c0*/  F2FP.BF16.F32.PACK_AB R0, RZ, R0 ;  /* 0x00000000ff00723e */ /* 0x001fc800000010ff */
[----:B------:R-:W-:Y:S01]  /*43d0*/  PRMT R27, R0, 0x7610, R27 ;  /* 0x00007610001b7816 */ /* 0x000fe2000000001b */
[----:B------:R-:W-:Y:S06]  /*43e0*/  BRA `(.L_x_780) ;  /* 0x0000000000107947 */ /* 0x000fec0003800000 */
.L_x_803:
[----:B------:R-:W2:Y:S02]  /*43f0*/  LDG.E R4, desc[UR36][R4.64] ;  /* 0x0000002404047981 */ /* 0x000ea4000c1e1900 */
[----:B--2---:R-:W-:-:S04]  /*4400*/  I2FP.F32.U32 R0, R4 ;  /* 0x0000000400007245 */ /* 0x004fc80000201000 */
[----:B------:R-:W-:-:S04]  /*4410*/  F2FP.BF16.F32.PACK_AB R0, RZ, R0 ;  /* 0x00000000ff00723e */ /* 0x000fc800000010ff */
[----:B------:R-:W-:-:S07]  /*4420*/  PRMT R27, R0, 0x7610, R27 ;  /* 0x00007610001b7816 */ /* 0x000fce000000001b */
.L_x_780:
[----:B------:R-:W-:-:S07]  /*4430*/  VIADD R19, R19, 0x80 ;  /* 0x0000008013137836 */ /* 0x000fce0000000000 */
.L_x_675:
[----:B------:R-:W-:Y:S05]  /*4440*/  BSYNC B6 ;  /* 0x0000000000067941 */ /* 0x000fea0003800000 */
.L_x_674:
[----:B------:R-:W-:Y:S01]  /*4450*/  ISETP.GE.AND P0, PT, R19, R34, PT ;  /* 0x000000221300720c */ /* 0x000fe20003f06270 */
[----:B------:R-:W-:Y:S01]  /*4460*/  BSSY B6, `(.L_x_808) ;  /* 0x0000437000067945 */ /* 0x000fe20003800000 */
[----:B------:R-:W-:Y:S02]  /*4470*/  PRMT R28, RZ, 0x7610, R28 ;  /* 0x00007610ff1c7816 */ /* 0x000fe4000000001c */
[----:B------:R-:W-:Y:S02]  /*4480*/  PRMT R29, RZ, 0x7610, R29 ;  /* 0x00007610ff1d7816 */ /* 0x000fe4000000001d */
[----:B------:R-:W-:-:S07]  /*4490*/  PRMT R30, RZ, 0x7610, R30 ;  /* 0x00007610ff1e7816 */ /* 0x000fce000000001e */
[----:B------:R-:W-:Y:S05]  /*44a0*/  @P0 BRA `(.L_x_809) ;  /* 0x0000004000c80947 */ /* 0x000fea0003800000 */
[----:B0-----:R-:W0:Y:S01]  /*44b0*/  LDC.64 R4, c[0x0][0x220] ;  /* 0x00008800ff047b82 */ /* 0x001e220000000a00 */
[----:B------:R-:W-:Y:S01]  /*44c0*/  PRMT R0, R18, 0x9910, RZ ;  /* 0x0000991012007816 */ /* 0x000fe200000000ff */
[----:B------:R-:W-:Y:S01]  /*44d0*/  IMAD R30, R22, 0x200, R19 ;  /* 0x00000200161e7824 */ /* 0x000fe200078e0213 */
[----:B------:R-:W-:Y:S02]  /*44e0*/  ULDC UR4, c[0x0][0x248] ;  /* 0x0000920000047ab9 */ /* 0x000fe40000000800 */
[----:B------:R-:W-:Y:S01]  /*44f0*/  ISETP.GT.AND P1, PT, R0, 0x9, PT ;  /* 0x000000090000780c */ /* 0x000fe20003f24270 */
[----:B------:R-:W-:-:S05]  /*4500*/  IMAD R3, R30, UR4, RZ ;  /* 0x000000041e037c24 */ /* 0x000fca000f8e02ff */
[----:B0-----:R-:W-:-:S05]  /*4510*/  IADD3 R4, P0, R3, R4, RZ ;  /* 0x0000000403047210 */ /* 0x001fca0007f1e0ff */
        /* <DEDUP_REMOVED lines=15> */
.L_x_813:
[----:B------:R-:W2:Y:S02]  /*4610*/  LDG.E.U8 R4, desc[UR36][R4.64] ;  /* 0x0000002404047981 */ /* 0x000ea4000c1e1100 */
[----:B--2---:R-:W-:-:S04]  /*4620*/  I2FP.F32.U32 R0, R4 ;  /* 0x0000000400007245 */ /* 0x004fc80000201000 */
[----:B------:R-:W-:-:S04]  /*4630*/  F2FP.BF16.F32.PACK_AB R0, RZ, R0 ;  /* 0x00000000ff00723e */ /* 0x000fc800000010ff */
[----:B------:R-:W-:Y:S01]  /*4640*/  PRMT R23, R0, 0x7610, R23 ;  /* 0x0000761000177816 */ /* 0x000fe20000000017 */
[----:B------:R-:W-:Y:S06]  /*4650*/  BRA `(.L_x_815) ;  /* 0x0000000c00c87947 */ /* 0x000fec0003800000 */
.L_x_812:
        /* <DEDUP_REMOVED lines=11> */
.L_x_817:
[----:B------:R-:W2:Y:S02]  /*4710*/  LDG.E R4, desc[UR36][R4.64] ;  /* 0x0000002404047981 */ /* 0x000ea4000c1e1900 */
[----:B--2---:R-:W-:-:S04]  /*4720*/  I2FP.F32.S32 R0, R4 ;  /* 0x0000000400007245 */ /* 0x004fc80000201400 */
[----:B------:R-:W-:-:S04]  /*4730*/  F2FP.BF16.F32.PACK_AB R0, RZ, R0 ;  /* 0x00000000ff00723e */ /* 0x000fc800000010ff */
[----:B------:R-:W-:Y:S01]  /*4740*/  PRMT R23, R0, 0x7610, R23 ;  /* 0x0000761000177816 */ /* 0x000fe20000000017 */
[----:B------:R-:W-:Y:S06]  /*4750*/  BRA `(.L_x_815) ;  /* 0x0000000c00887947 */ /* 0x000fec0003800000 */
.L_x_816:
[----:B------:R-:W2:Y:S02]  /*4760*/  LDG.E.U16 R4, desc[UR36][R4.64] ;  /* 0x0000002404047981 */ /* 0x000ea4000c1e1500 */
[----:B--2---:R-:W0:Y:S02]  /*4770*/  I2F.S16 R0, R4 ;  /* 0x0000000400007306 */ /* 0x004e240000101400 */
[----:B0-----:R-:W-:-:S04]  /*4780*/  F2FP.BF16.F32.PACK_AB R0, RZ, R0 ;  /* 0x00000000ff00723e */ /* 0x001fc800000010ff */
[----:B------:R-:W-:Y:S01]  /*4790*/  PRMT R23, R0, 0x7610, R23 ;  /* 0x0000761000177816 */ /* 0x000fe20000000017 */
[----:B------:R-:W-:Y:S06]  /*47a0*/  BRA `(.L_x_815) ;  /* 0x0000000c00747947 */ /* 0x000fec0003800000 */
.L_x_811:
        /* <DEDUP_REMOVED lines=9> */
.L_x_819:
[----:B------:R-:W2:Y:S02]  /*4840*/  LDG.E.U16 R0, desc[UR36][R4.64] ;  /* 0x0000002404007981 */ /* 0x000ea4000c1e1500 */
[----:B--2---:R-:W-:-:S05]  /*4850*/  HADD2.F32 R0, -RZ, R0.H0_H0 ;  /* 0x20000000ff007230 */ /* 0x004fca0000004100 */
[----:B------:R-:W-:-:S04]  /*4860*/  F2FP.BF16.F32.PACK_AB R0, RZ, R0 ;  /* 0x00000000ff00723e */ /* 0x000fc800000010ff */
[----:B------:R-:W-:Y:S01]  /*4870*/  PRMT R23, R0, 0x7610, R23 ;  /* 0x0000761000177816 */ /* 0x000fe20000000017 */
[----:B------:R-:W-:Y:S06]  /*4880*/  BRA `(.L_x_815) ;  /* 0x0000000c003c7947 */ /* 0x000fec0003800000 */
.L_x_818:
        /* <DEDUP_REMOVED lines=9> */
.L_x_821:
[----:B------:R-:W2:Y:S02]  /*4920*/  LDG.E.U16 R4, desc[UR36][R4.64] ;  /* 0x0000002404047981 */ /* 0x000ea4000c1e1500 */
[----:B--2---:R-:W-:-:S05]  /*4930*/  HADD2.F32 R0, -RZ, R4.H0_H0 ;  /* 0x20000004ff007230 */ /* 0x004fca0000004100 */
[----:B------:R-:W-:-:S04]  /*4940*/  F2FP.BF16.F32.PACK_AB R0, RZ, R0 ;  /* 0x00000000ff00723e */ /* 0x000fc800000010ff */
[----:B------:R-:W-:Y:S01]  /*4950*/  PRMT R23, R0, 0x7610, R23 ;  /* 0x0000761000177816 */ /* 0x000fe20000000017 */
[----:B------:R-:W-:Y:S06]  /*4960*/  BRA `(.L_x_815) ;  /* 0x0000000c00047947 */ /* 0x000fec0003800000 */
.L_x_820:
        /* <DEDUP_REMOVED lines=9> */
.L_x_810:
        /* <DEDUP_REMOVED lines=14> */
.L_x_824:
        /* <DEDUP_REMOVED lines=9> */
.L_x_823:
        /* <DEDUP_REMOVED lines=28> */
.L_x_826:
        /* <DEDUP_REMOVED lines=15> */
.L_x_825:
[----:B------:R0:W5:Y:S01]  /*4e20*/  LDG.E.U16 R23, desc[UR36][R4.64] ;  /* 0x0000002404177981 */ /* 0x000162000c1e1500 */
[----:B------:R-:W-:Y:S05]  /*4e30*/  BRA `(.L_x_815) ;  /* 0x0000000400d07947 */ /* 0x000fea0003800000 */
.L_x_822:
        /* <DEDUP_REMOVED lines=13> */
.L_x_829:
        /* <DEDUP_REMOVED lines=21> */
.L_x_833:
[----:B------:R-:W-:Y:S05]  /*5060*/  BSYNC B1 ;  /* 0x0000000000017941 */ /* 0x000fea0003800000 */
.L_x_832:
[----:B------:R-:W-:Y:S01]  /*5070*/  LEA R5, R0, 0x3b800000, 0x17 ;  /* 0x3b80000000057811 */ /* 0x000fe200078eb8ff */
[----:B------:R-:W-:-:S05]  /*5080*/  IMAD.SHL.U32 R0, R3, 0x100000, RZ ;  /* 0x0010000003007824 */ /* 0x000fca00078e00ff */
[----:B------:R-:W-:-:S07]  /*5090*/  LOP3.LUT R0, R5, R0, R6, 0xfe, !PT ;  /* 0x0000000005007212 */ /* 0x000fce00078efe06 */
.L_x_831:
[----:B------:R-:W-:Y:S05]  /*50a0*/  BSYNC B0 ;  /* 0x0000000000007941 */ /* 0x000fea0003800000 */
.L_x_830:
[----:B------:R-:W-:-:S04]  /*50b0*/  F2FP.BF16.F32.PACK_AB R0, RZ, R0 ;  /* 0x00000000ff00723e */ /* 0x000fc800000010ff */
[----:B------:R-:W-:Y:S01]  /*50c0*/  PRMT R23, R0, 0x7610, R23 ;  /* 0x0000761000177816 */ /* 0x000fe20000000017 */
[----:B------:R-:W-:Y:S06]  /*50d0*/  BRA `(.L_x_815) ;  /* 0x0000000400287947 */ /* 0x000fec0003800000 */
.L_x_828:
        /* <DEDUP_REMOVED lines=21> */
.L_x_837:
[----:B------:R-:W-:Y:S05]  /*5230*/  BSYNC B1 ;  /* 0x0000000000017941 */ /* 0x000fea0003800000 */
.L_x_836:
[----:B------:R-:W-:Y:S01]  /*5240*/  LEA R5, R0, 0x37800000, 0x17 ;  /* 0x3780000000057811 */ /* 0x000fe200078eb8ff */
[----:B------:R-:W-:-:S05]  /*5250*/  IMAD.SHL.U32 R0, R3, 0x200000, RZ ;  /* 0x0020000003007824 */ /* 0x000fca00078e00ff */
[----:B------:R-:W-:-:S07]  /*5260*/  LOP3.LUT R0, R5, R0, R6, 0xfe, !PT ;  /* 0x0000000005007212 */ /* 0x000fce00078efe06 */
.L_x_835:
[----:B------:R-:W-:Y:S05]  /*5270*/  BSYNC B0 ;  /* 0x0000000000007941 */ /* 0x000fea0003800000 */
.L_x_834:
[----:B------:R-:W-:-:S04]  /*5280*/  F2FP.BF16.F32.PACK_AB R0, RZ, R0 ;  /* 0x00000000ff00723e */ /* 0x000fc800000010ff */
[----:B------:R-:W-:Y:S01]  /*5290*/  PRMT R23, R0, 0x7610, R23 ;  /* 0x0000761000177816 */ /* 0x000fe20000000017 */
[----:B------:R-:W-:Y:S06]  /*52a0*/  BRA `(.L_x_815) ;  /* 0x0000000000b47947 */ /* 0x000fec0003800000 */
.L_x_827:
        /* <DEDUP_REMOVED lines=14> */
.L_x_841:
[----:B------:R-:W-:Y:S05]  /*5390*/  BSYNC B0 ;  /* 0x0000000000007941 */ /* 0x000fea0003800000 */
.L_x_840:
[----:B------:R-:W-:-:S04]  /*53a0*/  F2FP.BF16.F32.PACK_AB R0, RZ, R0 ;  /* 0x00000000ff00723e */ /* 0x000fc800000010ff */
[----:B------:R-:W-:Y:S01]  /*53b0*/  PRMT R23, R0, 0x7610, R23 ;  /* 0x0000761000177816 */ /* 0x000fe20000000017 */
[----:B------:R-:W-:Y:S06]  /*53c0*/  BRA `(.L_x_815) ;  /* 0x00000000006c7947 */ /* 0x000fec0003800000 */
.L_x_814:
        /* <DEDUP_REMOVED lines=16> */
.L_x_842:
[----:B------:R-:W-:Y:S01]  /*54d0*/  PRMT R23, RZ, 0x7610, R23 ;  /* 0x00007610ff177816 */ /* 0x000fe20000000017 */
[----:B------:R-:W-:Y:S06]  /*54e0*/  BRA `(.L_x_815) ;  /* 0x0000000000247947 */ /* 0x000fec0003800000 */
.L_x_839:
[----:B------:R-:W2:Y:S02]  /*54f0*/  LDG.E.64 R4, desc[UR36][R4.64] ;  /* 0x0000002404047981 */ /* 0x000ea4000c1e1b00 */
[----:B--2---:R-:W0:Y:S02]  /*5500*/  I2F.U64 R0, R4 ;  /* 0x0000000400007312 */ /* 0x004e240000301000 */
[----:B0-----:R-:W-:-:S04]  /*5510*/  F2FP.BF16.F32.PACK_AB R0, RZ, R0 ;  /* 0x00000000ff00723e */ /* 0x001fc800000010ff */
[----:B------:R-:W-:Y:S01]  /*5520*/  PRMT R23, R0, 0x7610, R23 ;  /* 0x0000761000177816 */ /* 0x000fe20000000017 */
[----:B------:R-:W-:Y:S06]  /*5530*/  BRA `(.L_x_815) ;  /* 0x0000000000107947 */ /* 0x000fec0003800000 */
.L_x_838:
[----:B------:R-:W2:Y:S02]  /*5540*/  LDG.E R4, desc[UR36][R4.64] ;  /* 0x0000002404047981 */ /* 0x000ea4000c1e1900 */
[----:B--2---:R-:W-:-:S04]  /*5550*/  I2FP.F32.U32 R0, R4 ;  /* 0x0000000400007245 */ /* 0x004fc80000201000 */
[----:B------:R-:W-:-:S04]  /*5560*/  F2FP.BF16.F32.PACK_AB R0, RZ, R0 ;  /* 0x00000000ff00723e */ /* 0x000fc800000010ff */
[----:B------:R-:W-:-:S07]  /*5570*/  PRMT R23, R0, 0x7610, R23 ;  /* 0x0000761000177816 */ /* 0x000fce0000000017 */
.L_x_815:
[----:B0-----:R-:W0:Y:S01]  /*5580*/  LDC.64 R4, c[0x0][0x228] ;  /* 0x00008a00ff047b82 */ /* 0x001e220000000a00 */
[----:B------:R-:W-:Y:S01]  /*5590*/  PRMT R0, R17, 0x9910, RZ ;  /* 0x0000991011007816 */ /* 0x000fe200000000ff */
        /* <DEDUP_REMOVED lines=19> */
.L_x_846:
[----:B------:R-:W2:Y:S02]  /*56d0*/  LDG.E.U8 R4, desc[UR36][R4.64] ;  /* 0x0000002404047981 */ /* 0x000ea4000c1e1100 */
[----:B--2---:R-:W-:-:S04]  /*56e0*/  I2FP.F32.U32 R0, R4 ;  /* 0x0000000400007245 */ /* 0x004fc80000201000 */
[----:B------:R-:W-:-:S04]  /*56f0*/  F2FP.BF16.F32.PACK_AB R0, RZ, R0 ;  /* 0x00000000ff00723e */ /* 0x000fc800000010ff */
[----:B------:R-:W-:Y:S01]  /*5700*/  PRMT R28, R0, 0x7610, R28 ;  /* 0x00007610001c7816 */ /* 0x000fe2000000001c */
[----:B------:R-:W-:Y:S06]  /*5710*/  BRA `(.L_x_848) ;  /* 0x0000000c00c87947 */ /* 0x000fec0003800000 */
.L_x_845:
        /* <DEDUP_REMOVED lines=11> */
.L_x_850:
[----:B------:R-:W2:Y:S02]  /*57d0*/  LDG.E R4, desc[UR36][R4.64] ;  /* 0x0000002404047981 */ /* 0x000ea4000c1e1900 */
[----:B--2---:R-:W-:-:S04]  /*57e0*/  I2FP.F32.S32 R0, R4 ;  /* 0x0000000400007245 */ /* 0x004fc80000201400 */
[----:B------:R-:W-:-:S04]  /*57f0*/  F2FP.BF16.F32.PACK_AB R0, RZ, R0 ;  /* 0x00000000ff00723e */ /* 0x000fc800000010ff */
[----:B------:R-:W-:Y:S01]  /*5800*/  PRMT R28, R0, 0x7610, R28 ;  /* 0x00007610001c7816 */ /* 0x000fe2000000001c */
[----:B------:R-:W-:Y:S06]  /*5810*/  BRA `(.L_x_848) ;  /* 0x0000000c00887947 */ /* 0x000fec0003800000 */
.L_x_849:
[----:B------:R-:W2:Y:S02]  /*5820*/  LDG.E.U16 R4, desc[UR36][R4.64] ;  /* 0x0000002404047981 */ /* 0x000ea4000c1e1500 */
[----:B--2---:R-:W0:Y:S02]  /*5830*/  I2F.S16 R0, R4 ;  /* 0x0000000400007306 */ /* 0x004e240000101400 */
[----:B0-----:R-:W-:-:S04]  /*5840*/  F2FP.BF16.F32.PACK_AB R0, RZ, R0 ;  /* 0x00000000ff00723e */ /* 0x001fc800000010ff */
[----:B------:R-:W-:Y:S01]  /*5850*/  PRMT R28, R0, 0x7610, R28 ;  /* 0x00007610001c7816 */ /* 0x000fe2000000001c */
[----:B------:R-:W-:Y:S06]  /*5860*/  BRA `(.L_x_848) ;  /* 0x0000000c00747947 */ /* 0x000fec0003800000 */
.L_x_844:
        /* <DEDUP_REMOVED lines=9> */
.L_x_852:
[----:B------:R-:W2:Y:S02]  /*5900*/  LDG.E.U16 R0, desc[UR36][R4.64] ;  /* 0x0000002404007981 */ /* 0x000ea4000c1e1500 */
[----:B--2---:R-:W-:-:S05]  /*5910*/  HADD2.F32 R0, -RZ, R0.H0_H0 ;  /* 0x20000000ff007230 */ /* 0x004fca0000004100 */
[----:B------:R-:W-:-:S04]  /*5920*/  F2FP.BF16.F32.PACK_AB R0, RZ, R0 ;  /* 0x00000000ff00723e */ /* 0x000fc800000010ff */
[----:B------:R-:W-:Y:S01]  /*5930*/  PRMT R28, R0, 0x7610, R28 ;  /* 0x00007610001c7816 */ /* 0x000fe2000000001c */
[----:B------:R-:W-:Y:S06]  /*5940*/  BRA `(.L_x_848) ;  /* 0x0000000c003c7947 */ /* 0x000fec0003800000 */
.L_x_851:
        /* <DEDUP_REMOVED lines=9> */
.L_x_854:
[----:B------:R-:W2:Y:S02]  /*59e0*/  LDG.E.U16 R4, desc[UR36][R4.64] ;  /* 0x0000002404047981 */ /* 0x000ea4000c1e1500 */
[----:B--2---:R-:W-:-:S05]  /*59f0*/  HADD2.F32 R0, -RZ, R4.H0_H0 ;  /* 0x20000004ff007230 */ /* 0x004fca0000004100 */
[----:B------:R-:W-:-:S04]  /*5a00*/  F2FP.BF16.F32.PACK_AB R0, RZ, R0 ;  /* 0x00000000ff00723e */ /* 0x000fc800000010ff */
[----:B------:R-:W-:Y:S01]  /*5a10*/  PRMT R28, R0, 0x7610, R28 ;  /* 0x00007610001c7816 */ /* 0x000fe2000000001c */
[----:B------:R-:W-:Y:S06]  /*5a20*/  BRA `(.L_x_848) ;  /* 0x0000000c00047947 */ /* 0x000fec0003800000 */
.L_x_853:
        /* <DEDUP_REMOVED lines=9> */
.L_x_843:
        /* <DEDUP_REMOVED lines=14> */
.L_x_857:
        /* <DEDUP_REMOVED lines=9> */
.L_x_856:
        /* <DEDUP_REMOVED lines=28> */
.L_x_859:
        /* <DEDUP_REMOVED lines=15> */
.L_x_858:
[----:B------:R0:W5:Y:S01]  /*5ee0*/  LDG.E.U16 R28, desc[UR36][R4.64] ;  /* 0x00000024041c7981 */ /* 0x000162000c1e1500 */
[----:B------:R-:W-:Y:S05]  /*5ef0*/  BRA `(.L_x_848) ;  /* 0x0000000400d07947 */ /* 0x000fea0003800000 */
.L_x_855:
        /* <DEDUP_REMOVED lines=13> */
.L_x_862:
        /* <DEDUP_REMOVED lines=21> */
.L_x_866:
[----:B------:R-:W-:Y:S05]  /*6120*/  BSYNC B1 ;  /* 0x0000000000017941 */ /* 0x000fea0003800000 */
.L_x_865:
[----:B------:R-:W-:Y:S01]  /*6130*/  LEA R5, R0, 0x3b800000, 0x17 ;  /* 0x3b80000000057811 */ /* 0x000fe200078eb8ff */
[----:B------:R-:W-:-:S05]  /*6140*/  IMAD.SHL.U32 R0, R3, 0x100000, RZ ;  /* 0x0010000003007824 */ /* 0x000fca00078e00ff */
[----:B------:R-:W-:-:S07]  /*6150*/  LOP3.LUT R0, R5, R0, R6, 0xfe, !PT ;  /* 0x0000000005007212 */ /* 0x000fce00078efe06 */
.L_x_864:
[----:B------:R-:W-:Y:S05]  /*6160*/  BSYNC B0 ;  /* 0x0000000000007941 */ /* 0x000fea0003800000 */
.L_x_863:
[----:B------:R-:W-:-:S04]  /*6170*/  F2FP.BF16.F32.PACK_AB R0, RZ, R0 ;  /* 0x00000000ff00723e */ /* 0x000fc800000010ff */
[----:B------:R-:W-:Y:S01]  /*6180*/  PRMT R28, R0, 0x7610, R28 ;  /* 0x00007610001c7816 */ /* 0x000fe2000000001c */
[----:B------:R-:W-:Y:S06]  /*6190*/  BRA `(.L_x_848) ;  /* 0x0000000400287947 */ /* 0x000fec0003800000 */
.L_x_861:
        /* <DEDUP_REMOVED lines=21> */
.L_x_870:
[----:B------:R-:W-:Y:S05]  /*62f0*/  BSYNC B1 ;  /* 0x0000000000017941 */ /* 0x000fea0003800000 */
.L_x_869:
[----:B------:R-:W-:Y:S01]  /*6300*/  LEA R5, R0, 0x37800000, 0x17 ;  /* 0x3780000000057811 */ /* 0x000fe200078eb8ff */
[----:B------:R-:W-:-:S05]  /*6310*/  IMAD.SHL.U32 R0, R3, 0x200000, RZ ;  /* 0x0020000003007824 */ /* 0x000fca00078e00ff */
[----:B------:R-:W-:-:S07]  /*6320*/  LOP3.LUT R0, R5, R0, R6, 0xfe, !PT ;  /* 0x0000000005007212 */ /* 0x000fce00078efe06 */
.L_x_868:
[----:B------:R-:W-:Y:S05]  /*6330*/  BSYNC B0 ;  /* 0x0000000000007941 */ /* 0x000fea0003800000 */
.L_x_867:
[----:B------:R-:W-:-:S04]  /*6340*/  F2FP.BF16.F32.PACK_AB R0, RZ, R0 ;  /* 0x00000000ff00723e */ /* 0x000fc800000010ff */
[----:B------:R-:W-:Y:S01]  /*6350*/  PRMT R28, R0, 0x7610, R28 ;  /* 0x00007610001c7816 */ /* 0x000fe2000000001c */
[----:B------:R-:W-:Y:S06]  /*6360*/  BRA `(.L_x_848) ;  /* 0x0000000000b47947 */ /* 0x000fec0003800000 */
.L_x_860:
        /* <DEDUP_REMOVED lines=14> */
.L_x_874:
[----:B------:R-:W-:Y:S05]  /*6450*/  BSYNC B0 ;  /* 0x0000000000007941 */ /* 0x000fea0003800000 */
.L_x_873:
[----:B------:R-:W-:-:S04]  /*6460*/  F2FP.BF16.F32.PACK_AB R0, RZ, R0 ;  /* 0x00000000ff00723e */ /* 0x000fc800000010ff */
[----:B------:R-:W-:Y:S01]  /*6470*/  PRMT R28, R0, 0x7610, R28 ;  /* 0x00007610001c7816 */ /* 0x000fe2000000001c */
[----:B------:R-:W-:Y:S06]  /*6480*/  BRA `(.L_x_848) ;  /* 0x00000000006c7947 */ /* 0x000fec0003800000 */
.L_x_847:
        /* <DEDUP_REMOVED lines=16> */
.L_x_875:
[----:B------:R-:W-:Y:S01]  /*6590*/  PRMT R28, RZ, 0x7610, R28 ;  /* 0x00007610ff1c7816 */ /* 0x000fe2000000001c */
[----:B------:R-:W-:Y:S06]  /*65a0*/  BRA `(.L_x_848) ;  /* 0x0000000000247947 */ /* 0x000fec0003800000 */
.L_x_872:
[----:B------:R-:W2:Y:S02]  /*65b0*/  LDG.E.64 R4, desc[UR36][R4.64] ;  /* 0x0000002404047981 */ /* 0x000ea4000c1e1b00 */
[----:B--2---:R-:W0:Y:S02]  /*65c0*/  I2F.U64 R0, R4 ;  /* 0x0000000400007312 */ /* 0x004e240000301000 */
[----:B0-----:R-:W-:-:S04]  /*65d0*/  F2FP.BF16.F32.PACK_AB R0, RZ, R0 ;  /* 0x00000000ff00723e */ /* 0x001fc800000010ff */
[----:B------:R-:W-:Y:S01]  /*65e0*/  PRMT R28, R0, 0x7610, R28 ;  /* 0x00007610001c7816 */ /* 0x000fe2000000001c */
[----:B------:R-:W-:Y:S06]  /*65f0*/  BRA `(.L_x_848) ;  /* 0x0000000000107947 */ /* 0x000fec0003800000 */
.L_x_871:
[----:B------:R-:W2:Y:S02]  /*6600*/  LDG.E R4, desc[UR36][R4.64] ;  /* 0x0000002404047981 */ /* 0x000ea4000c1e1900 */
[----:B--2---:R-:W-:-:S04]  /*6610*/  I2FP.F32.U32 R0, R4 ;  /* 0x0000000400007245 */ /* 0x004fc80000201000 */
[----:B------:R-:W-:-:S04]  /*6620*/  F2FP.BF16.F32.PACK_AB R0, RZ, R0 ;  /* 0x00000000ff00723e */ /* 0x000fc800000010ff */
[----:B------:R-:W-:-:S07]  /*6630*/  PRMT R28, R0, 0x7610, R28 ;  /* 0x00007610001c7816 */ /* 0x000fce000000001c */
.L_x_848:
        /* <DEDUP_REMOVED lines=21> */
.L_x_879:
[----:B------:R-:W2:Y:S02]  /*6790*/  LDG.E.U8 R4, desc[UR36][R4.64] ;  /* 0x0000002404047981 */ /* 0x000ea4000c1e1100 */
[----:B--2---:R-:W-:-:S04]  /*67a0*/  I2FP.F32.U32 R0, R4 ;  /* 0x0000000400007245 */ /* 0x004fc80000201000 */
[----:B------:R-:W-:-:S04]  /*67b0*/  F2FP.BF16.F32.PACK_AB R0, RZ, R0 ;  /* 0x00000000ff00723e */ /* 0x000fc800000010ff */
[----:B------:R-:W-:Y:S01]  /*67c0*/  PRMT R29, R0, 0x7610, R29 ;  /* 0x00007610001d7816 */ /* 0x000fe2000000001d */
[----:B------:R-:W-:Y:S06]  /*67d0*/  BRA `(.L_x_881) ;  /* 0x0000000c00c87947 */ /* 0x000fec0003800000 */
.L_x_878:
        /* <DEDUP_REMOVED lines=11> */
.L_x_883:
[----:B------:R-:W2:Y:S02]  /*6890*/  LDG.E R4, desc[UR36][R4.64] ;  /* 0x0000002404047981 */ /* 0x000ea4000c1e1900 */
[----:B--2---:R-:W-:-:S04]  /*68a0*/  I2FP.F32.S32 R0, R4 ;  /* 0x0000000400007245 */ /* 0x004fc80000201400 */
[----:B------:R-:W-:-:S04]  /*68b0*/  F2FP.BF16.F32.PACK_AB R0, RZ, R0 ;  /* 0x00000000ff00723e */ /* 0x000fc800000010ff */
[----:B------:R-:W-:Y:S01]  /*68c0*/  PRMT R29, R0, 0x7610, R29 ;  /* 0x00007610001d7816 */ /* 0x000fe2000000001d */
[----:B------:R-:W-:Y:S06]  /*68d0*/  BRA `(.L_x_881) ;  /* 0x0000000c00887947 */ /* 0x000fec0003800000 */
.L_x_882:
[----:B------:R-:W2:Y:S02]  /*68e0*/  LDG.E.U16 R4, desc[UR36][R4.64] ;  /* 0x0000002404047981 */ /* 0x000ea4000c1e1500 */
[----:B--2---:R-:W0:Y:S02]  /*68f0*/  I2F.S16 R0, R4 ;  /* 0x0000000400007306 */ /* 0x004e240000101400 */
[----:B0-----:R-:W-:-:S04]  /*6900*/  F2FP.BF16.F32.PACK_AB R0, RZ, R0 ;  /* 0x00000000ff00723e */ /* 0x001fc800000010ff */
[----:B------:R-:W-:Y:S01]  /*6910*/  PRMT R29, R0, 0x7610, R29 ;  /* 0x00007610001d7816 */ /* 0x000fe2000000001d */
[----:B------:R-:W-:Y:S06]  /*6920*/  BRA `(.L_x_881) ;  /* 0x0000000c00747947 */ /* 0x000fec0003800000 */
.L_x_877:
        /* <DEDUP_REMOVED lines=9> */
.L_x_885:
[----:B------:R-:W2:Y:S02]  /*69c0*/  LDG.E.U16 R0, desc[UR36][R4.64] ;  /* 0x0000002404007981 */ /* 0x000ea4000c1e1500 */
[----:B--2---:R-:W-:-:S05]  /*69d0*/  HADD2.F32 R0, -RZ, R0.H0_H0 ;  /* 0x20000000ff007230 */ /* 0x004fca0000004100 */
[----:B------:R-:W-:-:S04]  /*69e0*/  F2FP.BF16.F32.PACK_AB R0, RZ, R0 ;  /* 0x00000000ff00723e */ /* 0x000fc800000010ff */
[----:B------:R-:W-:Y:S01]  /*69f0*/  PRMT R29, R0, 0x7610, R29 ;  /* 0x00007610001d7816 */ /* 0x000fe2000000001d */
[----:B------:R-:W-:Y:S06]  /*6a00*/  BRA `(.L_x_881) ;  /* 0x0000000c003c7947 */ /* 0x000fec0003800000 */
.L_x_884:
        /* <DEDUP_REMOVED lines=9> */
.L_x_887:
[----:B------:R-:W2:Y:S02]  /*6aa0*/  LDG.E.U16 R4, desc[UR36][R4.64] ;  /* 0x0000002404047981 */ /* 0x000ea4000c1e1500 */
[----:B--2---:R-:W-:-:S05]  /*6ab0*/  HADD2.F32 R0, -RZ, R4.H0_H0 ;  /* 0x20000004ff007230 */ /* 0x004fca0000004100 */
[----:B------:R-:W-:-:S04]  /*6ac0*/  F2FP.BF16.F32.PACK_AB R0, RZ, R0 ;  /* 0x00000000ff00723e */ /* 0x000fc800000010ff */
[----:B------:R-:W-:Y:S01]  /*6ad0*/  PRMT R29, R0, 0x7610, R29 ;  /* 0x00007610001d7816 */ /* 0x000fe2000000001d */
[----:B------:R-:W-:Y:S06]  /*6ae0*/  BRA `(.L_x_881) ;  /* 0x0000000c00047947 */ /* 0x000fec0003800000 */
.L_x_886:
        /* <DEDUP_REMOVED lines=9> */
.L_x_876:
        /* <DEDUP_REMOVED lines=14> */
.L_x_890:
        /* <DEDUP_REMOVED lines=9> */
.L_x_889:
        /* <DEDUP_REMOVED lines=28> */
.L_x_892:
        /* <DEDUP_REMOVED lines=15> */
.L_x_891:
[----:B------:R0:W5:Y:S01]  /*6fa0*/  LDG.E.U16 R29, desc[UR36][R4.64] ;  /* 0x00000024041d7981 */ /* 0x000162000c1e1500 */
[----:B------:R-:W-:Y:S05]  /*6fb0*/  BRA `(.L_x_881) ;  /* 0x0000000400d07947 */ /* 0x000fea0003800000 */
.L_x_888:
        /* <DEDUP_REMOVED lines=13> */
.L_x_895:
        /* <DEDUP_REMOVED lines=21> */
.L_x_899:
[----:B------:R-:W-:Y:S05]  /*71e0*/  BSYNC B1 ;  /* 0x0000000000017941 */ /* 0x000fea0003800000 */
.L_x_898:
[----:B------:R-:W-:Y:S01]  /*71f0*/  LEA R5, R0, 0x3b800000, 0x17 ;  /* 0x3b80000000057811 */ /* 0x000fe200078eb8ff */
[----:B------:R-:W-:-:S05]  /*7200*/  IMAD.SHL.U32 R0, R3, 0x100000, RZ ;  /* 0x0010000003007824 */ /* 0x000fca00078e00ff */
[----:B------:R-:W-:-:S07]  /*7210*/  LOP3.LUT R0, R5, R0, R6, 0xfe, !PT ;  /* 0x0000000005007212 */ /* 0x000fce00078efe06 */
.L_x_897:
[----:B------:R-:W-:Y:S05]  /*7220*/  BSYNC B0 ;  /* 0x0000000000007941 */ /* 0x000fea0003800000 */
.L_x_896:
[----:B------:R-:W-:-:S04]  /*7230*/  F2FP.BF16.F32.PACK_AB R0, RZ, R0 ;  /* 0x00000000ff00723e */ /* 0x000fc800000010ff */
[----:B------:R-:W-:Y:S01]  /*7240*/  PRMT R29, R0, 0x7610, R29 ;  /* 0x00007610001d7816 */ /* 0x000fe2000000001d */
[----:B------:R-:W-:Y:S06]  /*7250*/  BRA `(.L_x_881) ;  /* 0x0000000400287947 */ /* 0x000fec0003800000 */
.L_x_894:
        /* <DEDUP_REMOVED lines=21> */
.L_x_903:
[----:B------:R-:W-:Y:S05]  /*73b0*/  BSYNC B1 ;  /* 0x0000000000017941 */ /* 0x000fea0003800000 */
.L_x_902:
[----:B------:R-:W-:Y:S01]  /*73c0*/  LEA R5, R0, 0x37800000, 0x17 ;  /* 0x3780000000057811 */ /* 0x000fe200078eb8ff */
[----:B------:R-:W-:-:S05]  /*73d0*/  IMAD.SHL.U32 R0, R3, 0x200000, RZ ;  /* 0x0020000003007824 */ /* 0x000fca00078e00ff */
[----:B------:R-:W-:-:S07]  /*73e0*/  LOP3.LUT R0, R5, R0, R6, 0xfe, !PT ;  /* 0x0000000005007212 */ /* 0x000fce00078efe06 */
.L_x_901:
[----:B------:R-:W-:Y:S05]  /*73f0*/  BSYNC B0 ;  /* 0x0000000000007941 */ /* 0x000fea0003800000 */
.L_x_900:
[----:B------:R-:W-:-:S04]  /*7400*/  F2FP.BF16.F32.PACK_AB R0, RZ, R0 ;  /* 0x00000000ff00723e */ /* 0x000fc800000010ff */
[----:B------:R-:W-:Y:S01]  /*7410*/  PRMT R29, R0, 0x7610, R29 ;  /* 0x00007610001d7816 */ /* 0x000fe2000000001d */
[----:B------:R-:W-:Y:S06]  /*7420*/  BRA `(.L_x_881) ;  /* 0x0000000000b47947 */ /* 0x000fec0003800000 */
.L_x_893:
        /* <DEDUP_REMOVED lines=14> */
.L_x_907:
[----:B------:R-:W-:Y:S05]  /*7510*/  BSYNC B0 ;  /* 0x0000000000007941 */ /* 0x000fea0003800000 */
.L_x_906:
[----:B------:R-:W-:-:S04]  /*7520*/  F2FP.BF16.F32.PACK_AB R0, RZ, R0 ;  /* 0x00000000ff00723e */ /* 0x000fc800000010ff */
[----:B------:R-:W-:Y:S01]  /*7530*/  PRMT R29, R0, 0x7610, R29 ;  /* 0x00007610001d7816 */ /* 0x000fe2000000001d */
[----:B------:R-:W-:Y:S06]  /*7540*/  BRA `(.L_x_881) ;  /* 0x00000000006c7947 */ /* 0x000fec0003800000 */
.L_x_880:
        /* <DEDUP_REMOVED lines=16> */
.L_x_908:
[----:B------:R-:W-:Y:S01]  /*7650*/  PRMT R29, RZ, 0x7610, R29 ;  /* 0x00007610ff1d7816 */ /* 0x000fe2000000001d */
[----:B------:R-:W-:Y:S06]  /*7660*/  BRA `(.L_x_881) ;  /* 0x0000000000247947 */ /* 0x000fec0003800000 */
.L_x_905:
[----:B------:R-:W2:Y:S02]  /*7670*/  LDG.E.64 R4, desc[UR36][R4.64] ;  /* 0x0000002404047981 */ /* 0x000ea4000c1e1b00 */
[----:B--2---:R-:W0:Y:S02]  /*7680*/  I2F.U64 R0, R4 ;  /* 0x0000000400007312 */ /* 0x004e240000301000 */
[----:B0-----:R-:W-:-:S04]  /*7690*/  F2FP.BF16.F32.PACK_AB R0, RZ, R0 ;  /* 0x00000000ff00723e */ /* 0x001fc800000010ff */
[----:B------:R-:W-:Y:S01]  /*76a0*/  PRMT R29, R0, 0x7610, R29 ;  /* 0x00007610001d7816 */ /* 0x000fe2000000001d */
[----:B------:R-:W-:Y:S06]  /*76b0*/  BRA `(.L_x_881) ;  /* 0x0000000000107947 */ /* 0x000fec0003800000 */
.L_x_904:
[----:B------:R-:W2:Y:S02]  /*76c0*/  LDG.E R4, desc[UR36][R4.64] ;  /* 0x0000002404047981 */ /* 0x000ea4000c1e1900 */
[----:B--2---:R-:W-:-:S04]  /*76d0*/  I2FP.F32.U32 R0, R4 ;  /* 0x0000000400007245 */ /* 0x004fc80000201000 */
[----:B------:R-:W-:-:S04]  /*76e0*/  F2FP.BF16.F32.PACK_AB R0, RZ, R0 ;  /* 0x00000000ff00723e */ /* 0x000fc800000010ff */
[----:B------:R-:W-:-:S07]  /*76f0*/  PRMT R29, R0, 0x7610, R29 ;  /* 0x00007610001d7816 */ /* 0x000fce000000001d */
.L_x_881:
        /* <DEDUP_REMOVED lines=21> */
.L_x_912:
[----:B------:R-:W2:Y:S02]  /*7850*/  LDG.E.U8 R4, desc[UR36][R4.64] ;  /* 0x0000002404047981 */ /* 0x000ea4000c1e1100 */
[----:B--2---:R-:W-:-:S04]  /*7860*/  I2FP.F32.U32 R0, R4 ;  /* 0x0000000400007245 */ /* 0x004fc80000201000 */
[----:B------:R-:W-:-:S04]  /*7870*/  F2FP.BF16.F32.PACK_AB R0, RZ, R0 ;  /* 0x00000000ff00723e */ /* 0x000fc800000010ff */
[----:B------:R-:W-:Y:S01]  /*7880*/  PRMT R30, R0, 0x7610, R30 ;  /* 0x00007610001e7816 */ /* 0x000fe2000000001e */
[----:B------:R-:W-:Y:S06]  /*7890*/  BRA `(.L_x_914) ;  /* 0x0000000c00c87947 */ /* 0x000fec0003800000 */
.L_x_911:
        /* <DEDUP_REMOVED lines=11> */
.L_x_916:
[----:B------:R-:W2:Y:S02]  /*7950*/  LDG.E R4, desc[UR36][R4.64] ;  /* 0x0000002404047981 */ /* 0x000ea4000c1e1900 */
[----:B--2---:R-:W-:-:S04]  /*7960*/  I2FP.F32.S32 R0, R4 ;  /* 0x0000000400007245 */ /* 0x004fc80000201400 */
[----:B------:R-:W-:-:S04]  /*7970*/  F2FP.BF16.F32.PACK_AB R0, RZ, R0 ;  /* 0x00000000ff00723e */ /* 0x000fc800000010ff */
[----:B------:R-:W-:Y:S01]  /*7980*/  PRMT R30, R0, 0x7610, R30 ;  /* 0x00007610001e7816 */ /* 0x000fe2000000001e */
[----:B------:R-:W-:Y:S06]  /*7990*/  BRA `(.L_x_914) ;  /* 0x0000000c00887947 */ /* 0x000fec0003800000 */
.L_x_915:
[----:B------:R-:W2:Y:S02]  /*79a0*/  LDG.E.U16 R4, desc[UR36][R4.64] ;  /* 0x0000002404047981 */ /* 0x000ea4000c1e1500 */
[----:B--2---:R-:W0:Y:S02]  /*79b0*/  I2F.S16 R0, R4 ;  /* 0x0000000400007306 */ /* 0x004e240000101400 */
[----:B0-----:R-:W-:-:S04]  /*79c0*/  F2FP.BF16.F32.PACK_AB R0, RZ, R0 ;  /* 0x00000000ff00723e */ /* 0x001fc800000010ff */
[----:B------:R-:W-:Y:S01]  /*79d0*/  PRMT R30, R0, 0x7610, R30 ;  /* 0x00007610001e7816 */ /* 0x000fe2000000001e */
[----:B------:R-:W-:Y:S06]  /*79e0*/  BRA `(.L_x_914) ;  /* 0x0000000c00747947 */ /* 0x000fec0003800000 */
.L_x_910:
        /* <DEDUP_REMOVED lines=9> */
.L_x_918:
[----:B------:R-:W2:Y:S02]  /*7a80*/  LDG.E.U16 R0, desc[UR36][R4.64] ;  /* 0x0000002404007981 */ /* 0x000ea4000c1e1500 */
[----:B--2---:R-:W-:-:S05]  /*7a90*/  HADD2.F32 R0, -RZ, R0.H0_H0 ;  /* 0x20000000ff007230 */ /* 0x004fca0000004100 */
[----:B------:R-:W-:-:S04]  /*7aa0*/  F2FP.BF16.F32.PACK_AB R0, RZ, R0 ;  /* 0x00000000ff00723e */ /* 0x000fc800000010ff */
[----:B------:R-:W-:Y:S01]  /*7ab0*/  PRMT R30, R0, 0x7610, R30 ;  /* 0x00007610001e7816 */ /* 0x000fe2000000001e */
[----:B------:R-:W-:Y:S06]  /*7ac0*/  BRA `(.L_x_914) ;  /* 0x0000000c003c7947 */ /* 0x000fec0003800000 */
.L_x_917:
        /* <DEDUP_REMOVED lines=9> */
.L_x_920:
[----:B------:R-:W2:Y:S02]  /*7b60*/  LDG.E.U16 R4, desc[UR36][R4.64] ;  /* 0x0000002404047981 */ /* 0x000ea4000c1e1500 */
[----:B--2---:R-:W-:-:S05]  /*7b70*/  HADD2.F32 R0, -RZ, R4.H0_H0 ;  /* 0x20000004ff007230 */ /* 0x004fca0000004100 */
[----:B------:R-:W-:-:S04]  /*7b80*/  F2FP.BF16.F32.PACK_AB R0, RZ, R0 ;  /* 0x00000000ff00723e */ /* 0x000fc800000010ff */
[----:B------:R-:W-:Y:S01]  /*7b90*/  PRMT R30, R0, 0x7610, R30 ;  /* 0x00007610001e7816 */ /* 0x000fe2000000001e */
[----:B------:R-:W-:Y:S06]  /*7ba0*/  BRA `(.L_x_914) ;  /* 0x0000000c00047947 */ /* 0x000fec0003800000 */
.L_x_919:
        /* <DEDUP_REMOVED lines=9> */
.L_x_909:
        /* <DEDUP_REMOVED lines=14> */
.L_x_923:
        /* <DEDUP_REMOVED lines=9> */
.L_x_922:
        /* <DEDUP_REMOVED lines=28> */
.L_x_925:
        /* <DEDUP_REMOVED lines=15> */
.L_x_924:
[----:B------:R0:W5:Y:S01]  /*8060*/  LDG.E.U16 R30, desc[UR36][R4.64] ;  /* 0x00000024041e7981 */ /* 0x000162000c1e1500 */
[----:B------:R-:W-:Y:S05]  /*8070*/  BRA `(.L_x_914) ;  /* 0x0000000400d07947 */ /* 0x000fea0003800000 */
.L_x_921:
        /* <DEDUP_REMOVED lines=13> */
.L_x_928:
        /* <DEDUP_REMOVED lines=21> */
.L_x_932:
[----:B------:R-:W-:Y:S05]  /*82a0*/  BSYNC B1 ;  /* 0x0000000000017941 */ /* 0x000fea0003800000 */
.L_x_931:
[----:B------:R-:W-:Y:S01]  /*82b0*/  LEA R5, R0, 0x3b800000, 0x17 ;  /* 0x3b80000000057811 */ /* 0x000fe200078eb8ff */
[----:B------:R-:W-:-:S05]  /*82c0*/  IMAD.SHL.U32 R0, R3, 0x100000, RZ ;  /* 0x0010000003007824 */ /* 0x000fca00078e00ff */
[----:B------:R-:W-:-:S07]  /*82d0*/  LOP3.LUT R0, R5, R0, R6, 0xfe, !PT ;  /* 0x0000000005007212 */ /* 0x000fce00078efe06 */
.L_x_930:
[----:B------:R-:W-:Y:S05]  /*82e0*/  BSYNC B0 ;  /* 0x0000000000007941 */ /* 0x000fea0003800000 */
.L_x_929:
[----:B------:R-:W-:-:S04]  /*82f0*/  F2FP.BF16.F32.PACK_AB R0, RZ, R0 ;  /* 0x00000000ff00723e */ /* 0x000fc800000010ff */
[----:B------:R-:W-:Y:S01]  /*8300*/  PRMT R30, R0, 0x7610, R30 ;  /* 0x00007610001e7816 */ /* 0x000fe2000000001e */
[----:B------:R-:W-:Y:S06]  /*8310*/  BRA `(.L_x_914) ;  /* 0x0000000400287947 */ /* 0x000fec0003800000 */
.L_x_927:
        /* <DEDUP_REMOVED lines=21> */
.L_x_936:
[----:B------:R-:W-:Y:S05]  /*8470*/  BSYNC B1 ;  /* 0x0000000000017941 */ /* 0x000fea0003800000 */
.L_x_935:
[----:B------:R-:W-:Y:S01]  /*8480*/  LEA R5, R0, 0x37800000, 0x17 ;  /* 0x3780000000057811 */ /* 0x000fe200078eb8ff */
[----:B------:R-:W-:-:S05]  /*8490*/  IMAD.SHL.U32 R0, R3, 0x200000, RZ ;  /* 0x0020000003007824 */ /* 0x000fca00078e00ff */
[----:B------:R-:W-:-:S07]  /*84a0*/  LOP3.LUT R0, R5, R0, R6, 0xfe, !PT ;  /* 0x0000000005007212 */ /* 0x000fce00078efe06 */
.L_x_934:
[----:B------:R-:W-:Y:S05]  /*84b0*/  BSYNC B0 ;  /* 0x0000000000007941 */ /* 0x000fea0003800000 */
.L_x_933:
[----:B------:R-:W-:-:S04]  /*84c0*/  F2FP.BF16.F32.PACK_AB R0, RZ, R0 ;  /* 0x00000000ff00723e */ /* 0x000fc800000010ff */
[----:B------:R-:W-:Y:S01]  /*84d0*/  PRMT R30, R0, 0x7610, R30 ;  /* 0x00007610001e7816 */ /* 0x000fe2000000001e */
[----:B------:R-:W-:Y:S06]  /*84e0*/  BRA `(.L_x_914) ;  /* 0x0000000000b47947 */ /* 0x000fec0003800000 */
.L_x_926:
        /* <DEDUP_REMOVED lines=14> */
.L_x_940:
[----:B------:R-:W-:Y:S05]  /*85d0*/  BSYNC B0 ;  /* 0x0000000000007941 */ /* 0x000fea0003800000 */
.L_x_939:
[----:B------:R-:W-:-:S04]  /*85e0*/  F2FP.BF16.F32.PACK_AB R0, RZ, R0 ;  /* 0x00000000ff00723e */ /* 0x000fc800000010ff */
[----:B------:R-:W-:Y:S01]  /*85f0*/  PRMT R30, R0, 0x7610, R30 ;  /* 0x00007610001e7816 */ /* 0x000fe2000000001e */
[----:B------:R-:W-:Y:S06]  /*8600*/  BRA `(.L_x_914) ;  /* 0x00000000006c7947 */ /* 0x000fec0003800000 */
.L_x_913:
        /* <DEDUP_REMOVED lines=16> */
.L_x_941:
[----:B------:R-:W-:Y:S01]  /*8710*/  PRMT R30, RZ, 0x7610, R30 ;  /* 0x00007610ff1e7816 */ /* 0x000fe2000000001e */
[----:B------:R-:W-:Y:S06]  /*8720*/  BRA `(.L_x_914) ;  /* 0x0000000000247947 */ /* 0x000fec0003800000 */
.L_x_938:
[----:B------:R-:W2:Y:S02]  /*8730*/  LDG.E.64 R4, desc[UR36][R4.64] ;  /* 0x0000002404047981 */ /* 0x000ea4000c1e1b00 */
[----:B--2---:R-:W0:Y:S02]  /*8740*/  I2F.U64 R0, R4 ;  /* 0x0000000400007312 */ /* 0x004e240000301000 */
[----:B0-----:R-:W-:-:S04]  /*8750*/  F2FP.BF16.F32.PACK_AB R0, RZ, R0 ;  /* 0x00000000ff00723e */ /* 0x001fc800000010ff */
[----:B------:R-:W-:Y:S01]  /*8760*/  PRMT R30, R0, 0x7610, R30 ;  /* 0x00007610001e7816 */ /* 0x000fe2000000001e */
[----:B------:R-:W-:Y:S06]  /*8770*/  BRA `(.L_x_914) ;  /* 0x0000000000107947 */ /* 0x000fec0003800000 */
.L_x_937:
[----:B------:R-:W2:Y:S02]  /*8780*/  LDG.E R4, desc[UR36][R4.64] ;  /* 0x0000002404047981 */ /* 0x000ea4000c1e1900 */
[----:B--2---:R-:W-:-:S04]  /*8790*/  I2FP.F32.U32 R0, R4 ;  /* 0x0000000400007245 */ /* 0x004fc80000201000 */
[----:B------:R-:W-:-:S04]  /*87a0*/  F2FP.BF16.F32.PACK_AB R0, RZ, R0 ;  /* 0x00000000ff00723e */ /* 0x000fc800000010ff */
[----:B------:R-:W-:-:S07]  /*87b0*/  PRMT R30, R0, 0x7610, R30 ;  /* 0x00007610001e7816 */ /* 0x000fce000000001e */
.L_x_914:
[----:B------:R-:W-:-:S07]  /*87c0*/  VIADD R19, R19, 0x80 ;  /* 0x0000008013137836 */ /* 0x000fce0000000000 */
.L_x_809:
[----:B------:R-:W-:Y:S05]  /*87d0*/  BSYNC B6 ;  /* 0x0000000000067941 */ /* 0x000fea0003800000 */
.L_x_808:
[----:B------:R-:W-:Y:S01]  /*87e0*/  ISETP.GE.AND P0, PT, R19, R34, PT ;  /* 0x000000221300720c */ /* 0x000fe20003f06270 */
[----:B------:R-:W-:Y:S01]  /*87f0*/  BSSY B6, `(.L_x_942) ;  /* 0x0000439000067945 */ /* 0x000fe20003800000 */
[----:B------:R-:W-:Y:S02]  /*8800*/  PRMT R31, RZ, 0x7610, R31 ;  /* 0x00007610ff1f7816 */ /* 0x000fe4000000001f */
[----:B------:R-:W-:Y:S02]  /*8810*/  PRMT R32, RZ, 0x7610, R32 ;  /* 0x00007610ff207816 */ /* 0x000fe40000000020 */
[----:B------:R-:W-:Y:S02]  /*8820*/  PRMT R35, RZ, 0x7610, R35 ;  /* 0x00007610ff237816 */ /* 0x000fe40000000023 */
[----:B------:R-:W-:Y:S02]  /*8830*/  PRMT R36, RZ, 0x7610, R36 ;  /* 0x00007610ff247816 */ /* 0x000fe40000000024 */
[----:B------:R-:W-:-:S03]  /*8840*/  PRMT R33, RZ, 0x7610, R33 ;  /* 0x00007610ff217816 */ /* 0x000fc60000000021 */
        /* <DEDUP_REMOVED lines=23> */
.L_x_947:
[----:B------:R-:W2:Y:S02]  /*89c0*/  LDG.E.U8 R4, desc[UR36][R4.64] ;  /* 0x0000002404047981 */ /* 0x000ea4000c1e1100 */
[----:B--2---:R-:W-:-:S04]  /*89d0*/  I2FP.F32.U32 R0, R4 ;  /* 0x0000000400007245 */ /* 0x004fc80000201000 */
[----:B------:R-:W-:-:S04]  /*89e0*/  F2FP.BF16.F32.PACK_AB R0, RZ, R0 ;  /* 0x00000000ff00723e */ /* 0x000fc800000010ff */
[----:B------:R-:W-:Y:S01]  /*89f0*/  PRMT R32, R0, 0x7610, R32 ;  /* 0x0000761000207816 */ /* 0x000fe20000000020 */
[----:B------:R-:W-:Y:S06]  /*8a00*/  BRA `(.L_x_949) ;  /* 0x0000000c00c87947 */ /* 0x000fec0003800000 */
.L_x_946:
        /* <DEDUP_REMOVED lines=11> */
.L_x_951:
[----:B------:R-:W2:Y:S02]  /*8ac0*/  LDG.E R4, desc[UR36][R4.64] ;  /* 0x0000002404047981 */ /* 0x000ea4000c1e1900 */
[----:B--2---:R-:W-:-:S04]  /*8ad0*/  I2FP.F32.S32 R0, R4 ;  /* 0x0000000400007245 */ /* 0x004fc80000201400 */
[----:B------:R-:W-:-:S04]  /*8ae0*/  F2FP.BF16.F32.PACK_AB R0, RZ, R0 ;  /* 0x00000000ff00723e */ /* 0x000fc800000010ff */
[----:B------:R-:W-:Y:S01]  /*8af0*/  PRMT R32, R0, 0x7610, R32 ;  /* 0x0000761000207816 */ /* 0x000fe20000000020 */
[----:B------:R-:W-:Y:S06]  /*8b00*/  BRA `(.L_x_949) ;  /* 0x0000000c00887947 */ /* 0x000fec0003800000 */
.L_x_950:
[----:B------:R-:W2:Y:S02]  /*8b10*/  LDG.E.U16 R4, desc[UR36][R4.64] ;  /* 0x0000002404047981 */ /* 0x000ea4000c1e1500 */
[----:B--2---:R-:W0:Y:S02]  /*8b20*/  I2F.S16 R0, R4 ;  /* 0x0000000400007306 */ /* 0x004e240000101400 */
[----:B0-----:R-:W-:-:S04]  /*8b30*/  F2FP.BF16.F32.PACK_AB R0, RZ, R0 ;  /* 0x00000000ff00723e */ /* 0x001fc800000010ff */
[----:B------:R-:W-:Y:S01]  /*8b40*/  PRMT R32, R0, 0x7610, R32 ;  /* 0x0000761000207816 */ /* 0x000fe20000000020 */
[----:B------:R-:W-:Y:S06]  /*8b50*/  BRA `(.L_x_949) ;  /* 0x0000000c00747947 */ /* 0x000fec0003800000 */
.L_x_945:
        /* <DEDUP_REMOVED lines=9> */
.L_x_953:
[----:B------:R-:W2:Y:S02]  /*8bf0*/  LDG.E.U16 R0, desc[UR36][R4.64] ;  /* 0x0000002404007981 */ /* 0x000ea4000c1e1500 */
[----:B--2---:R-:W-:-:S05]  /*8c00*/  HADD2.F32 R0, -RZ, R0.H0_H0 ;  /* 0x20000000ff007230 */ /* 0x004fca0000004100 */
[----:B------:R-:W-:-:S04]  /*8c10*/  F2FP.BF16.F32.PACK_AB R0, RZ, R0 ;  /* 0x00000000ff00723e */ /* 0x000fc800000010ff */
[----:B------:R-:W-:Y:S01]  /*8c20*/  PRMT R32, R0, 0x7610, R32 ;  /* 0x0000761000207816 */ /* 0x000fe20000000020 */
[----:B------:R-:W-:Y:S06]  /*8c30*/  BRA `(.L_x_949) ;  /* 0x0000000c003c7947 */ /* 0x000fec0003800000 */
.L_x_952:
        /* <DEDUP_REMOVED lines=9> */
.L_x_955:
[----:B------:R-:W2:Y:S02]  /*8cd0*/  LDG.E.U16 R4, desc[UR36][R4.64] ;  /* 0x0000002404047981 */ /* 0x000ea4000c1e1500 */
[----:B--2---:R-:W-:-:S05]  /*8ce0*/  HADD2.F32 R0, -RZ, R4.H0_H0 ;  /* 0x20000004ff007230 */ /* 0x004fca0000004100 */
[----:B------:R-:W-:-:S04]  /*8cf0*/  F2FP.BF16.F32.PACK_AB R0, RZ, R0 ;  /* 0x00000000ff00723e */ /* 0x000fc800000010ff */
[----:B------:R-:W-:Y:S01]  /*8d00*/  PRMT R32, R0, 0x7610, R32 ;  /* 0x0000761000207816 */ /* 0x000fe20000000020 */
[----:B------:R-:W-:Y:S06]  /*8d10*/  BRA `(.L_x_949) ;  /* 0x0000000c00047947 */ /* 0x000fec0003800000 */
.L_x_954:
        /* <DEDUP_REMOVED lines=9> */
.L_x_944:
        /* <DEDUP_REMOVED lines=14> */
.L_x_958:
        /* <DEDUP_REMOVED lines=9> */
.L_x_957:
        /* <DEDUP_REMOVED lines=28> */
.L_x_960:
        /* <DEDUP_REMOVED lines=15> */
.L_x_959:
[----:B------:R0:W5:Y:S01]  /*91d0*/  LDG.E.U16 R32, desc[UR36][R4.64] ;  /* 0x0000002404207981 */ /* 0x000162000c1e1500 */
[----:B------:R-:W-:Y:S05]  /*91e0*/  BRA `(.L_x_949) ;  /* 0x0000000400d07947 */ /* 0x000fea0003800000 */
.L_x_956:
        /* <DEDUP_REMOVED lines=13> */
.L_x_963:
        /* <DEDUP_REMOVED lines=21> */
.L_x_967:
[----:B------:R-:W-:Y:S05]  /*9410*/  BSYNC B1 ;  /* 0x0000000000017941 */ /* 0x000fea0003800000 */
.L_x_966:
[----:B------:R-:W-:Y:S01]  /*9420*/  LEA R5, R0, 0x3b800000, 0x17 ;  /* 0x3b80000000057811 */ /* 0x000fe200078eb8ff */
[----:B------:R-:W-:-:S05]  /*9430*/  IMAD.SHL.U32 R0, R3, 0x100000, RZ ;  /* 0x0010000003007824 */ /* 0x000fca00078e00ff */
[----:B------:R-:W-:-:S07]  /*9440*/  LOP3.LUT R0, R5, R0, R6, 0xfe, !PT ;  /* 0x0000000005007212 */ /* 0x000fce00078efe06 */
.L_x_965:
[----:B------:R-:W-:Y:S05]  /*9450*/  BSYNC B0 ;  /* 0x0000000000007941 */ /* 0x000fea0003800000 */
.L_x_964:
[----:B------:R-:W-:-:S04]  /*9460*/  F2FP.BF16.F32.PACK_AB R0, RZ, R0 ;  /* 0x00000000ff00723e */ /* 0x000fc800000010ff */
[----:B------:R-:W-:Y:S01]  /*9470*/  PRMT R32, R0, 0x7610, R32 ;  /* 0x0000761000207816 */ /* 0x000fe20000000020 */
[----:B------:R-:W-:Y:S06]  /*9480*/  BRA `(.L_x_949) ;  /* 0x0000000400287947 */ /* 0x000fec0003800000 */
.L_x_962:
        /* <DEDUP_REMOVED lines=21> */
.L_x_971:
[----:B------:R-:W-:Y:S05]  /*95e0*/  BSYNC B1 ;  /* 0x0000000000017941 */ /* 0x000fea0003800000 */
.L_x_970:
[----:B------:R-:W-:Y:S01]  /*95f0*/  LEA R5, R0, 0x37800000, 0x17 ;  /* 0x3780000000057811 */ /* 0x000fe200078eb8ff */
[----:B------:R-:W-:-:S05]  /*9600*/  IMAD.SHL.U32 R0, R3, 0x200000, RZ ;  /* 0x0020000003007824 */ /* 0x000fca00078e00ff */
[----:B------:R-:W-:-:S07]  /*9610*/  LOP3.LUT R0, R5, R0, R6, 0xfe, !PT ;  /* 0x0000000005007212 */ /* 0x000fce00078efe06 */
.L_x_969:
[----:B------:R-:W-:Y:S05]  /*9620*/  BSYNC B0 ;  /* 0x0000000000007941 */ /* 0x000fea0003800000 */
.L_x_968:
[----:B------:R-:W-:-:S04]  /*9630*/  F2FP.BF16.F32.PACK_AB R0, RZ, R0 ;  /* 0x00000000ff00723e */ /* 0x000fc800000010ff */
[----:B------:R-:W-:Y:S01]  /*9640*/  PRMT R32, R0, 0x7610, R32 ;  /* 0x0000761000207816 */ /* 0x000fe20000000020 */
[----:B------:R-:W-:Y:S06]  /*9650*/  BRA `(.L_x_949) ;  /* 0x0000000000b47947 */ /* 0x000fec0003800000 */
.L_x_961:
        /* <DEDUP_REMOVED lines=14> */
.L_x_975:
[----:B------:R-:W-:Y:S05]  /*9740*/  BSYNC B0 ;  /* 0x0000000000007941 */ /* 0x000fea0003800000 */
.L_x_974:
[----:B------:R-:W-:-:S04]  /*9750*/  F2FP.BF16.F32.PACK_AB R0, RZ, R0 ;  /* 0x00000000ff00723e */ /* 0x000fc800000010ff */
[----:B------:R-:W-:Y:S01]  /*9760*/  PRMT R32, R0, 0x7610, R32 ;  /* 0x0000761000207816 */ /* 0x000fe20000000020 */
[----:B------:R-:W-:Y:S06]  /*9770*/  BRA `(.L_x_949) ;  /* 0x00000000006c7947 */ /* 0x000fec0003800000 */
.L_x_948:
        /* <DEDUP_REMOVED lines=16> */
.L_x_976:
[----:B------:R-:W-:Y:S01]  /*9880*/  PRMT R32, RZ, 0x7610, R32 ;  /* 0x00007610ff207816 */ /* 0x000fe20000000020 */
[----:B------:R-:W-:Y:S06]  /*9890*/  BRA `(.L_x_949) ;  /* 0x0000000000247947 */ /* 0x000fec0003800000 */
.L_x_973:
[----:B------:R-:W2:Y:S02]  /*98a0*/  LDG.E.64 R4, desc[UR36][R4.64] ;  /* 0x0000002404047981 */ /* 0x000ea4000c1e1b00 */
[----:B--2---:R-:W0:Y:S02]  /*98b0*/  I2F.U64 R0, R4 ;  /* 0x0000000400007312 */ /* 0x004e240000301000 */
[----:B0-----:R-:W-:-:S04]  /*98c0*/  F2FP.BF16.F32.PACK_AB R0, RZ, R0 ;  /* 0x00000000ff00723e */ /* 0x001fc800000010ff */
[----:B------:R-:W-:Y:S01]  /*98d0*/  PRMT R32, R0, 0x7610, R32 ;  /* 0x0000761000207816 */ /* 0x000fe20000000020 */
[----:B------:R-:W-:Y:S06]  /*98e0*/  BRA `(.L_x_949) ;  /* 0x0000000000107947 */ /* 0x000fec0003800000 */
.L_x_972:
[----:B------:R-:W2:Y:S02]  /*98f0*/  LDG.E R4, desc[UR36][R4.64] ;  /* 0x0000002404047981 */ /* 0x000ea4000c1e1900 */
[----:B--2---:R-:W-:-:S04]  /*9900*/  I2FP.F32.U32 R0, R4 ;  /* 0x0000000400007245 */ /* 0x004fc80000201000 */
[----:B------:R-:W-:-:S04]  /*9910*/  F2FP.BF16.F32.PACK_AB R0, RZ, R0 ;  /* 0x00000000ff00723e */ /* 0x000fc800000010ff */
[----:B------:R-:W-:-:S07]  /*9920*/  PRMT R32, R0, 0x7610, R32 ;  /* 0x0000761000207816 */ /* 0x000fce0000000020 */
.L_x_949:
        /* <DEDUP_REMOVED lines=21> */
.L_x_980:
[----:B------:R-:W2:Y:S02]  /*9a80*/  LDG.E.U8 R4, desc[UR36][R4.64] ;  /* 0x0000002404047981 */ /* 0x000ea4000c1e1100 */
[----:B--2---:R-:W-:-:S04]  /*9a90*/  I2FP.F32.U32 R0, R4 ;  /* 0x0000000400007245 */ /* 0x004fc80000201000 */
[----:B------:R-:W-:-:S04]  /*9aa0*/  F2FP.BF16.F32.PACK_AB R0, RZ, R0 ;  /* 0x00000000ff00723e */ /* 0x000fc800000010ff */
[----:B------:R-:W-:Y:S01]  /*9ab0*/  PRMT R35, R0, 0x7610, R35 ;  /* 0x0000761000237816 */ /* 0x000fe20000000023 */
[----:B------:R-:W-:Y:S06]  /*9ac0*/  BRA `(.L_x_982) ;  /* 0x0000000c00c87947 */ /* 0x000fec0003800000 */
.L_x_979:
        /* <DEDUP_REMOVED lines=11> */
.L_x_984:
[----:B------:R-:W2:Y:S02]  /*9b80*/  LDG.E R4, desc[UR36][R4.64] ;  /* 0x0000002404047981 */ /* 0x000ea4000c1e1900 */
[----:B--2---:R-:W-:-:S04]  /*9b90*/  I2FP.F32.S32 R0, R4 ;  /* 0x0000000400007245 */ /* 0x004fc80000201400 */
[----:B------:R-:W-:-:S04]  /*9ba0*/  F2FP.BF16.F32.PACK_AB R0, RZ, R0 ;  /* 0x00000000ff00723e */ /* 0x000fc800000010ff */
[----:B------:R-:W-:Y:S01]  /*9bb0*/  PRMT R35, R0, 0x7610, R35 ;  /* 0x0000761000237816 */ /* 0x000fe20000000023 */
[----:B------:R-:W-:Y:S06]  /*9bc0*/  BRA `(.L_x_982) ;  /* 0x0000000c00887947 */ /* 0x000fec0003800000 */
.L_x_983:
[----:B------:R-:W2:Y:S02]  /*9bd0*/  LDG.E.U16 R4, desc[UR36][R4.64] ;  /* 0x0000002404047981 */ /* 0x000ea4000c1e1500 */
[----:B--2---:R-:W0:Y:S02]  /*9be0*/  I2F.S16 R0, R4 ;  /* 0x0000000400007306 */ /* 0x004e240000101400 */
[----:B0-----:R-:W-:-:S04]  /*9bf0*/  F2FP.BF16.F32.PACK_AB R0, RZ, R0 ;  /* 0x00000000ff00723e */ /* 0x001fc800000010ff */
[----:B------:R-:W-:Y:S01]  /*9c00*/  PRMT R35, R0, 0x7610, R35 ;  /* 0x0000761000237816 */ /* 0x000fe20000000023 */
[----:B------:R-:W-:Y:S06]  /*9c10*/  BRA `(.L_x_982) ;  /* 0x0000000c00747947 */ /* 0x000fec0003800000 */
.L_x_978:
        /* <DEDUP_REMOVED lines=9> */
.L_x_986:
[----:B------:R-:W2:Y:S02]  /*9cb0*/  LDG.E.U16 R0, desc[UR36][R4.64] ;  /* 0x0000002404007981 */ /* 0x000ea4000c1e1500 */
[----:B--2---:R-:W-:-:S05]  /*9cc0*/  HADD2.F32 R0, -RZ, R0.H0_H0 ;  /* 0x20000000ff007230 */ /* 0x004fca0000004100 */
[----:B------:R-:W-:-:S04]  /*9cd0*/  F2FP.BF16.F32.PACK_AB R0, RZ, R0 ;  /* 0x00000000ff00723e */ /* 0x000fc800000010ff */
[----:B------:R-:W-:Y:S01]  /*9ce0*/  PRMT R35, R0, 0x7610, R35 ;  /* 0x0000761000237816 */ /* 0x000fe20000000023 */
[----:B------:R-:W-:Y:S06]  /*9cf0*/  BRA `(.L_x_982) ;  /* 0x0000000c003c7947 */ /* 0x000fec0003800000 */
.L_x_985:
        /* <DEDUP_REMOVED lines=9> */
.L_x_988:
[----:B------:R-:W2:Y:S02]  /*9d90*/  LDG.E.U16 R4, desc[UR36][R4.64] ;  /* 0x0000002404047981 */ /* 0x000ea4000c1e1500 */
[----:B--2---:R-:W-:-:S05]  /*9da0*/  HADD2.F32 R0, -RZ, R4.H0_H0 ;  /* 0x20000004ff007230 */ /* 0x004fca0000004100 */
[----:B------:R-:W-:-:S04]  /*9db0*/  F2FP.BF16.F32.PACK_AB R0, RZ, R0 ;  /* 0x00000000ff00723e */ /* 0x000fc800000010ff */
[----:B------:R-:W-:Y:S01]  /*9dc0*/  PRMT R35, R0, 0x7610, R35 ;  /* 0x0000761000237816 */ /* 0x000fe20000000023 */
[----:B------:R-:W-:Y:S06]  /*9dd0*/  BRA `(.L_x_982) ;  /* 0x0000000c00047947 */ /* 0x000fec0003800000 */
.L_x_987:
        /* <DEDUP_REMOVED lines=9> */
.L_x_977:
        /* <DEDUP_REMOVED lines=14> */
.L_x_991:
        /* <DEDUP_REMOVED lines=9> */
.L_x_990:
        /* <DEDUP_REMOVED lines=28> */
.L_x_993:
        /* <DEDUP_REMOVED lines=15> */
.L_x_992:
[----:B------:R0:W5:Y:S01]  /*a290*/  LDG.E.U16 R35, desc[UR36][R4.64] ;  /* 0x0000002404237981 */ /* 0x000162000c1e1500 */
[----:B------:R-:W-:Y:S05]  /*a2a0*/  BRA `(.L_x_982) ;  /* 0x0000000400d07947 */ /* 0x000fea0003800000 */
.L_x_989:
        /* <DEDUP_REMOVED lines=13> */
.L_x_996:
        /* <DEDUP_REMOVED lines=21> */
.L_x_1000:
[----:B------:R-:W-:Y:S05]  /*a4d0*/  BSYNC B1 ;  /* 0x0000000000017941 */ /* 0x000fea0003800000 */
.L_x_999:
[----:B------:R-:W-:Y:S01]  /*a4e0*/  LEA R5, R0, 0x3b800000, 0x17 ;  /* 0x3b80000000057811 */ /* 0x000fe200078eb8ff */
[----:B------:R-:W-:-:S05]  /*a4f0*/  IMAD.SHL.U32 R0, R3, 0x100000, RZ ;  /* 0x0010000003007824 */ /* 0x000fca00078e00ff */
[----:B------:R-:W-:-:S07]  /*a500*/  LOP3.LUT R0, R5, R0, R6, 0xfe, !PT ;  /* 0x0000000005007212 */ /* 0x000fce00078efe06 */
.L_x_998:
[----:B------:R-:W-:Y:S05]  /*a510*/  BSYNC B0 ;  /* 0x0000000000007941 */ /* 0x000fea0003800000 */
.L_x_997:
[----:B------:R-:W-:-:S04]  /*a520*/  F2FP.BF16.F32.PACK_AB R0, RZ, R0 ;  /* 0x00000000ff00723e */ /* 0x000fc800000010ff */
[----:B------:R-:W-:Y:S01]  /*a530*/  PRMT R35, R0, 0x7610, R35 ;  /* 0x0000761000237816 */ /* 0x000fe20000000023 */
[----:B------:R-:W-:Y:S06]  /*a540*/  BRA `(.L_x_982) ;  /* 0x0000000400287947 */ /* 0x000fec0003800000 */
.L_x_995:
        /* <DEDUP_REMOVED lines=21> */
.L_x_1004:
[----:B------:R-:W-:Y:S05]  /*a6a0*/  BSYNC B1 ;  /* 0x0000000000017941 */ /* 0x000fea0003800000 */
.L_x_1003:
[----:B------:R-:W-:Y:S01]  /*a6b0*/  LEA R5, R0, 0x37800000, 0x17 ;  /* 0x3780000000057811 */ /* 0x000fe200078eb8ff */
[----:B------:R-:W-:-:S05]  /*a6c0*/  IMAD.SHL.U32 R0, R3, 0x200000, RZ ;  /* 0x0020000003007824 */ /* 0x000fca00078e00ff */
[----:B------:R-:W-:-:S07]  /*a6d0*/  LOP3.LUT R0, R5, R0, R6, 0xfe, !PT ;  /* 0x0000000005007212 */ /* 0x000fce00078efe06 */
.L_x_1002:
[----:B------:R-:W-:Y:S05]  /*a6e0*/  BSYNC B0 ;  /* 0x0000000000007941 */ /* 0x000fea0003800000 */
.L_x_1001:
[----:B------:R-:W-:-:S04]  /*a6f0*/  F2FP.BF16.F32.PACK_AB R0, RZ, R0 ;  /* 0x00000000ff00723e */ /* 0x000fc800000010ff */
[----:B------:R-:W-:Y:S01]  /*a700*/  PRMT R35, R0, 0x7610, R35 ;  /* 0x0000761000237816 */ /* 0x000fe20000000023 */
[----:B------:R-:W-:Y:S06]  /*a710*/  BRA `(.L_x_982) ;  /* 0x0000000000b47947 */ /* 0x000fec0003800000 */
.L_x_994:
        /* <DEDUP_REMOVED lines=14> */
.L_x_1008:
[----:B------:R-:W-:Y:S05]  /*a800*/  BSYNC B0 ;  /* 0x0000000000007941 */ /* 0x000fea0003800000 */
.L_x_1007:
[----:B------:R-:W-:-:S04]  /*a810*/  F2FP.BF16.F32.PACK_AB R0, RZ, R0 ;  /* 0x00000000ff00723e */ /* 0x000fc800000010ff */
[----:B------:R-:W-:Y:S01]  /*a820*/  PRMT R35, R0, 0x7610, R35 ;  /* 0x0000761000237816 */ /* 0x000fe20000000023 */
[----:B------:R-:W-:Y:S06]  /*a830*/  BRA `(.L_x_982) ;  /* 0x00000000006c7947 */ /* 0x000fec0003800000 */
.L_x_981:
        /* <DEDUP_REMOVED lines=16> */
.L_x_1009:
[----:B------:R-:W-:Y:S01]  /*a940*/  PRMT R35, RZ, 0x7610, R35 ;  /* 0x00007610ff237816 */ /* 0x000fe20000000023 */
[----:B------:R-:W-:Y:S06]  /*a950*/  BRA `(.L_x_982) ;  /* 0x0000000000247947 */ /* 0x000fec0003800000 */
.L_x_1006:
[----:B------:R-:W2:Y:S02]  /*a960*/  LDG.E.64 R4, desc[UR36][R4.64] ;  /* 0x0000002404047981 */ /* 0x000ea4000c1e1b00 */
[----:B--2---:R-:W0:Y:S02]  /*a970*/  I2F.U64 R0, R4 ;  /* 0x0000000400007312 */ /* 0x004e240000301000 */
[----:B0-----:R-:W-:-:S04]  /*a980*/  F2FP.BF16.F32.PACK_AB R0, RZ, R0 ;  /* 0x00000000ff00723e */ /* 0x001fc800000010ff */
[----:B------:R-:W-:Y:S01]  /*a990*/  PRMT R35, R0, 0x7610, R35 ;  /* 0x0000761000237816 */ /* 0x000fe20000000023 */
[----:B------:R-:W-:Y:S06]  /*a9a0*/  BRA `(.L_x_982) ;  /* 0x0000000000107947 */ /* 0x000fec0003800000 */
.L_x_1005:
[----:B------:R-:W2:Y:S02]  /*a9b0*/  LDG.E R4, desc[UR36][R4.64] ;  /* 0x0000002404047981 */ /* 0x000ea4000c1e1900 */
[----:B--2---:R-:W-:-:S04]  /*a9c0*/  I2FP.F32.U32 R0, R4 ;  /* 0x0000000400007245 */ /* 0x004fc80000201000 */
[----:B------:R-:W-:-:S04]  /*a9d0*/  F2FP.BF16.F32.PACK_AB R0, RZ, R0 ;  /* 0x00000000ff00723e */ /* 0x000fc800000010ff */
[----:B------:R-:W-:-:S07]  /*a9e0*/  PRMT R35, R0, 0x7610, R35 ;  /* 0x0000761000237816 */ /* 0x000fce0000000023 */
.L_x_982:
        /* <DEDUP_REMOVED lines=21> */
.L_x_1013:
[----:B------:R-:W2:Y:S02]  /*ab40*/  LDG.E.U8 R4, desc[UR36][R4.64] ;  /* 0x0000002404047981 */ /* 0x000ea4000c1e1100 */
[----:B--2---:R-:W-:-:S04]  /*ab50*/  I2FP.F32.U32 R0, R4 ;  /* 0x0000000400007245 */ /* 0x004fc80000201000 */
[----:B------:R-:W-:-:S04]  /*ab60*/  F2FP.BF16.F32.PACK_AB R0, RZ, R0 ;  /* 0x00000000ff00723e */ /* 0x000fc800000010ff */
[----:B------:R-:W-:Y:S01]  /*ab70*/  PRMT R36, R0, 0x7610, R36 ;  /* 0x0000761000247816 */ /* 0x000fe20000000024 */
[----:B------:R-:W-:Y:S06]  /*ab80*/  BRA `(.L_x_1015) ;  /* 0x0000000c00c87947 */ /* 0x000fec0003800000 */
.L_x_1012:
        /* <DEDUP_REMOVED lines=11> */
.L_x_1017:
[----:B------:R-:W2:Y:S02]  /*ac40*/  LDG.E R4, desc[UR36][R4.64] ;  /* 0x0000002404047981 */ /* 0x000ea4000c1e1900 */
[----:B--2---:R-:W-:-:S04]  /*ac50*/  I2FP.F32.S32 R0, R4 ;  /* 0x0000000400007245 */ /* 0x004fc80000201400 */
[----:B------:R-:W-:-:S04]  /*ac60*/  F2FP.BF16.F32.PACK_AB R0, RZ, R0 ;  /* 0x00000000ff00723e */ /* 0x000fc800000010ff */
[----:B------:R-:W-:Y:S01]  /*ac70*/  PRMT R36, R0, 0x7610, R36 ;  /* 0x0000761000247816 */ /* 0x000fe20000000024 */
[----:B------:R-:W-:Y:S06]  /*ac80*/  BRA `(.L_x_1015) ;  /* 0x0000000c00887947 */ /* 0x000fec0003800000 */
.L_x_1016:
[----:B------:R-:W2:Y:S02]  /*ac90*/  LDG.E.U16 R4, desc[UR36][R4.64] ;  /* 0x0000002404047981 */ /* 0x000ea4000c1e1500 */
[----:B--2---:R-:W0:Y:S02]  /*aca0*/  I2F.S16 R0, R4 ;  /* 0x0000000400007306 */ /* 0x004e240000101400 */
[----:B0-----:R-:W-:-:S04]  /*acb0*/  F2FP.BF16.F32.PACK_AB R0, RZ, R0 ;  /* 0x00000000ff00723e */ /* 0x001fc800000010ff */
[----:B------:R-:W-:Y:S01]  /*acc0*/  PRMT R36, R0, 0x7610, R36 ;  /* 0x0000761000247816 */ /* 0x000fe20000000024 */
[----:B------:R-:W-:Y:S06]  /*acd0*/  BRA `(.L_x_1015) ;  /* 0x0000000c00747947 */ /* 0x000fec0003800000 */
.L_x_1011:
        /* <DEDUP_REMOVED lines=9> */
.L_x_1019:
[----:B------:R-:W2:Y:S02]  /*ad70*/  LDG.E.U16 R0, desc[UR36][R4.64] ;  /* 0x0000002404007981 */ /* 0x000ea4000c1e1500 */
[----:B--2---:R-:W-:-:S05]  /*ad80*/  HADD2.F32 R0, -RZ, R0.H0_H0 ;  /* 0x20000000ff007230 */ /* 0x004fca0000004100 */
[----:B------:R-:W-:-:S04]  /*ad90*/  F2FP.BF16.F32.PACK_AB R0, RZ, R0 ;  /* 0x00000000ff00723e */ /* 0x000fc800000010ff */
[----:B------:R-:W-:Y:S01]  /*ada0*/  PRMT R36, R0, 0x7610, R36 ;  /* 0x0000761000247816 */ /* 0x000fe20000000024 */
[----:B------:R-:W-:Y:S06]  /*adb0*/  BRA `(.L_x_1015) ;  /* 0x0000000c003c7947 */ /* 0x000fec0003800000 */
.L_x_1018:
        /* <DEDUP_REMOVED lines=9> */
.L_x_1021:
[----:B------:R-:W2:Y:S02]  /*ae50*/  LDG.E.U16 R4, desc[UR36][R4.64] ;  /* 0x0000002404047981 */ /* 0x000ea4000c1e1500 */
[----:B--2---:R-:W-:-:S05]  /*ae60*/  HADD2.F32 R0, -RZ, R4.H0_H0 ;  /* 0x20000004ff007230 */ /* 0x004fca0000004100 */
[----:B------:R-:W-:-:S04]  /*ae70*/  F2FP.BF16.F32.PACK_AB R0, RZ, R0 ;  /* 0x00000000ff00723e */ /* 0x000fc800000010ff */
[----:B------:R-:W-:Y:S01]  /*ae80*/  PRMT R36, R0, 0x7610, R36 ;  /* 0x0000761000247816 */ /* 0x000fe20000000024 */
[----:B------:R-:W-:Y:S06]  /*ae90*/  BRA `(.L_x_1015) ;  /* 0x0000000c00047947 */ /* 0x000fec0003800000 */
.L_x_1020:
        /* <DEDUP_REMOVED lines=9> */
.L_x_1010:
        /* <DEDUP_REMOVED lines=14> */
.L_x_1024:
        /* <DEDUP_REMOVED lines=9> */
.L_x_1023:
        /* <DEDUP_REMOVED lines=28> */
.L_x_1026:
        /* <DEDUP_REMOVED lines=15> */
.L_x_1025:
[----:B------:R0:W5:Y:S01]  /*b350*/  LDG.E.U16 R36, desc[UR36][R4.64] ;  /* 0x0000002404247981 */ /* 0x000162000c1e1500 */
[----:B------:R-:W-:Y:S05]  /*b360*/  BRA `(.L_x_1015) ;  /* 0x0000000400d07947 */ /* 0x000fea0003800000 */
.L_x_1022:
        /* <DEDUP_REMOVED lines=13> */
.L_x_1029:
        /* <DEDUP_REMOVED lines=21> */
.L_x_1033:
[----:B------:R-:W-:Y:S05]  /*b590*/  BSYNC B1 ;  /* 0x0000000000017941 */ /* 0x000fea0003800000 */
.L_x_1032:
[----:B------:R-:W-:Y:S01]  /*b5a0*/  LEA R5, R0, 0x3b800000, 0x17 ;  /* 0x3b80000000057811 */ /* 0x000fe200078eb8ff */
[----:B------:R-:W-:-:S05]  /*b5b0*/  IMAD.SHL.U32 R0, R3, 0x100000, RZ ;  /* 0x0010000003007824 */ /* 0x000fca00078e00ff */
[----:B------:R-:W-:-:S07]  /*b5c0*/  LOP3.LUT R0, R5, R0, R6, 0xfe, !PT ;  /* 0x0000000005007212 */ /* 0x000fce00078efe06 */
.L_x_1031:
[----:B------:R-:W-:Y:S05]  /*b5d0*/  BSYNC B0 ;  /* 0x0000000000007941 */ /* 0x000fea0003800000 */
.L_x_1030:
[----:B------:R-:W-:-:S04]  /*b5e0*/  F2FP.BF16.F32.PACK_AB R0, RZ, R0 ;  /* 0x00000000ff00723e */ /* 0x000fc800000010ff */
[----:B------:R-:W-:Y:S01]  /*b5f0*/  PRMT R36, R0, 0x7610, R36 ;  /* 0x0000761000247816 */ /* 0x000fe20000000024 */
[----:B------:R-:W-:Y:S06]  /*b600*/  BRA `(.L_x_1015) ;  /* 0x0000000400287947 */ /* 0x000fec0003800000 */
.L_x_1028:
        /* <DEDUP_REMOVED lines=21> */
.L_x_1037:
[----:B------:R-:W-:Y:S05]  /*b760*/  BSYNC B1 ;  /* 0x0000000000017941 */ /* 0x000fea0003800000 */
.L_x_1036:
[----:B------:R-:W-:Y:S01]  /*b770*/  LEA R5, R0, 0x37800000, 0x17 ;  /* 0x3780000000057811 */ /* 0x000fe200078eb8ff */
[----:B------:R-:W-:-:S05]  /*b780*/  IMAD.SHL.U32 R0, R3, 0x200000, RZ ;  /* 0x0020000003007824 */ /* 0x000fca00078e00ff */
[----:B------:R-:W-:-:S07]  /*b790*/  LOP3.LUT R0, R5, R0, R6, 0xfe, !PT ;  /* 0x0000000005007212 */ /* 0x000fce00078efe06 */
.L_x_1035:
[----:B------:R-:W-:Y:S05]  /*b7a0*/  BSYNC B0 ;  /* 0x0000000000007941 */ /* 0x000fea0003800000 */
.L_x_1034:
[----:B------:R-:W-:-:S04]  /*b7b0*/  F2FP.BF16.F32.PACK_AB R0, RZ, R0 ;  /* 0x00000000ff00723e */ /* 0x000fc800000010ff */
[----:B------:R-:W-:Y:S01]  /*b7c0*/  PRMT R36, R0, 0x7610, R36 ;  /* 0x0000761000247816 */ /* 0x000fe20000000024 */
[----:B------:R-:W-:Y:S06]  /*b7d0*/  BRA `(.L_x_1015) ;  /* 0x0000000000b47947 */ /* 0x000fec0003800000 */
.L_x_1027:
        /* <DEDUP_REMOVED lines=14> */
.L_x_1041:
[----:B------:R-:W-:Y:S05]  /*b8c0*/  BSYNC B0 ;  /* 0x0000000000007941 */ /* 0x000fea0003800000 */
.L_x_1040:
[----:B------:R-:W-:-:S04]  /*b8d0*/  F2FP.BF16.F32.PACK_AB R0, RZ, R0 ;  /* 0x00000000ff00723e */ /* 0x000fc800000010ff */
[----:B------:R-:W-:Y:S01]  /*b8e0*/  PRMT R36, R0, 0x7610, R36 ;  /* 0x0000761000247816 */ /* 0x000fe20000000024 */
[----:B------:R-:W-:Y:S06]  /*b8f0*/  BRA `(.L_x_1015) ;  /* 0x00000000006c7947 */ /* 0x000fec0003800000 */
.L_x_1014:
        /* <DEDUP_REMOVED lines=16> */
.L_x_1042:
[----:B------:R-:W-:Y:S01]  /*ba00*/  PRMT R36, RZ, 0x7610, R36 ;  /* 0x00007610ff247816 */ /* 0x000fe20000000024 */
[----:B------:R-:W-:Y:S06]  /*ba10*/  BRA `(.L_x_1015) ;  /* 0x0000000000247947 */ /* 0x000fec0003800000 */
.L_x_1039:
[----:B------:R-:W2:Y:S02]  /*ba20*/  LDG.E.64 R4, desc[UR36][R4.64] ;  /* 0x0000002404047981 */ /* 0x000ea4000c1e1b00 */
[----:B--2---:R-:W0:Y:S02]  /*ba30*/  I2F.U64 R0, R4 ;  /* 0x0000000400007312 */ /* 0x004e240000301000 */
[----:B0-----:R-:W-:-:S04]  /*ba40*/  F2FP.BF16.F32.PACK_AB R0, RZ, R0 ;  /* 0x00000000ff00723e */ /* 0x001fc800000010ff */
[----:B------:R-:W-:Y:S01]  /*ba50*/  PRMT R36, R0, 0x7610, R36 ;  /* 0x0000761000247816 */ /* 0x000fe20000000024 */
[----:B------:R-:W-:Y:S06]  /*ba60*/  BRA `(.L_x_1015) ;  /* 0x0000000000107947 */ /* 0x000fec0003800000 */
.L_x_1038:
[----:B------:R-:W2:Y:S02]  /*ba70*/  LDG.E R4, desc[UR36][R4.64] ;  /* 0x0000002404047981 */ /* 0x000ea4000c1e1900 */
[----:B--2---:R-:W-:-:S04]  /*ba80*/  I2FP.F32.U32 R0, R4 ;  /* 0x0000000400007245 */ /* 0x004fc80000201000 */
[----:B------:R-:W-:-:S04]  /*ba90*/  F2FP.BF16.F32.PACK_AB R0, RZ, R0 ;  /* 0x00000000ff00723e */ /* 0x000fc800000010ff */
[----:B------:R-:W-:-:S07]  /*baa0*/  PRMT R36, R0, 0x7610, R36 ;  /* 0x0000761000247816 */ /* 0x000fce0000000024 */
.L_x_1015:
        /* <DEDUP_REMOVED lines=21> */
.L_x_1046:
[----:B------:R-:W2:Y:S02]  /*bc00*/  LDG.E.U8 R4, desc[UR36][R4.64] ;  /* 0x0000002404047981 */ /* 0x000ea4000c1e1100 */
[----:B--2---:R-:W-:-:S04]  /*bc10*/  I2FP.F32.U32 R0, R4 ;  /* 0x0000000400007245 */ /* 0x004fc80000201000 */
[----:B------:R-:W-:-:S04]  /*bc20*/  F2FP.BF16.F32.PACK_AB R0, RZ, R0 ;  /* 0x00000000ff00723e */ /* 0x000fc800000010ff */
[----:B------:R-:W-:Y:S01]  /*bc30*/  PRMT R33, R0, 0x7610, R33 ;  /* 0x0000761000217816 */ /* 0x000fe20000000021 */
[----:B------:R-:W-:Y:S06]  /*bc40*/  BRA `(.L_x_1048) ;  /* 0x0000000c00c87947 */ /* 0x000fec0003800000 */
.L_x_1045:
        /* <DEDUP_REMOVED lines=11> */
.L_x_1050:
[----:B------:R-:W2:Y:S02]  /*bd00*/  LDG.E R4, desc[UR36][R4.64] ;  /* 0x0000002404047981 */ /* 0x000ea4000c1e1900 */
[----:B--2---:R-:W-:-:S04]  /*bd10*/  I2FP.F32.S32 R0, R4 ;  /* 0x0000000400007245 */ /* 0x004fc80000201400 */
[----:B------:R-:W-:-:S04]  /*bd20*/  F2FP.BF16.F32.PACK_AB R0, RZ, R0 ;  /* 0x00000000ff00723e */ /* 0x000fc800000010ff */
[----:B------:R-:W-:Y:S01]  /*bd30*/  PRMT R33, R0, 0x7610, R33 ;  /* 0x0000761000217816 */ /* 0x000fe20000000021 */
[----:B------:R-:W-:Y:S06]  /*bd40*/  BRA `(.L_x_1048) ;  /* 0x0000000c00887947 */ /* 0x000fec0003800000 */
.L_x_1049:
[----:B------:R-:W2:Y:S02]  /*bd50*/  LDG.E.U16 R4, desc[UR36][R4.64] ;  /* 0x0000002404047981 */ /* 0x000ea4000c1e1500 */
[----:B--2---:R-:W0:Y:S02]  /*bd60*/  I2F.S16 R0, R4 ;  /* 0x0000000400007306 */ /* 0x004e240000101400 */
[----:B0-----:R-:W-:-:S04]  /*bd70*/  F2FP.BF16.F32.PACK_AB R0, RZ, R0 ;  /* 0x00000000ff00723e */ /* 0x001fc800000010ff */
[----:B------:R-:W-:Y:S01]  /*bd80*/  PRMT R33, R0, 0x7610, R33 ;  /* 0x0000761000217816 */ /* 0x000fe20000000021 */
[----:B------:R-:W-:Y:S06]  /*bd90*/  BRA `(.L_x_1048) ;  /* 0x0000000c00747947 */ /* 0x000fec0003800000 */
.L_x_1044:
        /* <DEDUP_REMOVED lines=9> */
.L_x_1052:
[----:B------:R-:W2:Y:S02]  /*be30*/  LDG.E.U16 R0, desc[UR36][R4.64] ;  /* 0x0000002404007981 */ /* 0x000ea4000c1e1500 */
[----:B--2---:R-:W-:-:S05]  /*be40*/  HADD2.F32 R0, -RZ, R0.H0_H0 ;  /* 0x20000000ff007230 */ /* 0x004fca0000004100 */
[----:B------:R-:W-:-:S04]  /*be50*/  F2FP.BF16.F32.PACK_AB R0, RZ, R0 ;  /* 0x00000000ff00723e */ /* 0x000fc800000010ff */
[----:B------:R-:W-:Y:S01]  /*be60*/  PRMT R33, R0, 0x7610, R33 ;  /* 0x0000761000217816 */ /* 0x000fe20000000021 */
[----:B------:R-:W-:Y:S06]  /*be70*/  BRA `(.L_x_1048) ;  /* 0x0000000c003c7947 */ /* 0x000fec0003800000 */
.L_x_1051:
        /* <DEDUP_REMOVED lines=9> */
.L_x_1054:
[----:B------:R-:W2:Y:S02]  /*bf10*/  LDG.E.U16 R4, desc[UR36][R4.64] ;  /* 0x0000002404047981 */ /* 0x000ea4000c1e1500 */
[----:B--2---:R-:W-:-:S05]  /*bf20*/  HADD2.F32 R0, -RZ, R4.H0_H0 ;  /* 0x20000004ff007230 */ /* 0x004fca0000004100 */
[----:B------:R-:W-:-:S04]  /*bf30*/  F2FP.BF16.F32.PACK_AB R0, RZ, R0 ;  /* 0x00000000ff00723e */ /* 0x000fc800000010ff */
[----:B------:R-:W-:Y:S01]  /*bf40*/  PRMT R33, R0, 0x7610, R33 ;  /* 0x0000761000217816 */ /* 0x000fe20000000021 */
[----:B------:R-:W-:Y:S06]  /*bf50*/  BRA `(.L_x_1048) ;  /* 0x0000000c00047947 */ /* 0x000fec0003800000 */
.L_x_1053:
        /* <DEDUP_REMOVED lines=9> */
.L_x_1043:
        /* <DEDUP_REMOVED lines=14> */
.L_x_1057:
        /* <DEDUP_REMOVED lines=9> */
.L_x_1056:
        /* <DEDUP_REMOVED lines=11> */
[----:B------:R-:W-:-:S05]  /*c210*/  VIADD R6, R2, 0x1000000 ;  /* 0x0100000002067836 */ /* 0x000fca0000000000 */
[----:B------:R-:W-:Y:S02]  /*c220*/  SHF.R.S32.HI R6, RZ, 0x8, R6 ;  /* 0x00000008ff067819 */ /* 0x000fe40000011406 */
[----:B0-----:R-:W-:-:S04]  /*c230*/  IADD3 R3, -R3, 0x1f, RZ ;  /* 0x0000001f03037810 */ /* 0x001fc80007ffe1ff */
[C---:B------:R-:W-:Y:S01]  /*c240*/  ISETP.GT.U32.AND P0, PT, R3.reuse, 0x4, PT ;  /* 0x000000040300780c */ /* 0x040fe20003f04070 */
[----:B------:R-:W-:-:S05]  /*c250*/  VIADD R3, R3, 0xfffffffc ;  /* 0xfffffffc03037836 */ /* 0x000fca0000000000 */
[----:B------:R-:W-:-:S04]  /*c260*/  SEL R3, R3, RZ, P0 ;  /* 0x000000ff03037207 */ /* 0x000fc80000000000 */
[C---:B------:R-:W-:Y:S01]  /*c270*/  SHF.L.U32 R4, R2.reuse, R3, RZ ;  /* 0x0000000302047219 */ /* 0x040fe200000006ff */
[----:B------:R-:W-:Y:S02]  /*c280*/  IMAD R7, R3, R8, 0x3c000000 ;  /* 0x3c00000003077424 */ /* 0x000fe400078e0208 */
[----:B------:R-:W-:-:S03]  /*c290*/  VIADD R3, R2, 0xffffffff ;  /* 0xffffffff02037836 */ /* 0x000fc60000000000 */
[----:B------:R-:W-:Y:S02]  /*c2a0*/  LEA.HI R7, R4, R7, RZ, 0x1c ;  /* 0x0000000704077211 */ /* 0x000fe400078fe0ff */
[----:B------:R-:W-:Y:S02]  /*c2b0*/  SHF.R.S32.HI R3, RZ, 0x1f, R3 ;  /* 0x0000001fff037819 */ /* 0x000fe40000011403 */
[----:B------:R-:W-:-:S04]  /*c2c0*/  LOP3.LUT R6, R7, 0x7f800000, R6, 0xf8, !PT ;  /* 0x7f80000007067812 */ /* 0x000fc800078ef806 */
[----:B------:R-:W-:-:S04]  /*c2d0*/  LOP3.LUT R3, R6, R3, RZ, 0x30, !PT ;  /* 0x0000000306037212 */ /* 0x000fc800078e30ff */
[----:B------:R-:W-:-:S04]  /*c2e0*/  LOP3.LUT R3, R3, 0x80000000, R0, 0xf8, !PT ;  /* 0x8000000003037812 */ /* 0x000fc800078ef800 */
[----:B------:R-:W-:-:S04]  /*c2f0*/  F2FP.BF16.F32.PACK_AB R3, RZ, R3 ;  /* 0x00000003ff03723e */ /* 0x000fc800000010ff */
[----:B------:R-:W-:Y:S01]  /*c300*/  PRMT R33, R3, 0x7610, R33 ;  /* 0x0000761003217816 */ /* 0x000fe20000000021 */
[----:B------:R-:W-:Y:S06]  /*c310*/  BRA `(.L_x_1048) ;  /* 0x0000000800147947 */ /* 0x000fec0003800000 */
.L_x_1059:
[----:B------:R-:W2:Y:S02]  /*c320*/  LDG.E.U8 R3, desc[UR36][R4.64] ;  /* 0x0000002404037981 */ /* 0x000ea4000c1e1100 */
[----:B--2---:R-:W-:-:S05]  /*c330*/  IMAD.SHL.U32 R0, R3, 0x2000000, RZ ;  /* 0x0200000003007824 */ /* 0x004fca00078e00ff */
[----:B------:R-:W-:-:S13]  /*c340*/  ISETP.GE.U32.AND P0, PT, R0, 0x8000000, PT ;  /* 0x080000000000780c */ /* 0x000fda0003f06070 */
[C---:B------:R-:W-:Y:S02]  /*c350*/  @!P0 IMAD.SHL.U32 R0, R3.reuse, 0x100, RZ ;  /* 0x0000010003008824 */ /* 0x040fe400078e00ff */
[C---:B------:R-:W-:Y:S02]  /*c360*/  @P0 IMAD.SHL.U32 R2, R3.reuse, 0x200000, RZ ;  /* 0x0020000003020824 */ /* 0x040fe400078e00ff */
[----:B------:R-:W-:Y:S01]  /*c370*/  IMAD.SHL.U32 R3, R3, 0x1000000, RZ ;  /* 0x0100000003037824 */ /* 0x000fe200078e00ff */
        /* <DEDUP_REMOVED lines=9> */
.L_x_1058:
[----:B------:R0:W5:Y:S01]  /*c410*/  LDG.E.U16 R33, desc[UR36][R4.64] ;  /* 0x0000002404217981 */ /* 0x000162000c1e1500 */
[----:B------:R-:W-:Y:S05]  /*c420*/  BRA `(.L_x_1048) ;  /* 0x0000000400d07947 */ /* 0x000fea0003800000 */
.L_x_1055:
        /* <DEDUP_REMOVED lines=13> */
.L_x_1062:
        /* <DEDUP_REMOVED lines=21> */
.L_x_1066:
[----:B------:R-:W-:Y:S05]  /*c650*/  BSYNC B1 ;  /* 0x0000000000017941 */ /* 0x000fea0003800000 */
.L_x_1065:
[----:B------:R-:W-:Y:S01]  /*c660*/  LEA R3, R0, 0x3b800000, 0x17 ;  /* 0x3b80000000037811 */ /* 0x000fe200078eb8ff */
[----:B------:R-:W-:-:S05]  /*c670*/  IMAD.SHL.U32 R0, R2, 0x100000, RZ ;  /* 0x0010000002007824 */ /* 0x000fca00078e00ff */
[----:B------:R-:W-:-:S07]  /*c680*/  LOP3.LUT R0, R3, R0, R4, 0xfe, !PT ;  /* 0x0000000003007212 */ /* 0x000fce00078efe04 */
.L_x_1064:
[----:B------:R-:W-:Y:S05]  /*c690*/  BSYNC B0 ;  /* 0x0000000000007941 */ /* 0x000fea0003800000 */
.L_x_1063:
[----:B------:R-:W-:-:S04]  /*c6a0*/  F2FP.BF16.F32.PACK_AB R0, RZ, R0 ;  /* 0x00000000ff00723e */ /* 0x000fc800000010ff */
[----:B------:R-:W-:Y:S01]  /*c6b0*/  PRMT R33, R0, 0x7610, R33 ;  /* 0x0000761000217816 */ /* 0x000fe20000000021 */
[----:B------:R-:W-:Y:S06]  /*c6c0*/  BRA `(.L_x_1048) ;  /* 0x0000000400287947 */ /* 0x000fec0003800000 */
.L_x_1061:
        /* <DEDUP_REMOVED lines=21> */
.L_x_1070:
[----:B------:R-:W-:Y:S05]  /*c820*/  BSYNC B1 ;  /* 0x0000000000017941 */ /* 0x000fea0003800000 */
.L_x_1069:
[----:B------:R-:W-:Y:S01]  /*c830*/  LEA R3, R0, 0x37800000, 0x17 ;  /* 0x3780000000037811 */ /* 0x000fe200078eb8ff */
[----:B------:R-:W-:-:S05]  /*c840*/  IMAD.SHL.U32 R0, R2, 0x200000, RZ ;  /* 0x0020000002007824 */ /* 0x000fca00078e00ff */
[----:B------:R-:W-:-:S07]  /*c850*/  LOP3.LUT R0, R3, R0, R4, 0xfe, !PT ;  /* 0x0000000003007212 */ /* 0x000fce00078efe04 */
.L_x_1068:
[----:B------:R-:W-:Y:S05]  /*c860*/  BSYNC B0 ;  /* 0x0000000000007941 */ /* 0x000fea0003800000 */
.L_x_1067:
[----:B------:R-:W-:-:S04]  /*c870*/  F2FP.BF16.F32.PACK_AB R0, RZ, R0 ;  /* 0x00000000ff00723e */ /* 0x000fc800000010ff */
[----:B------:R-:W-:Y:S01]  /*c880*/  PRMT R33, R0, 0x7610, R33 ;  /* 0x0000761000217816 */ /* 0x000fe20000000021 */
[----:B------:R-:W-:Y:S06]  /*c890*/  BRA `(.L_x_1048) ;  /* 0x0000000000b47947 */ /* 0x000fec0003800000 */
.L_x_1060:
        /* <DEDUP_REMOVED lines=14> */
.L_x_1074:
[----:B------:R-:W-:Y:S05]  /*c980*/  BSYNC B0 ;  /* 0x0000000000007941 */ /* 0x000fea0003800000 */
.L_x_1073:
[----:B------:R-:W-:-:S04]  /*c990*/  F2FP.BF16.F32.PACK_AB R0, RZ, R0 ;  /* 0x00000000ff00723e */ /* 0x000fc800000010ff */
[----:B------:R-:W-:Y:S01]  /*c9a0*/  PRMT R33, R0, 0x7610, R33 ;  /* 0x0000761000217816 */ /* 0x000fe20000000021 */
[----:B------:R-:W-:Y:S06]  /*c9b0*/  BRA `(.L_x_1048) ;  /* 0x00000000006c7947 */ /* 0x000fec0003800000 */
.L_x_1047:
        /* <DEDUP_REMOVED lines=16> */
.L_x_1075:
[----:B------:R-:W-:Y:S01]  /*cac0*/  PRMT R33, RZ, 0x7610, R33 ;  /* 0x00007610ff217816 */ /* 0x000fe20000000021 */
[----:B------:R-:W-:Y:S06]  /*cad0*/  BRA `(.L_x_1048) ;  /* 0x0000000000247947 */ /* 0x000fec0003800000 */
.L_x_1072:
[----:B------:R-:W2:Y:S02]  /*cae0*/  LDG.E.64 R4, desc[UR36][R4.64] ;  /* 0x0000002404047981 */ /* 0x000ea4000c1e1b00 */
[----:B--2---:R-:W0:Y:S02]  /*caf0*/  I2F.U64 R0, R4 ;  /* 0x0000000400007312 */ /* 0x004e240000301000 */
[----:B0-----:R-:W-:-:S04]  /*cb00*/  F2FP.BF16.F32.PACK_AB R0, RZ, R0 ;  /* 0x00000000ff00723e */ /* 0x001fc800000010ff */
[----:B------:R-:W-:Y:S01]  /*cb10*/  PRMT R33, R0, 0x7610, R33 ;  /* 0x0000761000217816 */ /* 0x000fe20000000021 */
[----:B------:R-:W-:Y:S06]  /*cb20*/  BRA `(.L_x_1048) ;  /* 0x0000000000107947 */ /* 0x000fec0003800000 */
.L_x_1071:
[----:B------:R-:W2:Y:S02]  /*cb30*/  LDG.E R4, desc[UR36][R4.64] ;  /* 0x0000002404047981 */ /* 0x000ea4000c1e1900 */
[----:B--2---:R-:W-:-:S04]  /*cb40*/  I2FP.F32.U32 R0, R4 ;  /* 0x0000000400007245 */ /* 0x004fc80000201000 */
[----:B------:R-:W-:-:S04]  /*cb50*/  F2FP.BF16.F32.PACK_AB R0, RZ, R0 ;  /* 0x00000000ff00723e */ /* 0x000fc800000010ff */
[----:B------:R-:W-:-:S07]  /*cb60*/  PRMT R33, R0, 0x7610, R33 ;  /* 0x0000761000217816 */ /* 0x000fce0000000021 */
.L_x_1048:
[----:B------:R-:W-:-:S07]  /*cb70*/  VIADD R19, R19, 0x80 ;  /* 0x0000008013137836 */ /* 0x000fce0000000000 */
.L_x_943:
[----:B------:R-:W-:Y:S05]  /*cb80*/  BSYNC B6 ;  /* 0x0000000000067941 */ /* 0x000fea0003800000 */
.L_x_942:
[----:B------:R-:W-:Y:S01]  /*cb90*/  ISETP.GE.AND P0, PT, R19, R34, PT ;  /* 0x000000221300720c */ /* 0x000fe20003f06270 */
[----:B------:R-:W-:Y:S01]  /*cba0*/  BSSY B6, `(.L_x_1076) ;  /* 0x0000427000067945 */ /* 0x000fe20003800000 */
[----:B-1----:R-:W-:Y:S02]  /*cbb0*/  PRMT R2, RZ, 0x7610, R2 ;  /* 0x00007610ff027816 */ /* 0x002fe40000000002 */
[----:B0-----:R-:W-:Y:S02]  /*cbc0*/  PRMT R16, RZ, 0x7610, R16 ;  /* 0x00007610ff107816 */ /* 0x001fe40000000010 */
[----:B------:R-:W-:-:S07]  /*cbd0*/  PRMT R0, RZ, 0x7610, R0 ;  /* 0x00007610ff007816 */ /* 0x000fce0000000000 */
[----:B------:R-:W-:Y:S05]  /*cbe0*/  @P0 BRA `(.L_x_1077) ;  /* 0x0000004000880947 */ /* 0x000fea0003800000 */
[----:B------:R-:W0:Y:S01]  /*cbf0*/  LDC.64 R2, c[0x0][0x220] ;  /* 0x00008800ff027b82 */ /* 0x000e220000000a00 */
        /* <DEDUP_REMOVED lines=21> */
.L_x_1081:
[----:B------:R-:W2:Y:S02]  /*cd50*/  LDG.E.U8 R2, desc[UR36][R2.64] ;  /* 0x0000002402027981 */ /* 0x000ea4000c1e1100 */
[----:B--2---:R-:W-:-:S04]  /*cd60*/  I2FP.F32.U32 R0, R2 ;  /* 0x0000000200007245 */ /* 0x004fc80000201000 */
[----:B------:R-:W-:-:S04]  /*cd70*/  F2FP.BF16.F32.PACK_AB R0, RZ, R0 ;  /* 0x00000000ff00723e */ /* 0x000fc800000010ff */
[----:B------:R-:W-:Y:S01]  /*cd80*/  PRMT R31, R0, 0x7610, R31 ;  /* 0x00007610001f7816 */ /* 0x000fe2000000001f */
[----:B------:R-:W-:Y:S06]  /*cd90*/  BRA `(.L_x_1083) ;  /* 0x0000000c00c87947 */ /* 0x000fec0003800000 */
.L_x_1080:
        /* <DEDUP_REMOVED lines=11> */
.L_x_1085:
[----:B------:R-:W2:Y:S02]  /*ce50*/  LDG.E R2, desc[UR36][R2.64] ;  /* 0x0000002402027981 */ /* 0x000ea4000c1e1900 */
[----:B--2---:R-:W-:-:S04]  /*ce60*/  I2FP.F32.S32 R0, R2 ;  /* 0x0000000200007245 */ /* 0x004fc80000201400 */
[----:B------:R-:W-:-:S04]  /*ce70*/  F2FP.BF16.F32.PACK_AB R0, RZ, R0 ;  /* 0x00000000ff00723e */ /* 0x000fc800000010ff */
[----:B------:R-:W-:Y:S01]  /*ce80*/  PRMT R31, R0, 0x7610, R31 ;  /* 0x00007610001f7816 */ /* 0x000fe2000000001f */
[----:B------:R-:W-:Y:S06]  /*ce90*/  BRA `(.L_x_1083) ;  /* 0x0000000c00887947 */ /* 0x000fec0003800000 */
.L_x_1084:
[----:B------:R-:W2:Y:S02]  /*cea0*/  LDG.E.U16 R2, desc[UR36][R2.64] ;  /* 0x0000002402027981 */ /* 0x000ea4000c1e1500 */
[----:B--2---:R-:W0:Y:S02]  /*ceb0*/  I2F.S16 R0, R2 ;  /* 0x0000000200007306 */ /* 0x004e240000101400 */
[----:B0-----:R-:W-:-:S04]  /*cec0*/  F2FP.BF16.F32.PACK_AB R0, RZ, R0 ;  /* 0x00000000ff00723e */ /* 0x001fc800000010ff */
[----:B------:R-:W-:Y:S01]  /*ced0*/  PRMT R31, R0, 0x7610, R31 ;  /* 0x00007610001f7816 */ /* 0x000fe2000000001f */
[----:B------:R-:W-:Y:S06]  /*cee0*/  BRA `(.L_x_1083) ;  /* 0x0000000c00747947 */ /* 0x000fec0003800000 */
.L_x_1079:
        /* <DEDUP_REMOVED lines=9> */
.L_x_1087:
[----:B------:R-:W2:Y:S02]  /*cf80*/  LDG.E.U16 R0, desc[UR36][R2.64] ;  /* 0x0000002402007981 */ /* 0x000ea4000c1e1500 */
[----:B--2---:R-:W-:-:S05]  /*cf90*/  HADD2.F32 R0, -RZ, R0.H0_H0 ;  /* 0x20000000ff007230 */ /* 0x004fca0000004100 */
[----:B------:R-:W-:-:S04]  /*cfa0*/  F2FP.BF16.F32.PACK_AB R0, RZ, R0 ;  /* 0x00000000ff00723e */ /* 0x000fc800000010ff */
[----:B------:R-:W-:Y:S01]  /*cfb0*/  PRMT R31, R0, 0x7610, R31 ;  /* 0x00007610001f7816 */ /* 0x000fe2000000001f */
[----:B------:R-:W-:Y:S06]  /*cfc0*/  BRA `(.L_x_1083) ;  /* 0x0000000c003c7947 */ /* 0x000fec0003800000 */
.L_x_1086:
        /* <DEDUP_REMOVED lines=9> */
.L_x_1089:
[----:B------:R-:W2:Y:S02]  /*d060*/  LDG.E.U16 R2, desc[UR36][R2.64] ;  /* 0x0000002402027981 */ /* 0x000ea4000c1e1500 */
[----:B--2---:R-:W-:-:S05]  /*d070*/  HADD2.F32 R0, -RZ, R2.H0_H0 ;  /* 0x20000002ff007230 */ /* 0x004fca0000004100 */
[----:B------:R-:W-:-:S04]  /*d080*/  F2FP.BF16.F32.PACK_AB R0, RZ, R0 ;  /* 0x00000000ff00723e */ /* 0x000fc800000010ff */
[----:B------:R-:W-:Y:S01]  /*d090*/  PRMT R31, R0, 0x7610, R31 ;  /* 0x00007610001f7816 */ /* 0x000fe2000000001f */
[----:B------:R-:W-:Y:S06]  /*d0a0*/  BRA `(.L_x_1083) ;  /* 0x0000000c00047947 */ /* 0x000fec0003800000 */
.L_x_1088:
        /* <DEDUP_REMOVED lines=9> */
.L_x_1078:
        /* <DEDUP_REMOVED lines=14> */
.L_x_1092:
        /* <DEDUP_REMOVED lines=9> */
.L_x_1091:
        /* <DEDUP_REMOVED lines=28> */
.L_x_1094:
        /* <DEDUP_REMOVED lines=15> */
.L_x_1093:
[----:B------:R0:W5:Y:S01]  /*d560*/  LDG.E.U16 R31, desc[UR36][R2.64] ;  /* 0x00000024021f7981 */ /* 0x000162000c1e1500 */
[----:B------:R-:W-:Y:S05]  /*d570*/  BRA `(.L_x_1083) ;  /* 0x0000000400d07947 */ /* 0x000fea0003800000 */
.L_x_1090:
        /* <DEDUP_REMOVED lines=13> */
.L_x_1097:
        /* <DEDUP_REMOVED lines=21> */
.L_x_1101:
[----:B------:R-:W-:Y:S05]  /*d7a0*/  BSYNC B1 ;  /* 0x0000000000017941 */ /* 0x000fea0003800000 */
.L_x_1100:
[----:B------:R-:W-:Y:S01]  /*d7b0*/  LEA R3, R0, 0x3b800000, 0x17 ;  /* 0x3b80000000037811 */ /* 0x000fe200078eb8ff */
[----:B------:R-:W-:-:S05]  /*d7c0*/  IMAD.SHL.U32 R0, R2, 0x100000, RZ ;  /* 0x0010000002007824 */ /* 0x000fca00078e00ff */
[----:B------:R-:W-:-:S07]  /*d7d0*/  LOP3.LUT R0, R3, R0, R4, 0xfe, !PT ;  /* 0x0000000003007212 */ /* 0x000fce00078efe04 */
.L_x_1099:
[----:B------:R-:W-:Y:S05]  /*d7e0*/  BSYNC B0 ;  /* 0x0000000000007941 */ /* 0x000fea0003800000 */
.L_x_1098:
[----:B------:R-:W-:-:S04]  /*d7f0*/  F2FP.BF16.F32.PACK_AB R0, RZ, R0 ;  /* 0x00000000ff00723e */ /* 0x000fc800000010ff */
[----:B------:R-:W-:Y:S01]  /*d800*/  PRMT R31, R0, 0x7610, R31 ;  /* 0x00007610001f7816 */ /* 0x000fe2000000001f */
[----:B------:R-:W-:Y:S06]  /*d810*/  BRA `(.L_x_1083) ;  /* 0x0000000400287947 */ /* 0x000fec0003800000 */
.L_x_1096:
        /* <DEDUP_REMOVED lines=21> */
.L_x_1105:
[----:B------:R-:W-:Y:S05]  /*d970*/  BSYNC B1 ;  /* 0x0000000000017941 */ /* 0x000fea0003800000 */
.L_x_1104:
[----:B------:R-:W-:Y:S01]  /*d980*/  LEA R3, R0, 0x37800000, 0x17 ;  /* 0x3780000000037811 */ /* 0x000fe200078eb8ff */
[----:B------:R-:W-:-:S05]  /*d990*/  IMAD.SHL.U32 R0, R2, 0x200000, RZ ;  /* 0x0020000002007824 */ /* 0x000fca00078e00ff */
[----:B------:R-:W-:-:S07]  /*d9a0*/  LOP3.LUT R0, R3, R0, R4, 0xfe, !PT ;  /* 0x0000000003007212 */ /* 0x000fce00078efe04 */
.L_x_1103:
[----:B------:R-:W-:Y:S05]  /*d9b0*/  BSYNC B0 ;  /* 0x0000000000007941 */ /* 0x000fea0003800000 */
.L_x_1102:
[----:B------:R-:W-:-:S04]  /*d9c0*/  F2FP.BF16.F32.PACK_AB R0, RZ, R0 ;  /* 0x00000000ff00723e */ /* 0x000fc800000010ff */
[----:B------:R-:W-:Y:S01]  /*d9d0*/  PRMT R31, R0, 0x7610, R31 ;  /* 0x00007610001f7816 */ /* 0x000fe2000000001f */
[----:B------:R-:W-:Y:S06]  /*d9e0*/  BRA `(.L_x_1083) ;  /* 0x0000000000b47947 */ /* 0x000fec0003800000 */
.L_x_1095:
        /* <DEDUP_REMOVED lines=14> */
.L_x_1109:
[----:B------:R-:W-:Y:S05]  /*dad0*/  BSYNC B0 ;  /* 0x0000000000007941 */ /* 0x000fea0003800000 */
.L_x_1108:
[----:B------:R-:W-:-:S04]  /*dae0*/  F2FP.BF16.F32.PACK_AB R0, RZ, R0 ;  /* 0x00000000ff00723e */ /* 0x000fc800000010ff */
[----:B------:R-:W-:Y:S01]  /*daf0*/  PRMT R31, R0, 0x7610, R31 ;  /* 0x00007610001f7816 */ /* 0x000fe2000000001f */
[----:B------:R-:W-:Y:S06]  /*db00*/  BRA `(.L_x_1083) ;  /* 0x00000000006c7947 */ /* 0x000fec0003800000 */
.L_x_1082:
        /* <DEDUP_REMOVED lines=16> */
.L_x_1110:
[----:B------:R-:W-:Y:S01]  /*dc10*/  PRMT R31, RZ, 0x7610, R31 ;  /* 0x00007610ff1f7816 */ /* 0x000fe2000000001f */
[----:B------:R-:W-:Y:S06]  /*dc20*/  BRA `(.L_x_1083) ;  /* 0x0000000000247947 */ /* 0x000fec0003800000 */
.L_x_1107:
[----:B------:R-:W2:Y:S02]  /*dc30*/  LDG.E.64 R2, desc[UR36][R2.64] ;  /* 0x0000002402027981 */ /* 0x000ea4000c1e1b00 */
[----:B--2---:R-:W0:Y:S02]  /*dc40*/  I2F.U64 R0, R2 ;  /* 0x0000000200007312 */ /* 0x004e240000301000 */
[----:B0-----:R-:W-:-:S04]  /*dc50*/  F2FP.BF16.F32.PACK_AB R0, RZ, R0 ;  /* 0x00000000ff00723e */ /* 0x001fc800000010ff */
[----:B------:R-:W-:Y:S01]  /*dc60*/  PRMT R31, R0, 0x7610, R31 ;  /* 0x00007610001f7816 */ /* 0x000fe2000000001f */
[----:B------:R-:W-:Y:S06]  /*dc70*/  BRA `(.L_x_1083) ;  /* 0x0000000000107947 */ /* 0x000fec0003800000 */
.L_x_1106:
[----:B------:R-:W2:Y:S02]  /*dc80*/  LDG.E R2, desc[UR36][R2.64] ;  /* 0x0000002402027981 */ /* 0x000ea4000c1e1900 */
[----:B--2---:R-:W-:-:S04]  /*dc90*/  I2FP.F32.U32 R0, R2 ;  /* 0x0000000200007245 */ /* 0x004fc80000201000 */
[----:B------:R-:W-:-:S04]  /*dca0*/  F2FP.BF16.F32.PACK_AB R0, RZ, R0 ;  /* 0x00000000ff00723e */ /* 0x000fc800000010ff */
[----:B------:R-:W-:-:S07]  /*dcb0*/  PRMT R31, R0, 0x7610, R31 ;  /* 0x00007610001f7816 */ /* 0x000fce000000001f */
.L_x_1083:
[----:B0-----:R-:W0:Y:S01]  /*dcc0*/  LDC.U8 R2, c[0x0][0x245] ;  /* 0x00009140ff027b82 */ /* 0x001e220000000000 */
[----:B------:R-:W-:Y:S02]  /*dcd0*/  ULDC UR4, c[0x0][0x24c] ;  /* 0x0000930000047ab9 */ /* 0x000fe40000000800 */
[----:B------:R-:W-:-:S05]  /*dce0*/  IMAD R3, R19, UR4, RZ ;  /* 0x0000000413037c24 */ /* 0x000fca000f8e02ff */
[----:B------:R-:W1:Y:S01]  /*dcf0*/  LDC.64 R4, c[0x0][0x228] ;  /* 0x00008a00ff047b82 */ /* 0x000e620000000a00 */
[----:B0-----:R-:W-:-:S04]  /*dd00*/  PRMT R0, R2, 0x9910, RZ ;  /* 0x0000991002007816 */ /* 0x001fc800000000ff */
[----:B------:R-:W-:Y:S02]  /*dd10*/  ISETP.GT.AND P1, PT, R0, 0x9, PT ;  /* 0x000000090000780c */ /* 0x000fe40003f24270 */
[----:B-1----:R-:W-:-:S05]  /*dd20*/  IADD3 R4, P0, R3, R4, RZ ;  /* 0x0000000403047210 */ /* 0x002fca0007f1e0ff */
[----:B------:R-:W-:-:S06]  /*dd30*/  IMAD.X R5, RZ, RZ, R5, P0 ;  /* 0x000000ffff057224 */ /* 0x000fcc00000e0605 */
        /* <DEDUP_REMOVED lines=14> */
.L_x_1114:
[----:B------:R-:W2:Y:S02]  /*de20*/  LDG.E.U8 R4, desc[UR36][R4.64] ;  /* 0x0000002404047981 */ /* 0x000ea4000c1e1100 */
[----:B--2---:R-:W-:-:S04]  /*de30*/  I2FP.F32.U32 R0, R4 ;  /* 0x0000000400007245 */ /* 0x004fc80000201000 */
[----:B------:R-:W-:-:S04]  /*de40*/  F2FP.BF16.F32.PACK_AB R0, RZ, R0 ;  /* 0x00000000ff00723e */ /* 0x000fc800000010ff */
[----:B------:R-:W-:Y:S01]  /*de50*/  PRMT R2, R0, 0x7610, R2 ;  /* 0x0000761000027816 */ /* 0x000fe20000000002 */
[----:B------:R-:W-:Y:S06]  /*de60*/  BRA `(.L_x_1116) ;  /* 0x0000000c00c47947 */ /* 0x000fec0003800000 */
.L_x_1113:
        /* <DEDUP_REMOVED lines=11> */
.L_x_1118:
[----:B------:R-:W2:Y:S02]  /*df20*/  LDG.E R4, desc[UR36][R4.64] ;  /* 0x0000002404047981 */ /* 0x000ea4000c1e1900 */
[----:B--2---:R-:W-:-:S04]  /*df30*/  I2FP.F32.S32 R0, R4 ;  /* 0x0000000400007245 */ /* 0x004fc80000201400 */
[----:B------:R-:W-:-:S04]  /*df40*/  F2FP.BF16.F32.PACK_AB R0, RZ, R0 ;  /* 0x00000000ff00723e */ /* 0x000fc800000010ff */
[----:B------:R-:W-:Y:S01]  /*df50*/  PRMT R2, R0, 0x7610, R2 ;  /* 0x0000761000027816 */ /* 0x000fe20000000002 */
[----:B------:R-:W-:Y:S06]  /*df60*/  BRA `(.L_x_1116) ;  /* 0x0000000c00847947 */ /* 0x000fec0003800000 */
.L_x_1117:
[----:B------:R-:W2:Y:S02]  /*df70*/  LDG.E.U16 R4, desc[UR36][R4.64] ;  /* 0x0000002404047981 */ /* 0x000ea4000c1e1500 */
[----:B--2---:R-:W0:Y:S02]  /*df80*/  I2F.S16 R0, R4 ;  /* 0x0000000400007306 */ /* 0x004e240000101400 */
[----:B0-----:R-:W-:-:S04]  /*df90*/  F2FP.BF16.F32.PACK_AB R0, RZ, R0 ;  /* 0x00000000ff00723e */ /* 0x001fc800000010ff */
[----:B------:R-:W-:Y:S01]  /*dfa0*/  PRMT R2, R0, 0x7610, R2 ;  /* 0x0000761000027816 */ /* 0x000fe20000000002 */
[----:B------:R-:W-:Y:S06]  /*dfb0*/  BRA `(.L_x_1116) ;  /* 0x0000000c00707947 */ /* 0x000fec0003800000 */
.L_x_1112:
        /* <DEDUP_REMOVED lines=9> */
.L_x_1120:
[----:B------:R-:W2:Y:S02]  /*e050*/  LDG.E.U16 R0, desc[UR36][R4.64] ;  /* 0x0000002404007981 */ /* 0x000ea4000c1e1500 */
[----:B--2---:R-:W-:-:S05]  /*e060*/  HADD2.F32 R0, -RZ, R0.H0_H0 ;  /* 0x20000000ff007230 */ /* 0x004fca0000004100 */
[----:B------:R-:W-:-:S04]  /*e070*/  F2FP.BF16.F32.PACK_AB R0, RZ, R0 ;  /* 0x00000000ff00723e */ /* 0x000fc800000010ff */
[----:B------:R-:W-:Y:S01]  /*e080*/  PRMT R2, R0, 0x7610, R2 ;  /* 0x0000761000027816 */ /* 0x000fe20000000002 */
[----:B------:R-:W-:Y:S06]  /*e090*/  BRA `(.L_x_1116) ;  /* 0x0000000c00387947 */ /* 0x000fec0003800000 */
.L_x_1119:
        /* <DEDUP_REMOVED lines=9> */
.L_x_1122:
[----:B------:R-:W2:Y:S02]  /*e130*/  LDG.E.U16 R4, desc[UR36][R4.64] ;  /* 0x0000002404047981 */ /* 0x000ea4000c1e1500 */
[----:B--2---:R-:W-:-:S05]  /*e140*/  HADD2.F32 R0, -RZ, R4.H0_H0 ;  /* 0x20000004ff007230 */ /* 0x004fca0000004100 */
[----:B------:R-:W-:-:S04]  /*e150*/  F2FP.BF16.F32.PACK_AB R0, RZ, R0 ;  /* 0x00000000ff00723e */ /* 0x000fc800000010ff */
[----:B------:R-:W-:Y:S01]  /*e160*/  PRMT R2, R0, 0x7610, R2 ;  /* 0x0000761000027816 */ /* 0x000fe20000000002 */
[----:B------:R-:W-:Y:S06]  /*e170*/  BRA `(.L_x_1116) ;  /* 0x0000000c00007947 */ /* 0x000fec0003800000 */
.L_x_1121:
        /* <DEDUP_REMOVED lines=9> */
.L_x_1111:
        /* <DEDUP_REMOVED lines=14> */
.L_x_1125:
        /* <DEDUP_REMOVED lines=9> */
.L_x_1124:
        /* <DEDUP_REMOVED lines=28> */
.L_x_1127:
        /* <DEDUP_REMOVED lines=12> */
[----:B------:R-:W-:Y:S01]  /*e600*/  F2FP.BF16.F32.PACK_AB R2, RZ, R2 ;  /* 0x00000002ff02723e */ /* 0x000fe200000010ff */
[----:B------:R-:W-:Y:S06]  /*e610*/  BRA `(.L_x_1116) ;  /* 0x0000000400d87947 */ /* 0x000fec0003800000 */
.L_x_1126:
[----:B------:R0:W5:Y:S01]  /*e620*/  LDG.E.U16 R2, desc[UR36][R4.64] ;  /* 0x0000002404027981 */ /* 0x000162000c1e1500 */
[----:B------:R-:W-:Y:S05]  /*e630*/  BRA `(.L_x_1116) ;  /* 0x0000000400d07947 */ /* 0x000fea0003800000 */
.L_x_1123:
        /* <DEDUP_REMOVED lines=13> */
.L_x_1130:
        /* <DEDUP_REMOVED lines=21> */
.L_x_1134:
[----:B------:R-:W-:Y:S05]  /*e860*/  BSYNC B1 ;  /* 0x0000000000017941 */ /* 0x000fea0003800000 */
.L_x_1133:
[----:B------:R-:W-:Y:S01]  /*e870*/  LEA R3, R0, 0x3b800000, 0x17 ;  /* 0x3b80000000037811 */ /* 0x000fe200078eb8ff */
[----:B------:R-:W-:-:S05]  /*e880*/  IMAD.SHL.U32 R0, R2, 0x100000, RZ ;  /* 0x0010000002007824 */ /* 0x000fca00078e00ff */
[----:B------:R-:W-:-:S07]  /*e890*/  LOP3.LUT R0, R3, R0, R4, 0xfe, !PT ;  /* 0x0000000003007212 */ /* 0x000fce00078efe04 */
.L_x_1132:
[----:B------:R-:W-:Y:S05]  /*e8a0*/  BSYNC B0 ;  /* 0x0000000000007941 */ /* 0x000fea0003800000 */
.L_x_1131:
[----:B------:R-:W-:-:S04]  /*e8b0*/  F2FP.BF16.F32.PACK_AB R0, RZ, R0 ;  /* 0x00000000ff00723e */ /* 0x000fc800000010ff */
[----:B------:R-:W-:Y:S01]  /*e8c0*/  PRMT R2, R0, 0x7610, R2 ;  /* 0x0000761000027816 */ /* 0x000fe20000000002 */
[----:B------:R-:W-:Y:S06]  /*e8d0*/  BRA `(.L_x_1116) ;  /* 0x0000000400287947 */ /* 0x000fec0003800000 */
.L_x_1129:
        /* <DEDUP_REMOVED lines=21> */
.L_x_1138:
[----:B------:R-:W-:Y:S05]  /*ea30*/  BSYNC B1 ;  /* 0x0000000000017941 */ /* 0x000fea0003800000 */
.L_x_1137:
[----:B------:R-:W-:Y:S01]  /*ea40*/  LEA R3, R0, 0x37800000, 0x17 ;  /* 0x3780000000037811 */ /* 0x000fe200078eb8ff */
[----:B------:R-:W-:-:S05]  /*ea50*/  IMAD.SHL.U32 R0, R2, 0x200000, RZ ;  /* 0x0020000002007824 */ /* 0x000fca00078e00ff */
[----:B------:R-:W-:-:S07]  /*ea60*/  LOP3.LUT R0, R3, R0, R4, 0xfe, !PT ;  /* 0x0000000003007212 */ /* 0x000fce00078efe04 */
.L_x_1136:
[----:B------:R-:W-:Y:S05]  /*ea70*/  BSYNC B0 ;  /* 0x0000000000007941 */ /* 0x000fea0003800000 */
.L_x_1135:
[----:B------:R-:W-:-:S04]  /*ea80*/  F2FP.BF16.F32.PACK_AB R0, RZ, R0 ;  /* 0x00000000ff00723e */ /* 0x000fc800000010ff */
[----:B------:R-:W-:Y:S01]  /*ea90*/  PRMT R2, R0, 0x7610, R2 ;  /* 0x0000761000027816 */ /* 0x000fe20000000002 */
[----:B------:R-:W-:Y:S06]  /*eaa0*/  BRA `(.L_x_1116) ;  /* 0x0000000000b47947 */ /* 0x000fec0003800000 */
.L_x_1128:
        /* <DEDUP_REMOVED lines=14> */
.L_x_1142:
[----:B------:R-:W-:Y:S05]  /*eb90*/  BSYNC B0 ;  /* 0x0000000000007941 */ /* 0x000fea0003800000 */
.L_x_1141:
[----:B------:R-:W-:-:S04]  /*eba0*/  F2FP.BF16.F32.PACK_AB R0, RZ, R0 ;  /* 0x00000000ff00723e */ /* 0x000fc800000010ff */
[----:B------:R-:W-:Y:S01]  /*ebb0*/  PRMT R2, R0, 0x7610, R2 ;  /* 0x0000761000027816 */ /* 0x000fe20000000002 */
[----:B------:R-:W-:Y:S06]  /*ebc0*/  BRA `(.L_x_1116) ;  /* 0x00000000006c7947 */ /* 0x000fec0003800000 */
.L_x_1115:
        /* <DEDUP_REMOVED lines=16> */
.L_x_1143:
[----:B------:R-:W-:Y:S01]  /*ecd0*/  PRMT R2, RZ, 0x7610, R2 ;  /* 0x00007610ff027816 */ /* 0x000fe20000000002 */
[----:B------:R-:W-:Y:S06]  /*ece0*/  BRA `(.L_x_1116) ;  /* 0x0000000000247947 */ /* 0x000fec0003800000 */
.L_x_1140:
[----:B------:R-:W2:Y:S02]  /*ecf0*/  LDG.E.64 R4, desc[UR36][R4.64] ;  /* 0x0000002404047981 */ /* 0x000ea4000c1e1b00 */
[----:B--2---:R-:W0:Y:S02]  /*ed00*/  I2F.U64 R0, R4 ;  /* 0x0000000400007312 */ /* 0x004e240000301000 */
[----:B0-----:R-:W-:-:S04]  /*ed10*/  F2FP.BF16.F32.PACK_AB R0, RZ, R0 ;  /* 0x00000000ff00723e */ /* 0x001fc800000010ff */
[----:B------:R-:W-:Y:S01]  /*ed20*/  PRMT R2, R0, 0x7610, R2 ;  /* 0x0000761000027816 */ /* 0x000fe20000000002 */
[----:B------:R-:W-:Y:S06]  /*ed30*/  BRA `(.L_x_1116) ;  /* 0x0000000000107947 */ /* 0x000fec0003800000 */
.L_x_1139:
[----:B------:R-:W2:Y:S02]  /*ed40*/  LDG.E R4, desc[UR36][R4.64] ;  /* 0x0000002404047981 */ /* 0x000ea4000c1e1900 */
[----:B--2---:R-:W-:-:S04]  /*ed50*/  I2FP.F32.U32 R0, R4 ;  /* 0x0000000400007245 */ /* 0x004fc80000201000 */
[----:B------:R-:W-:-:S04]  /*ed60*/  F2FP.BF16.F32.PACK_AB R0, RZ, R0 ;  /* 0x00000000ff00723e */ /* 0x000fc800000010ff */
[----:B------:R-:W-:-:S07]  /*ed70*/  PRMT R2, R0, 0x7610, R2 ;  /* 0x0000761000027816 */ /* 0x000fce0000000002 */
.L_x_1116:
[----:B------:R-:W1:Y:S01]  /*ed80*/  LDC.U8 R6, c[0x0][0x246] ;  /* 0x00009180ff067b82 */ /* 0x000e620000000000 */
[----:B------:R-:W-:Y:S02]  /*ed90*/  ULDC UR4, c[0x0][0x250] ;  /* 0x0000940000047ab9 */ /* 0x000fe40000000800 */
[----:B------:R-:W-:-:S05]  /*eda0*/  IMAD R3, R19, UR4, RZ ;  /* 0x0000000413037c24 */ /* 0x000fca000f8e02ff */
[----:B0-----:R-:W0:Y:S01]  /*edb0*/  LDC.64 R4, c[0x0][0x230] ;  /* 0x00008c00ff047b82 */ /* 0x001e220000000a00 */
[----:B-1----:R-:W-:-:S04]  /*edc0*/  PRMT R0, R6, 0x9910, RZ ;  /* 0x0000991006007816 */ /* 0x002fc800000000ff */
[----:B------:R-:W-:Y:S02]  /*edd0*/  ISETP.GT.AND P1, PT, R0, 0x9, PT ;  /* 0x000000090000780c */ /* 0x000fe40003f24270 */
[----:B0-----:R-:W-:-:S05]  /*ede0*/  IADD3 R4, P0, R3, R4, RZ ;  /* 0x0000000403047210 */ /* 0x001fca0007f1e0ff */
        /* <DEDUP_REMOVED lines=15> */
.L_x_1147:
[----:B------:R-:W2:Y:S02]  /*eee0*/  LDG.E.U8 R4, desc[UR36][R4.64] ;  /* 0x0000002404047981 */ /* 0x000ea4000c1e1100 */
[----:B--2---:R-:W-:-:S04]  /*eef0*/  I2FP.F32.U32 R0, R4 ;  /* 0x0000000400007245 */ /* 0x004fc80000201000 */
[----:B------:R-:W-:-:S04]  /*ef00*/  F2FP.BF16.F32.PACK_AB R0, RZ, R0 ;  /* 0x00000000ff00723e */ /* 0x000fc800000010ff */
[----:B------:R-:W-:Y:S01]  /*ef10*/  PRMT R16, R0, 0x7610, R16 ;  /* 0x0000761000107816 */ /* 0x000fe20000000010 */
[----:B------:R-:W-:Y:S06]  /*ef20*/  BRA `(.L_x_1149) ;  /* 0x0000000c00c87947 */ /* 0x000fec0003800000 */
.L_x_1146:
        /* <DEDUP_REMOVED lines=11> */
.L_x_1151:
[----:B------:R-:W2:Y:S02]  /*efe0*/  LDG.E R4, desc[UR36][R4.64] ;  /* 0x0000002404047981 */ /* 0x000ea4000c1e1900 */
[----:B--2---:R-:W-:-:S04]  /*eff0*/  I2FP.F32.S32 R0, R4 ;  /* 0x0000000400007245 */ /* 0x004fc80000201400 */
[----:B------:R-:W-:-:S04]  /*f000*/  F2FP.BF16.F32.PACK_AB R0, RZ, R0 ;  /* 0x00000000ff00723e */ /* 0x000fc800000010ff */
[----:B------:R-:W-:Y:S01]  /*f010*/  PRMT R16, R0, 0x7610, R16 ;  /* 0x0000761000107816 */ /* 0x000fe20000000010 */
[----:B------:R-:W-:Y:S06]  /*f020*/  BRA `(.L_x_1149) ;  /* 0x0000000c00887947 */ /* 0x000fec0003800000 */
.L_x_1150:
[----:B------:R-:W2:Y:S02]  /*f030*/  LDG.E.U16 R4, desc[UR36][R4.64] ;  /* 0x0000002404047981 */ /* 0x000ea4000c1e1500 */
[----:B--2---:R-:W0:Y:S02]  /*f040*/  I2F.S16 R0, R4 ;  /* 0x0000000400007306 */ /* 0x004e240000101400 */
[----:B0-----:R-:W-:-:S04]  /*f050*/  F2FP.BF16.F32.PACK_AB R0, RZ, R0 ;  /* 0x00000000ff00723e */ /* 0x001fc800000010ff */
[----:B------:R-:W-:Y:S01]  /*f060*/  PRMT R16, R0, 0x7610, R16 ;  /* 0x0000761000107816 */ /* 0x000fe20000000010 */
[----:B------:R-:W-:Y:S06]  /*f070*/  BRA `(.L_x_1149) ;  /* 0x0000000c00747947 */ /* 0x000fec0003800000 */
.L_x_1145:
        /* <DEDUP_REMOVED lines=9> */
.L_x_1153:
[----:B------:R-:W2:Y:S02]  /*f110*/  LDG.E.U16 R0, desc[UR36][R4.64] ;  /* 0x0000002404007981 */ /* 0x000ea4000c1e1500 */
[----:B--2---:R-:W-:-:S05]  /*f120*/  HADD2.F32 R0, -RZ, R0.H0_H0 ;  /* 0x20000000ff007230 */ /* 0x004fca0000004100 */
[----:B------:R-:W-:-:S04]  /*f130*/  F2FP.BF16.F32.PACK_AB R0, RZ, R0 ;  /* 0x00000000ff00723e */ /* 0x000fc800000010ff */
[----:B------:R-:W-:Y:S01]  /*f140*/  PRMT R16, R0, 0x7610, R16 ;  /* 0x0000761000107816 */ /* 0x000fe20000000010 */
[----:B------:R-:W-:Y:S06]  /*f150*/  BRA `(.L_x_1149) ;  /* 0x0000000c003c7947 */ /* 0x000fec0003800000 */
.L_x_1152:
        /* <DEDUP_REMOVED lines=9> */
.L_x_1155:
[----:B------:R-:W2:Y:S02]  /*f1f0*/  LDG.E.U16 R4, desc[UR36][R4.64] ;  /* 0x0000002404047981 */ /* 0x000ea4000c1e1500 */
[----:B--2---:R-:W-:-:S05]  /*f200*/  HADD2.F32 R0, -RZ, R4.H0_H0 ;  /* 0x20000004ff007230 */ /* 0x004fca0000004100 */
[----:B------:R-:W-:-:S04]  /*f210*/  F2FP.BF16.F32.PACK_AB R0, RZ, R0 ;  /* 0x00000000ff00723e */ /* 0x000fc800000010ff */
[----:B------:R-:W-:Y:S01]  /*f220*/  PRMT R16, R0, 0x7610, R16 ;  /* 0x0000761000107816 */ /* 0x000fe20000000010 */
[----:B------:R-:W-:Y:S06]  /*f230*/  BRA `(.L_x_1149) ;  /* 0x0000000c00047947 */ /* 0x000fec0003800000 */
.L_x_1154:
        /* <DEDUP_REMOVED lines=9> */
.L_x_1144:
        /* <DEDUP_REMOVED lines=14> */
.L_x_1158:
        /* <DEDUP_REMOVED lines=9> */
.L_x_1157:
        /* <DEDUP_REMOVED lines=28> */
.L_x_1160:
        /* <DEDUP_REMOVED lines=15> */
.L_x_1159:
[----:B------:R0:W5:Y:S01]  /*f6f0*/  LDG.E.U16 R16, desc[UR36][R4.64] ;  /* 0x0000002404107981 */ /* 0x000162000c1e1500 */
[----:B------:R-:W-:Y:S05]  /*f700*/  BRA `(.L_x_1149) ;  /* 0x0000000400d07947 */ /* 0x000fea0003800000 */
.L_x_1156:
        /* <DEDUP_REMOVED lines=13> */
.L_x_1163:
        /* <DEDUP_REMOVED lines=21> */
.L_x_1167:
[----:B------:R-:W-:Y:S05]  /*f930*/  BSYNC B1 ;  /* 0x0000000000017941 */ /* 0x000fea0003800000 */
.L_x_1166:
[----:B------:R-:W-:Y:S01]  /*f940*/  LEA R5, R0, 0x3b800000, 0x17 ;  /* 0x3b80000000057811 */ /* 0x000fe200078eb8ff */
[----:B------:R-:W-:-:S05]  /*f950*/  IMAD.SHL.U32 R0, R3, 0x100000, RZ ;  /* 0x0010000003007824 */ /* 0x000fca00078e00ff */
[----:B------:R-:W-:-:S07]  /*f960*/  LOP3.LUT R0, R5, R0, R6, 0xfe, !PT ;  /* 0x0000000005007212 */ /* 0x000fce00078efe06 */
.L_x_1165:
[----:B------:R-:W-:Y:S05]  /*f970*/  BSYNC B0 ;  /* 0x0000000000007941 */ /* 0x000fea0003800000 */
.L_x_1164:
[----:B------:R-:W-:-:S04]  /*f980*/  F2FP.BF16.F32.PACK_AB R0, RZ, R0 ;  /* 0x00000000ff00723e */ /* 0x000fc800000010ff */
[----:B------:R-:W-:Y:S01]  /*f990*/  PRMT R16, R0, 0x7610, R16 ;  /* 0x0000761000107816 */ /* 0x000fe20000000010 */
[----:B------:R-:W-:Y:S06]  /*f9a0*/  BRA `(.L_x_1149) ;  /* 0x0000000400287947 */ /* 0x000fec0003800000 */
.L_x_1162:
        /* <DEDUP_REMOVED lines=21> */
.L_x_1171:
[----:B------:R-:W-:Y:S05]  /*fb00*/  BSYNC B1 ;  /* 0x0000000000017941 */ /* 0x000fea0003800000 */
.L_x_1170:
[----:B------:R-:W-:Y:S01]  /*fb10*/  LEA R5, R0, 0x37800000, 0x17 ;  /* 0x3780000000057811 */ /* 0x000fe200078eb8ff */
[----:B------:R-:W-:-:S05]  /*fb20*/  IMAD.SHL.U32 R0, R3, 0x200000, RZ ;  /* 0x0020000003007824 */ /* 0x000fca00078e00ff */
[----:B------:R-:W-:-:S07]  /*fb30*/  LOP3.LUT R0, R5, R0, R6, 0xfe, !PT ;  /* 0x0000000005007212 */ /* 0x000fce00078efe06 */
.L_x_1169:
[----:B------:R-:W-:Y:S05]  /*fb40*/  BSYNC B0 ;  /* 0x0000000000007941 */ /* 0x000fea0003800000 */
.L_x_1168:
[----:B------:R-:W-:-:S04]  /*fb50*/  F2FP.BF16.F32.PACK_AB R0, RZ, R0 ;  /* 0x00000000ff00723e */ /* 0x000fc800000010ff */
[----:B------:R-:W-:Y:S01]  /*fb60*/  PRMT R16, R0, 0x7610, R16 ;  /* 0x0000761000107816 */ /* 0x000fe20000000010 */
[----:B------:R-:W-:Y:S06]  /*fb70*/  BRA `(.L_x_1149) ;  /* 0x0000000000b47947 */ /* 0x000fec0003800000 */
.L_x_1161:
        /* <DEDUP_REMOVED lines=14> */
.L_x_1175:
[----:B------:R-:W-:Y:S05]  /*fc60*/  BSYNC B0 ;  /* 0x0000000000007941 */ /* 0x000fea0003800000 */
.L_x_1174:
[----:B------:R-:W-:-:S04]  /*fc70*/  F2FP.BF16.F32.PACK_AB R0, RZ, R0 ;  /* 0x00000000ff00723e */ /* 0x000fc800000010ff */
[----:B------:R-:W-:Y:S01]  /*fc80*/  PRMT R16, R0, 0x7610, R16 ;  /* 0x0000761000107816 */ /* 0x000fe20000000010 */
[----:B------:R-:W-:Y:S06]  /*fc90*/  BRA `(.L_x_1149) ;  /* 0x00000000006c7947 */ /* 0x000fec0003800000 */
.L_x_1148:
        /* <DEDUP_REMOVED lines=16> */
.L_x_1176:
[----:B------:R-:W-:Y:S01]  /*fda0*/  PRMT R16, RZ, 0x7610, R16 ;  /* 0x00007610ff107816 */ /* 0x000fe20000000010 */
[----:B------:R-:W-:Y:S06]  /*fdb0*/  BRA `(.L_x_1149) ;  /* 0x0000000000247947 */ /* 0x000fec0003800000 */
.L_x_1173:
[----:B------:R-:W2:Y:S02]  /*fdc0*/  LDG.E.64 R4, desc[UR36][R4.64] ;  /* 0x0000002404047981 */ /* 0x000ea4000c1e1b00 */
[----:B--2---:R-:W0:Y:S02]  /*fdd0*/  I2F.U64 R0, R4 ;  /* 0x0000000400007312 */ /* 0x004e240000301000 */
[----:B0-----:R-:W-:-:S04]  /*fde0*/  F2FP.BF16.F32.PACK_AB R0, RZ, R0 ;  /* 0x00000000ff00723e */ /* 0x001fc800000010ff */
[----:B------:R-:W-:Y:S01]  /*fdf0*/  PRMT R16, R0, 0x7610, R16 ;  /* 0x0000761000107816 */ /* 0x000fe20000000010 */
[----:B------:R-:W-:Y:S06]  /*fe00*/  BRA `(.L_x_1149) ;  /* 0x0000000000107947 */ /* 0x000fec0003800000 */
.L_x_1172:
[----:B------:R-:W2:Y:S02]  /*fe10*/  LDG.E R4, desc[UR36][R4.64] ;  /* 0x0000002404047981 */ /* 0x000ea4000c1e1900 */
[----:B--2---:R-:W-:-:S04]  /*fe20*/  I2FP.F32.U32 R0, R4 ;  /* 0x0000000400007245 */ /* 0x004fc80000201000 */
[----:B------:R-:W-:-:S04]  /*fe30*/  F2FP.BF16.F32.PACK_AB R0, RZ, R0 ;  /* 0x00000000ff00723e */ /* 0x000fc800000010ff */
[----:B------:R-:W-:-:S07]  /*fe40*/  PRMT R16, R0, 0x7610, R16 ;  /* 0x0000761000107816 */ /* 0x000fce0000000010 */
.L_x_1149:
        /* <DEDUP_REMOVED lines=21> */
.L_x_1180:
[----:B------:R-:W2:Y:S02]  /*ffa0*/  LDG.E.U8 R4, desc[UR36][R4.64] ;  /* 0x0000002404047981 */ /* 0x000ea4000c1e1100 */
[----:B--2---:R-:W-:-:S04]  /*ffb0*/  I2FP.F32.U32 R0, R4 ;  /* 0x0000000400007245 */ /* 0x004fc80000201000 */
[----:B------:R-:W-:Y:S01]  /*ffc0*/  F2FP.BF16.F32.PACK_AB R0, RZ, R0 ;  /* 0x00000000ff00723e */ /* 0x000fe200000010ff */
[----:B------:R-:W-:Y:S06]  /*ffd0*/  BRA `(.L_x_1077) ;  /* 0x0000000c008c7947 */ /* 0x000fec0003800000 */
.L_x_1179:
        /* <DEDUP_REMOVED lines=10> */
.L_x_1183:
[----:B------:R-:W2:Y:S02]  /*10080*/  LDG.E R4, desc[UR36][R4.64] ;  /* 0x0000002404047981 */ /* 0x000ea4000c1e1900 */
[----:B--2---:R-:W-:-:S04]  /*10090*/  I2FP.F32.S32 R0, R4 ;  /* 0x0000000400007245 */ /* 0x004fc80000201400 */
[----:B------:R-:W-:Y:S01]  /*100a0*/  F2FP.BF16.F32.PACK_AB R0, RZ, R0 ;  /* 0x00000000ff00723e */ /* 0x000fe200000010ff */
[----:B------:R-:W-:Y:S06]  /*100b0*/  BRA `(.L_x_1077) ;  /* 0x0000000c00547947 */ /* 0x000fec0003800000 */
.L_x_1182:
[----:B------:R-:W2:Y:S02]  /*100c0*/  LDG.E.U16 R4, desc[UR36][R4.64] ;  /* 0x0000002404047981 */ /* 0x000ea4000c1e1500 */
[----:B--2---:R-:W0:Y:S02]  /*100d0*/  I2F.S16 R0, R4 ;  /* 0x0000000400007306 */ /* 0x004e240000101400 */
[----:B0-----:R-:W-:Y:S01]  /*100e0*/  F2FP.BF16.F32.PACK_AB R0, RZ, R0 ;  /* 0x00000000ff00723e */ /* 0x001fe200000010ff */
[----:B------:R-:W-:Y:S06]  /*100f0*/  BRA `(.L_x_1077) ;  /* 0x0000000c00447947 */ /* 0x000fec0003800000 */
.L_x_1178:
        /* <DEDUP_REMOVED lines=9> */
.L_x_1185:
[----:B------:R-:W2:Y:S02]  /*10190*/  LDG.E.U16 R0, desc[UR36][R4.64] ;  /* 0x0000002404007981 */ /* 0x000ea4000c1e1500 */
[----:B--2---:R-:W-:-:S05]  /*101a0*/  HADD2.F32 R0, -RZ, R0.H0_H0 ;  /* 0x20000000ff007230 */ /* 0x004fca0000004100 */
[----:B------:R-:W-:Y:S01]  /*101b0*/  F2FP.BF16.F32.PACK_AB R0, RZ, R0 ;  /* 0x00000000ff00723e */ /* 0x000fe200000010ff */
[----:B------:R-:W-:Y:S06]  /*101c0*/  BRA `(.L_x_1077) ;  /* 0x0000000c00107947 */ /* 0x000fec0003800000 */
.L_x_1184:
        /* <DEDUP_REMOVED lines=9> */
.L_x_1187:
[----:B------:R-:W2:Y:S02]  /*10260*/  LDG.E.U16 R4, desc[UR36][R4.64] ;  /* 0x0000002404047981 */ /* 0x000ea4000c1e1500 */
[----:B--2---:R-:W-:-:S05]  /*10270*/  HADD2.F32 R0, -RZ, R4.H0_H0 ;  /* 0x20000004ff007230 */ /* 0x004fca0000004100 */
[----:B------:R-:W-:Y:S01]  /*10280*/  F2FP.BF16.F32.PACK_AB R0, RZ, R0 ;  /* 0x00000000ff00723e */ /* 0x000fe200000010ff */
[----:B------:R-:W-:Y:S06]  /*10290*/  BRA `(.L_x_1077) ;  /* 0x0000000800dc7947 */ /* 0x000fec0003800000 */
.L_x_1186:
        /* <DEDUP_REMOVED lines=8> */
.L_x_1177:
        /* <DEDUP_REMOVED lines=13> */
.L_x_1190:
        /* <DEDUP_REMOVED lines=8> */
.L_x_1189:
        /* <DEDUP_REMOVED lines=28> */
.L_x_1192:
        /* <DEDUP_REMOVED lines=12> */
[----:B------:R-:W-:Y:S01]  /*106f0*/  F2FP.BF16.F32.PACK_AB R0, RZ, R0 ;  /* 0x00000000ff00723e */ /* 0x000fe200000010ff */
[----:B------:R-:W-:Y:S06]  /*10700*/  BRA `(.L_x_1077) ;  /* 0x0000000400c07947 */ /* 0x000fec0003800000 */
.L_x_1191:
[----:B------:R0:W5:Y:S01]  /*10710*/  LDG.E.U16 R0, desc[UR36][R4.64] ;  /* 0x0000002404007981 */ /* 0x000162000c1e1500 */
[----:B------:R-:W-:Y:S05]  /*10720*/  BRA `(.L_x_1077) ;  /* 0x0000000400b87947 */ /* 0x000fea0003800000 */
.L_x_1188:
        /* <DEDUP_REMOVED lines=12> */
.L_x_1195:
        /* <DEDUP_REMOVED lines=21> */
.L_x_1199:
[----:B------:R-:W-:Y:S05]  /*10940*/  BSYNC B1 ;  /* 0x0000000000017941 */ /* 0x000fea0003800000 */
.L_x_1198:
[----:B------:R-:W-:Y:S01]  /*10950*/  LEA R5, R0, 0x3b800000, 0x17 ;  /* 0x3b80000000057811 */ /* 0x000fe200078eb8ff */
[----:B------:R-:W-:-:S05]  /*10960*/  IMAD.SHL.U32 R0, R3, 0x100000, RZ ;  /* 0x0010000003007824 */ /* 0x000fca00078e00ff */
[----:B------:R-:W-:-:S07]  /*10970*/  LOP3.LUT R0, R5, R0, R6, 0xfe, !PT ;  /* 0x0000000005007212 */ /* 0x000fce00078efe06 */
.L_x_1197:
[----:B------:R-:W-:Y:S05]  /*10980*/  BSYNC B0 ;  /* 0x0000000000007941 */ /* 0x000fea0003800000 */
.L_x_1196:
[----:B------:R-:W-:Y:S01]  /*10990*/  F2FP.BF16.F32.PACK_AB R0, RZ, R0 ;  /* 0x00000000ff00723e */ /* 0x000fe200000010ff */
[----:B------:R-:W-:Y:S06]  /*109a0*/  BRA `(.L_x_1077) ;  /* 0x0000000400187947 */ /* 0x000fec0003800000 */
.L_x_1194:
        /* <DEDUP_REMOVED lines=21> */
.L_x_1203:
[----:B------:R-:W-:Y:S05]  /*10b00*/  BSYNC B1 ;  /* 0x0000000000017941 */ /* 0x000fea0003800000 */
.L_x_1202:
[----:B------:R-:W-:Y:S01]  /*10b10*/  LEA R5, R0, 0x37800000, 0x17 ;  /* 0x3780000000057811 */ /* 0x000fe200078eb8ff */
[----:B------:R-:W-:-:S05]  /*10b20*/  IMAD.SHL.U32 R0, R3, 0x200000, RZ ;  /* 0x0020000003007824 */ /* 0x000fca00078e00ff */
[----:B------:R-:W-:-:S07]  /*10b30*/  LOP3.LUT R0, R5, R0, R6, 0xfe, !PT ;  /* 0x0000000005007212 */ /* 0x000fce00078efe06 */
.L_x_1201:
[----:B------:R-:W-:Y:S05]  /*10b40*/  BSYNC B0 ;  /* 0x0000000000007941 */ /* 0x000fea0003800000 */
.L_x_1200:
[----:B------:R-:W-:Y:S01]  /*10b50*/  F2FP.BF16.F32.PACK_AB R0, RZ, R0 ;  /* 0x00000000ff00723e */ /* 0x000fe200000010ff */
[----:B------:R-:W-:Y:S06]  /*10b60*/  BRA `(.L_x_1077) ;  /* 0x0000000000a87947 */ /* 0x000fec0003800000 */
.L_x_1193:
        /* <DEDUP_REMOVED lines=14> */
.L_x_1207:
[----:B------:R-:W-:Y:S05]  /*10c50*/  BSYNC B0 ;  /* 0x0000000000007941 */ /* 0x000fea0003800000 */
.L_x_1206:
[----:B------:R-:W-:Y:S01]  /*10c60*/  F2FP.BF16.F32.PACK_AB R0, RZ, R0 ;  /* 0x00000000ff00723e */ /* 0x000fe200000010ff */
[----:B------:R-:W-:Y:S06]  /*10c70*/  BRA `(.L_x_1077) ;  /* 0x0000000000647947 */ /* 0x000fec0003800000 */
.L_x_1181:
        /* <DEDUP_REMOVED lines=16> */
.L_x_1208:
[----:B------:R-:W-:Y:S01]  /*10d80*/  PRMT R0, RZ, 0x7610, R0 ;  /* 0x00007610ff007816 */ /* 0x000fe20000000000 */
[----:B------:R-:W-:Y:S06]  /*10d90*/  BRA `(.L_x_1077) ;  /* 0x00000000001c7947 */ /* 0x000fec0003800000 */
.L_x_1205:
[----:B------:R-:W2:Y:S02]  /*10da0*/  LDG.E.64 R4, desc[UR36][R4.64] ;  /* 0x0000002404047981 */ /* 0x000ea4000c1e1b00 */
[----:B--2---:R-:W0:Y:S02]  /*10db0*/  I2F.U64 R0, R4 ;  /* 0x0000000400007312 */ /* 0x004e240000301000 */
[----:B0-----:R-:W-:Y:S01]  /*10dc0*/  F2FP.BF16.F32.PACK_AB R0, RZ, R0 ;  /* 0x00000000ff00723e */ /* 0x001fe200000010ff */
[----:B------:R-:W-:Y:S06]  /*10dd0*/  BRA `(.L_x_1077) ;  /* 0x00000000000c7947 */ /* 0x000fec0003800000 */
.L_x_1204:
[----:B------:R-:W2:Y:S02]  /*10de0*/  LDG.E R4, desc[UR36][R4.64] ;  /* 0x0000002404047981 */ /* 0x000ea4000c1e1900 */
[----:B--2---:R-:W-:-:S04]  /*10df0*/  I2FP.F32.U32 R0, R4 ;  /* 0x0000000400007245 */ /* 0x004fc80000201000 */
[----:B------:R-:W-:-:S07]  /*10e00*/  F2FP.BF16.F32.PACK_AB R0, RZ, R0 ;  /* 0x00000000ff00723e */ /* 0x000fce00000010ff */
.L_x_1077:
[----:B------:R-:W-:Y:S05]  /*10e10*/  BSYNC B6 ;  /* 0x0000000000067941 */ /* 0x000fea0003800000 */
.L_x_1076:
[----:B------:R-:W1:Y:S01]  /*10e20*/  S2R R37, SR_TID.X ;  /* 0x0000000000257919 */ /* 0x000e620000002100 */
[----:B------:R-:W2:Y:S01]  /*10e30*/  LDC.U8 R17, c[0x0][0x258] ;  /* 0x00009600ff117b82 */ /* 0x000ea20000000000 */
[----:B------:R-:W-:Y:S01]  /*10e40*/  BSSY B0, `(.L_x_1209) ;  /* 0x0000015000007945 */ /* 0x000fe20003800000 */
[C---:B-1----:R-:W-:Y:S01]  /*10e50*/  ISETP.GE.AND P3, PT, R37.reuse, R34, PT ;  /* 0x000000222500720c */ /* 0x042fe20003f66270 */
[C---:B------:R-:W-:Y:S02]  /*10e60*/  VIADD R3, R37.reuse, 0x100 ;  /* 0x0000010025037836 */ /* 0x040fe40000000000 */
[----:B------:R-:W-:-:S03]  /*10e70*/  VIADD R19, R37, 0x80 ;  /* 0x0000008025137836 */ /* 0x000fc60000000000 */
[-C--:B------:R-:W-:Y:S01]  /*10e80*/  ISETP.GE.AND P1, PT, R3, R34.reuse, PT ;  /* 0x000000220300720c */ /* 0x080fe20003f26270 */
[----:B------:R-:W-:Y:S01]  /*10e90*/  VIADD R3, R37, 0x180 ;  /* 0x0000018025037836 */ /* 0x000fe20000000000 */
[----:B------:R-:W-:-:S04]  /*10ea0*/  ISETP.GE.AND P0, PT, R19, R34, PT ;  /* 0x000000221300720c */ /* 0x000fc80003f06270 */
[----:B------:R-:W-:Y:S01]  /*10eb0*/  ISETP.GE.AND P2, PT, R3, R34, PT ;  /* 0x000000220300720c */ /* 0x000fe20003f46270 */
[----:B------:R-:W-:-:S12]  /*10ec0*/  @P3 BRA `(.L_x_1210) ;  /* 0x0000000000303947 */ /* 0x000fd80003800000 */
[----:B-----5:R-:W-:Y:S02]  /*10ed0*/  IMAD.U32 R25, R25, 0x10000, RZ ;  /* 0x0001000019197824 */ /* 0x020fe400078e00ff */
        /* <DEDUP_REMOVED lines=8> */
[----:B------:R-:W-:-:S04]  /*10f60*/  FMUL.FTZ R27, R24, R27 ;  /* 0x0000001b181b7220 */ /* 0x000fc80000410000 */
[----:B------:R-:W-:-:S06]  /*10f70*/  FFMA.FTZ R3, R26, R4, R27 ;  /* 0x000000041a037223 */ /* 0x000fcc000001001b */
[----:B------:R-:W1:Y:S02]  /*10f80*/  F2F.BF16.F32 R3, R3 ;  /* 0x0000000300037304 */ /* 0x000e640000202000 */
.L_x_1210:
[----:B------:R-:W-:Y:S05]  /*10f90*/  BSYNC B0 ;  /* 0x0000000000007941 */ /* 0x000fea0003800000 */
.L_x_1209:
[----:B------:R-:W-:Y:S04]  /*10fa0*/  BSSY B0, `(.L_x_1211) ;  /* 0x000000e000007945 */ /* 0x000fe80003800000 */
[----:B------:R-:W-:Y:S05]  /*10fb0*/  @P0 BRA `(.L_x_1212) ;  /* 0x0000000000300947 */ /* 0x000fea0003800000 */
        /* <DEDUP_REMOVED lines=11> */
[----:B------:R-:W3:Y:S02]  /*11070*/  F2F.BF16.F32 R18, R18 ;  /* 0x0000001200127304 */ /* 0x000ee40000202000 */
.L_x_1212:
[----:B------:R-:W-:Y:S05]  /*11080*/  BSYNC B0 ;  /* 0x0000000000007941 */ /* 0x000fea0003800000 */
.L_x_1211:
        /* <DEDUP_REMOVED lines=13> */
[----:B------:R-:W4:Y:S02]  /*11160*/  F2F.BF16.F32 R23, R23 ;  /* 0x0000001700177304 */ /* 0x000f240000202000 */
.L_x_1214:
[----:B------:R-:W-:Y:S05]  /*11170*/  BSYNC B0 ;  /* 0x0000000000007941 */ /* 0x000fea0003800000 */
.L_x_1213:
        /* <DEDUP_REMOVED lines=13> */
[----:B------:R-:W0:Y:S02]  /*11250*/  F2F.BF16.F32 R16, R16 ;  /* 0x0000001000107304 */ /* 0x000e240000202000 */
.L_x_1216:
[----:B------:R-:W-:Y:S05]  /*11260*/  BSYNC B0 ;  /* 0x0000000000007941 */ /* 0x000fea0003800000 */
.L_x_1215:
[----:B------:R-:W-:Y:S04]  /*11270*/  BSSY B6, `(.L_x_1217) ;  /* 0x0000112000067945 */ /* 0x000fe80003800000 */
[----:B------:R-:W-:Y:S05]  /*11280*/  @P3 BRA `(.L_x_1218) ;  /* 0x0000001000403947 */ /* 0x000fea0003800000 */
[----:B------:R-:W0:Y:S01]  /*11290*/  LDC.64 R8, c[0x0][0x218] ;  /* 0x00008600ff087b82 */ /* 0x000e220000000a00 */
[----:B--2--5:R-:W-:Y:S01]  /*112a0*/  PRMT R0, R17, 0x9910, RZ ;  /* 0x0000991011007816 */ /* 0x024fe200000000ff */
        /* <DEDUP_REMOVED lines=15> */
[----:B-1----:R-:W-:Y:S02]  /*113a0*/  IMAD.U32 R3, R3, 0x10000, RZ ;  /* 0x0001000003037824 */ /* 0x002fe400078e00ff */
[----:B------:R-:W-:-:S04]  /*113b0*/  IMAD.MOV.U32 R37, RZ, RZ, R19 ;  /* 0x000000ffff257224 */ /* 0x000fc800078e0013 */
[----:B------:R-:W0:Y:S02]  /*113c0*/  F2I.FTZ.TRUNC.NTZ R3, R3 ;  /* 0x0000000300037305 */ /* 0x000e24000021f100 */
[----:B0-----:R0:W-:Y:S01]  /*113d0*/  STG.E.U8 desc[UR36][R8.64], R3 ;  /* 0x0000000308007986 */ /* 0x0011e2000c101124 */
[----:B------:R-:W-:Y:S05]  /*113e0*/  BRA `(.L_x_1218) ;  /* 0x0000000c00e87947 */ /* 0x000fea0003800000 */
.L_x_1222:
[----:B-1----:R-:W-:Y:S02]  /*113f0*/  IMAD.U32 R3, R3, 0x10000, RZ ;  /* 0x0001000003037824 */ /* 0x002fe400078e00ff */
[----:B------:R-:W-:-:S04]  /*11400*/  IMAD.MOV.U32 R37, RZ, RZ, R19 ;  /* 0x000000ffff257224 */ /* 0x000fc800078e0013 */
[----:B------:R-:W0:Y:S02]  /*11410*/  F2I.S64.TRUNC R2, R3 ;  /* 0x0000000300027311 */ /* 0x000e24000020d900 */
[----:B0-----:R0:W-:Y:S01]  /*11420*/  STG.E.U8 desc[UR36][R8.64], R2 ;  /* 0x0000000208007986 */ /* 0x0011e2000c101124 */
[----:B------:R-:W-:Y:S05]  /*11430*/  BRA `(.L_x_1218) ;  /* 0x0000000c00d47947 */ /* 0x000fea0003800000 */
.L_x_1221:
[----:B------:R-:W-:-:S13]  /*11440*/  ISETP.NE.AND P0, PT, R0, 0x2, PT ;  /* 0x000000020000780c */ /* 0x000fda0003f05270 */
[----:B------:R-:W-:Y:S05]  /*11450*/  @!P0 BRA `(.L_x_1224) ;  /* 0x0000000000388947 */ /* 0x000fea0003800000 */
[----:B------:R-:W-:-:S13]  /*11460*/  ISETP.NE.AND P0, PT, R0, 0x3, PT ;  /* 0x000000030000780c */ /* 0x000fda0003f05270 */
[----:B------:R-:W-:Y:S05]  /*11470*/  @!P0 BRA `(.L_x_1225) ;  /* 0x00000000001c8947 */ /* 0x000fea0003800000 */
[----:B------:R-:W-:-:S13]  /*11480*/  ISETP.NE.AND P0, PT, R0, 0x4, PT ;  /* 0x000000040000780c */ /* 0x000fda0003f05270 */
[----:B------:R-:W-:Y:S05]  /*11490*/  @P0 BRA `(.L_x_1223) ;  /* 0x0000000c00500947 */ /* 0x000fea0003800000 */
[----:B-1----:R-:W-:Y:S02]  /*114a0*/  IMAD.U32 R3, R3, 0x10000, RZ ;  /* 0x0001000003037824 */ /* 0x002fe400078e00ff */
[----:B------:R-:W-:-:S04]  /*114b0*/  IMAD.MOV.U32 R37, RZ, RZ, R19 ;  /* 0x000000ffff257224 */ /* 0x000fc800078e0013 */
[----:B------:R-:W0:Y:S02]  /*114c0*/  F2I.S64.TRUNC R2, R3 ;  /* 0x0000000300027311 */ /* 0x000e24000020d900 */
[----:B0-----:R0:W-:Y:S01]  /*114d0*/  STG.E.64 desc[UR36][R8.64], R2 ;  /* 0x0000000208007986 */ /* 0x0011e2000c101b24 */
[----:B------:R-:W-:Y:S05]  /*114e0*/  BRA `(.L_x_1218) ;  /* 0x0000000c00a87947 */ /* 0x000fea0003800000 */
.L_x_1225:
[----:B-1----:R-:W-:Y:S02]  /*114f0*/  IMAD.U32 R3, R3, 0x10000, RZ ;  /* 0x0001000003037824 */ /* 0x002fe400078e00ff */
[----:B------:R-:W-:-:S04]  /*11500*/  IMAD.MOV.U32 R37, RZ, RZ, R19 ;  /* 0x000000ffff257224 */ /* 0x000fc800078e0013 */
[----:B------:R-:W0:Y:S02]  /*11510*/  F2I.FTZ.TRUNC.NTZ R3, R3 ;  /* 0x0000000300037305 */ /* 0x000e24000021f100 */
[----:B0-----:R0:W-:Y:S01]  /*11520*/  STG.E desc[UR36][R8.64], R3 ;  /* 0x0000000308007986 */ /* 0x0011e2000c101924 */
[----:B------:R-:W-:Y:S05]  /*11530*/  BRA `(.L_x_1218) ;  /* 0x0000000c00947947 */ /* 0x000fea0003800000 */
.L_x_1224:
[----:B-1----:R-:W-:Y:S02]  /*11540*/  IMAD.U32 R3, R3, 0x10000, RZ ;  /* 0x0001000003037824 */ /* 0x002fe400078e00ff */
[----:B------:R-:W-:-:S04]  /*11550*/  IMAD.MOV.U32 R37, RZ, RZ, R19 ;  /* 0x000000ffff257224 */ /* 0x000fc800078e0013 */
[----:B------:R-:W0:Y:S02]  /*11560*/  F2I.FTZ.TRUNC.NTZ R3, R3 ;  /* 0x0000000300037305 */ /* 0x000e24000021f100 */
[----:B0-----:R0:W-:Y:S01]  /*11570*/  STG.E.U16 desc[UR36][R8.64], R3 ;  /* 0x0000000308007986 */ /* 0x0011e2000c101524 */
[----:B------:R-:W-:Y:S05]  /*11580*/  BRA `(.L_x_1218) ;  /* 0x0000000c00807947 */ /* 0x000fea0003800000 */
.L_x_1220:
[----:B------:R-:W-:-:S13]  /*11590*/  ISETP.GT.AND P0, PT, R0, 0x6, PT ;  /* 0x000000060000780c */ /* 0x000fda0003f04270 */
[----:B------:R-:W-:Y:S05]  /*115a0*/  @P0 BRA `(.L_x_1226) ;  /* 0x0000000000340947 */ /* 0x000fea0003800000 */
[----:B------:R-:W-:-:S13]  /*115b0*/  ISETP.NE.AND P0, PT, R0, 0x5, PT ;  /* 0x000000050000780c */ /* 0x000fda0003f05270 */
[----:B------:R-:W-:Y:S05]  /*115c0*/  @!P0 BRA `(.L_x_1227) ;  /* 0x0000000000188947 */ /* 0x000fea0003800000 */
[----:B------:R-:W-:-:S13]  /*115d0*/  ISETP.NE.AND P0, PT, R0, 0x6, PT ;  /* 0x000000060000780c */ /* 0x000fda0003f05270 */
[----:B------:R-:W-:Y:S05]  /*115e0*/  @P0 BRA `(.L_x_1223) ;  /* 0x0000000800fc0947 */ /* 0x000fea0003800000 */
[----:B-1----:R-:W-:Y:S02]  /*115f0*/  IMAD.U32 R3, R3, 0x10000, RZ ;  /* 0x0001000003037824 */ /* 0x002fe400078e00ff */
[----:B------:R-:W-:-:S03]  /*11600*/  IMAD.MOV.U32 R37, RZ, RZ, R19 ;  /* 0x000000ffff257224 */ /* 0x000fc600078e0013 */
[----:B------:R0:W-:Y:S01]  /*11610*/  STG.E desc[UR36][R8.64], R3 ;  /* 0x0000000308007986 */ /* 0x0001e2000c101924 */
[----:B------:R-:W-:Y:S05]  /*11620*/  BRA `(.L_x_1218) ;  /* 0x0000000c00587947 */ /* 0x000fea0003800000 */
.L_x_1227:
[----:B-1----:R-:W-:Y:S02]  /*11630*/  IMAD.U32 R0, R3, 0x10000, RZ ;  /* 0x0001000003007824 */ /* 0x002fe400078e00ff */
[----:B------:R-:W-:-:S03]  /*11640*/  IMAD.MOV.U32 R37, RZ, RZ, R19 ;  /* 0x000000ffff257224 */ /* 0x000fc600078e0013 */
[----:B------:R-:W-:-:S05]  /*11650*/  F2FP.F16.F32.PACK_AB R0, RZ, R0 ;  /* 0x00000000ff00723e */ /* 0x000fca00000000ff */
[----:B------:R0:W-:Y:S01]  /*11660*/  STG.E.U16 desc[UR36][R8.64], R0 ;  /* 0x0000000008007986 */ /* 0x0001e2000c101524 */
[----:B------:R-:W-:Y:S05]  /*11670*/  BRA `(.L_x_1218) ;  /* 0x0000000c00447947 */ /* 0x000fea0003800000 */
.L_x_1226:
[----:B------:R-:W-:-:S13]  /*11680*/  ISETP.NE.AND P0, PT, R0, 0x7, PT ;  /* 0x000000070000780c */ /* 0x000fda0003f05270 */
[----:B------:R-:W-:Y:S05]  /*11690*/  @!P0 BRA `(.L_x_1228) ;  /* 0x00000000003c8947 */ /* 0x000fea0003800000 */
[----:B------:R-:W-:-:S13]  /*116a0*/  ISETP.NE.AND P0, PT, R0, 0x8, PT ;  /* 0x000000080000780c */ /* 0x000fda0003f05270 */
[----:B------:R-:W-:Y:S05]  /*116b0*/  @!P0 BRA `(.L_x_1229) ;  /* 0x00000000001c8947 */ /* 0x000fea0003800000 */
[----:B------:R-:W-:-:S13]  /*116c0*/  ISETP.NE.AND P0, PT, R0, 0x9, PT ;  /* 0x000000090000780c */ /* 0x000fda0003f05270 */
[----:B------:R-:W-:Y:S05]  /*116d0*/  @P0 BRA `(.L_x_1223) ;  /* 0x0000000800c00947 */ /* 0x000fea0003800000 */
[----:B-1----:R-:W-:Y:S02]  /*116e0*/  IMAD.U32 R2, R3, 0x10000, RZ ;  /* 0x0001000003027824 */ /* 0x002fe400078e00ff */
[----:B------:R-:W-:Y:S02]  /*116f0*/  IMAD.MOV.U32 R3, RZ, RZ, RZ ;  /* 0x000000ffff037224 */ /* 0x000fe400078e00ff */
[----:B------:R-:W-:-:S03]  /*11700*/  IMAD.MOV.U32 R37, RZ, RZ, R19 ;  /* 0x000000ffff257224 */ /* 0x000fc600078e0013 */
[----:B------:R0:W-:Y:S01]  /*11710*/  STG.E.64 desc[UR36][R8.64], R2 ;  /* 0x0000000208007986 */ /* 0x0001e2000c101b24 */
[----:B------:R-:W-:Y:S05]  /*11720*/  BRA `(.L_x_1218) ;  /* 0x0000000c00187947 */ /* 0x000fea0003800000 */
.L_x_1229:
[----:B-1----:R-:W-:Y:S02]  /*11730*/  IMAD.U32 R3, R3, 0x10000, RZ ;  /* 0x0001000003037824 */ /* 0x002fe400078e00ff */
[----:B------:R-:W-:-:S03]  /*11740*/  IMAD.MOV.U32 R37, RZ, RZ, R19 ;  /* 0x000000ffff257224 */ /* 0x000fc600078e0013 */
[----:B------:R-:W-:-:S04]  /*11750*/  F2FP.F16.F32.PACK_AB R3, RZ, R3 ;  /* 0x00000003ff03723e */ /* 0x000fc800000000ff */
[----:B------:R-:W-:-:S05]  /*11760*/  PRMT R3, R3, 0x5410, RZ ;  /* 0x0000541003037816 */ /* 0x000fca00000000ff */
[----:B------:R0:W-:Y:S01]  /*11770*/  STG.E desc[UR36][R8.64], R3 ;  /* 0x0000000308007986 */ /* 0x0001e2000c101924 */
[----:B------:R-:W-:Y:S05]  /*11780*/  BRA `(.L_x_1218) ;  /* 0x0000000c00007947 */ /* 0x000fea0003800000 */
.L_x_1228:
[----:B-1----:R-:W-:Y:S02]  /*11790*/  IMAD.U32 R2, R3, 0x10000, RZ ;  /* 0x0001000003027824 */ /* 0x002fe400078e00ff */
[----:B------:R-:W-:Y:S02]  /*117a0*/  IMAD.MOV.U32 R37, RZ, RZ, R19 ;  /* 0x000000ffff257224 */ /* 0x000fe400078e0013 */
[----:B------:R-:W-:-:S06]  /*117b0*/  FMUL.FTZ R2, R2, 1 ;  /* 0x3f80000002027820 */ /* 0x000fcc0000410000 */
[----:B------:R-:W0:Y:S02]  /*117c0*/  F2F.F64.F32 R2, R2 ;  /* 0x0000000200027310 */ /* 0x000e240000201800 */
[----:B0-----:R0:W-:Y:S01]  /*117d0*/  STG.E.64 desc[UR36][R8.64], R2 ;  /* 0x0000000208007986 */ /* 0x0011e2000c101b24 */
[----:B------:R-:W-:Y:S05]  /*117e0*/  BRA `(.L_x_1218) ;  /* 0x0000000800e87947 */ /* 0x000fea0003800000 */
.L_x_1219:
        /* <DEDUP_REMOVED lines=10> */
[----:B------:R-:W-:-:S04]  /*11890*/  FSETP.NEU.FTZ.AND P0, PT, R3, RZ, PT ;  /* 0x000000ff0300720b */ /* 0x000fc80003f1d000 */
[----:B------:R-:W-:-:S05]  /*118a0*/  SEL R3, RZ, 0x1, !P0 ;  /* 0x00000001ff037807 */ /* 0x000fca0004000000 */
[----:B------:R0:W-:Y:S01]  /*118b0*/  STG.E.U8 desc[UR36][R8.64], R3 ;  /* 0x0000000308007986 */ /* 0x0001e2000c101124 */
[----:B------:R-:W-:Y:S05]  /*118c0*/  BRA `(.L_x_1218) ;  /* 0x0000000800b07947 */ /* 0x000fea0003800000 */
.L_x_1232:
[----:B-1----:R-:W-:Y:S01]  /*118d0*/  IMAD.U32 R3, R3, 0x10000, RZ ;  /* 0x0001000003037824 */ /* 0x002fe200078e00ff */
[----:B------:R-:W-:Y:S01]  /*118e0*/  CS2R R6, SRZ ;  /* 0x0000000000067805 */ /* 0x000fe2000001ff00 */
[----:B------:R-:W-:Y:S02]  /*118f0*/  IMAD.MOV.U32 R37, RZ, RZ, R19 ;  /* 0x000000ffff257224 */ /* 0x000fe400078e0013 */
[----:B------:R-:W-:-:S04]  /*11900*/  FMUL.FTZ R3, R3, 1 ;  /* 0x3f80000003037820 */ /* 0x000fc80000410000 */
[----:B------:R-:W0:Y:S02]  /*11910*/  F2F.F64.F32 R4, R3 ;  /* 0x0000000300047310 */ /* 0x000e240000201800 */
[----:B0-----:R0:W-:Y:S01]  /*11920*/  STG.E.128 desc[UR36][R8.64], R4 ;  /* 0x0000000408007986 */ /* 0x0011e2000c101d24 */
[----:B------:R-:W-:Y:S05]  /*11930*/  BRA `(.L_x_1218) ;  /* 0x0000000800947947 */ /* 0x000fea0003800000 */
.L_x_1231:
        /* <DEDUP_REMOVED lines=21> */
.L_x_1236:
[----:B------:R-:W-:Y:S05]  /*11a90*/  BSYNC B0 ;  /* 0x0000000000007941 */ /* 0x000fea0003800000 */
.L_x_1235:
[----:B------:R-:W-:Y:S01]  /*11aa0*/  LOP3.LUT R3, R0, R3, RZ, 0xfc, !PT ;  /* 0x0000000300037212 */ /* 0x000fe200078efcff */
[----:B------:R-:W-:-:S04]  /*11ab0*/  IMAD.MOV.U32 R37, RZ, RZ, R19 ;  /* 0x000000ffff257224 */ /* 0x000fc800078e0013 */
[----:B------:R0:W-:Y:S01]  /*11ac0*/  STG.E.U8 desc[UR36][R8.64], R3 ;  /* 0x0000000308007986 */ /* 0x0001e2000c101124 */
[----:B------:R-:W-:Y:S05]  /*11ad0*/  BRA `(.L_x_1218) ;  /* 0x00000008002c7947 */ /* 0x000fea0003800000 */
.L_x_1234:
        /* <DEDUP_REMOVED lines=13> */
.L_x_1238:
[----:B------:R-:W-:Y:S01]  /*11bb0*/  IMAD.MOV.U32 R0, RZ, RZ, 0x7f ;  /* 0x0000007fff007424 */ /* 0x000fe200078e00ff */
[----:B------:R-:W-:-:S04]  /*11bc0*/  ISETP.GT.U32.AND P0, PT, R2, 0x7f800000, PT ;  /* 0x7f8000000200780c */ /* 0x000fc80003f04070 */
[----:B------:R-:W-:-:S09]  /*11bd0*/  SEL R0, R0, 0x7c, P0 ;  /* 0x0000007c00007807 */ /* 0x000fd20000000000 */
.L_x_1239:
[----:B------:R-:W-:Y:S05]  /*11be0*/  BSYNC B0 ;  /* 0x0000000000007941 */ /* 0x000fea0003800000 */
.L_x_1237:
[----:B------:R-:W-:Y:S01]  /*11bf0*/  LOP3.LUT R2, R3, 0x80000000, RZ, 0xc0, !PT ;  /* 0x8000000003027812 */ /* 0x000fe200078ec0ff */
[----:B------:R-:W-:-:S03]  /*11c00*/  IMAD.MOV.U32 R37, RZ, RZ, R19 ;  /* 0x000000ffff257224 */ /* 0x000fc600078e0013 */
[----:B------:R-:W-:-:S04]  /*11c10*/  SHF.R.U32.HI R3, RZ, 0x18, R2 ;  /* 0x00000018ff037819 */ /* 0x000fc80000011602 */
[----:B------:R-:W-:-:S05]  /*11c20*/  LOP3.LUT R3, R0, R3, RZ, 0xfc, !PT ;  /* 0x0000000300037212 */ /* 0x000fca00078efcff */
[----:B------:R0:W-:Y:S01]  /*11c30*/  STG.E.U8 desc[UR36][R8.64], R3 ;  /* 0x0000000308007986 */ /* 0x0001e2000c101124 */
[----:B------:R-:W-:Y:S05]  /*11c40*/  BRA `(.L_x_1218) ;  /* 0x0000000400d07947 */ /* 0x000fea0003800000 */
.L_x_1233:
[----:B-1----:R0:W-:Y:S01]  /*11c50*/  STG.E.U16 desc[UR36][R8.64], R3 ;  /* 0x0000000308007986 */ /* 0x0021e2000c101524 */
[----:B------:R-:W-:Y:S01]  /*11c60*/  IMAD.MOV.U32 R37, RZ, RZ, R19 ;  /* 0x000000ffff257224 */ /* 0x000fe200078e0013 */
[----:B------:R-:W-:Y:S06]  /*11c70*/  BRA `(.L_x_1218) ;  /* 0x0000000400c47947 */ /* 0x000fec0003800000 */
.L_x_1230:
        /* <DEDUP_REMOVED lines=10> */
[----:B------:R-:W0:Y:S02]  /*11d20*/  F2I.FTZ.U32.TRUNC.NTZ R3, R3 ;  /* 0x0000000300037305 */ /* 0x000e24000021f000 */
[----:B0-----:R0:W-:Y:S01]  /*11d30*/  STG.E.U16 desc[UR36][R8.64], R3 ;  /* 0x0000000308007986 */ /* 0x0011e2000c101524 */
[----:B------:R-:W-:Y:S05]  /*11d40*/  BRA `(.L_x_1218) ;  /* 0x0000000400907947 */ /* 0x000fea0003800000 */
.L_x_1242:
        /* <DEDUP_REMOVED lines=17> */
.L_x_1245:
[----:B------:R-:W-:-:S04]  /*11e60*/  LOP3.LUT R2, R3, 0x80000000, RZ, 0xc0, !PT ;  /* 0x8000000003027812 */ /* 0x000fc800078ec0ff */
[----:B------:R-:W-:-:S04]  /*11e70*/  SHF.R.U32.HI R3, RZ, 0x18, R2 ;  /* 0x00000018ff037819 */ /* 0x000fc80000011602 */
[----:B------:R-:W-:-:S04]  /*11e80*/  LOP3.LUT R0, R0, R3, RZ, 0xfc, !PT ;  /* 0x0000000300007212 */ /* 0x000fc800078efcff */
[----:B------:R-:W-:-:S07]  /*11e90*/  PRMT R4, R0, 0x7610, R4 ;  /* 0x0000761000047816 */ /* 0x000fce0000000004 */
.L_x_1244:
[----:B------:R-:W-:Y:S05]  /*11ea0*/  BSYNC B0 ;  /* 0x0000000000007941 */ /* 0x000fea0003800000 */
.L_x_1243:
[----:B------:R0:W-:Y:S01]  /*11eb0*/  STG.E.U8 desc[UR36][R8.64], R4 ;  /* 0x0000000408007986 */ /* 0x0001e2000c101124 */
[----:B------:R-:W-:Y:S01]  /*11ec0*/  IMAD.MOV.U32 R37, RZ, RZ, R19 ;  /* 0x000000ffff257224 */ /* 0x000fe200078e0013 */
[----:B------:R-:W-:Y:S06]  /*11ed0*/  BRA `(.L_x_1218) ;  /* 0x00000004002c7947 */ /* 0x000fec0003800000 */
.L_x_1241:
        /* <DEDUP_REMOVED lines=17> */
.L_x_1248:
[----:B------:R-:W-:-:S04]  /*11ff0*/  LOP3.LUT R2, R3, 0x80000000, RZ, 0xc0, !PT ;  /* 0x8000000003027812 */ /* 0x000fc800078ec0ff */
[----:B------:R-:W-:-:S04]  /*12000*/  SHF.R.U32.HI R3, RZ, 0x18, R2 ;  /* 0x00000018ff037819 */ /* 0x000fc80000011602 */
[----:B------:R-:W-:-:S04]  /*12010*/  LOP3.LUT R0, R0, R3, RZ, 0xfc, !PT ;  /* 0x0000000300007212 */ /* 0x000fc800078efcff */
[----:B------:R-:W-:-:S07]  /*12020*/  PRMT R4, R0, 0x7610, R4 ;  /* 0x0000761000047816 */ /* 0x000fce0000000004 */
.L_x_1247:
[----:B------:R-:W-:Y:S05]  /*12030*/  BSYNC B0 ;  /* 0x0000000000007941 */ /* 0x000fea0003800000 */
.L_x_1246:
[----:B------:R0:W-:Y:S01]  /*12040*/  STG.E.U8 desc[UR36][R8.64], R4 ;  /* 0x0000000408007986 */ /* 0x0001e2000c101124 */
[----:B------:R-:W-:Y:S01]  /*12050*/  IMAD.MOV.U32 R37, RZ, RZ, R19 ;  /* 0x000000ffff257224 */ /* 0x000fe200078e0013 */
[----:B------:R-:W-:Y:S06]  /*12060*/  BRA `(.L_x_1218) ;  /* 0x0000000000c87947 */ /* 0x000fec0003800000 */
.L_x_1240:
[----:B------:R-:W-:-:S13]  /*12070*/  ISETP.NE.AND P0, PT, R0, 0x1c, PT ;  /* 0x0000001c0000780c */ /* 0x000fda0003f05270 */
[----:B------:R-:W-:Y:S05]  /*12080*/  @!P0 BRA `(.L_x_1249) ;  /* 0x0000000000b08947 */ /* 0x000fea0003800000 */
[----:B------:R-:W-:-:S13]  /*12090*/  ISETP.NE.AND P0, PT, R0, 0x1d, PT ;  /* 0x0000001d0000780c */ /* 0x000fda0003f05270 */
[----:B------:R-:W-:Y:S05]  /*120a0*/  @!P0 BRA `(.L_x_1250) ;  /* 0x0000000000948947 */ /* 0x000fea0003800000 */
[----:B------:R-:W-:-:S13]  /*120b0*/  ISETP.NE.AND P0, PT, R0, 0x2c, PT ;  /* 0x0000002c0000780c */ /* 0x000fda0003f05270 */
[----:B------:R-:W-:Y:S05]  /*120c0*/  @P0 BRA `(.L_x_1223) ;  /* 0x0000000000440947 */ /* 0x000fea0003800000 */
[----:B-1----:R-:W-:Y:S02]  /*120d0*/  IMAD.U32 R3, R3, 0x10000, RZ ;  /* 0x0001000003037824 */ /* 0x002fe400078e00ff */
[----:B------:R-:W-:-:S03]  /*120e0*/  IMAD.MOV.U32 R37, RZ, RZ, R19 ;  /* 0x000000ffff257224 */ /* 0x000fc600078e0013 */
        /* <DEDUP_REMOVED lines=15> */
.L_x_1223:
[----:B------:R-:W-:Y:S01]  /*121e0*/  MOV R2, 0x0 ;  /* 0x0000000000027802 */ /* 0x000fe20000000f00 */
[----:B------:R-:W-:Y:S01]  /*121f0*/  ULDC.64 UR4, c[0x4][0x128] ;  /* 0x01004a0000047ab9 */ /* 0x000fe20000000a00 */
[----:B------:R-:W-:Y:S01]  /*12200*/  ULDC.64 UR6, c[0x4][0x130] ;  /* 0x01004c0000067ab9 */ /* 0x000fe20000000a00 */
[----:B------:R-:W-:Y:S02]  /*12210*/  IMAD.U32 R4, RZ, RZ, UR4 ;  /* 0x00000004ff047e24 */ /* 0x000fe4000f8e00ff */
[----:B------:R-:W-:Y:S01]  /*12220*/  IMAD.U32 R5, RZ, RZ, UR5 ;  /* 0x00000005ff057e24 */ /* 0x000fe2000f8e00ff */
[----:B-1----:R-:W0:Y:S01]  /*12230*/  LDC.64 R2, c[0x4][R2] ;  /* 0x0100000002027b82 */ /* 0x002e220000000a00 */
        /* <DEDUP_REMOVED lines=9> */
[----:B0--34-:R-:W-:Y:S05]  /*122d0*/  CALL.ABS.NOINC R2 ;  /* 0x0000000002007343 */ /* 0x019fea0003c00000 */
.L_x_1251:
[----:B------:R-:W-:Y:S01]  /*122e0*/  IMAD.MOV.U32 R37, RZ, RZ, R19 ;  /* 0x000000ffff257224 */ /* 0x000fe200078e0013 */
[----:B------:R-:W-:Y:S06]  /*122f0*/  BRA `(.L_x_1218) ;  /* 0x0000000000247947 */ /* 0x000fec0003800000 */
.L_x_1250:
[----:B-1----:R-:W-:Y:S02]  /*12300*/  IMAD.U32 R3, R3, 0x10000, RZ ;  /* 0x0001000003037824 */ /* 0x002fe400078e00ff */
[----:B------:R-:W-:-:S04]  /*12310*/  IMAD.MOV.U32 R37, RZ, RZ, R19 ;  /* 0x000000ffff257224 */ /* 0x000fc800078e0013 */
[----:B------:R-:W0:Y:S02]  /*12320*/  F2I.U64.TRUNC R2, R3 ;  /* 0x0000000300027311 */ /* 0x000e24000020d800 */
[----:B0-----:R0:W-:Y:S01]  /*12330*/  STG.E.64 desc[UR36][R8.64], R2 ;  /* 0x0000000208007986 */ /* 0x0011e2000c101b24 */
[----:B------:R-:W-:Y:S05]  /*12340*/  BRA `(.L_x_1218) ;  /* 0x0000000000107947 */ /* 0x000fea0003800000 */
.L_x_1249:
[----:B-1----:R-:W-:Y:S02]  /*12350*/  IMAD.U32 R3, R3, 0x10000, RZ ;  /* 0x0001000003037824 */ /* 0x002fe400078e00ff */
[----:B------:R-:W-:-:S04]  /*12360*/  IMAD.MOV.U32 R37, RZ, RZ, R19 ;  /* 0x000000ffff257224 */ /* 0x000fc800078e0013 */
[----:B------:R-:W0:Y:S02]  /*12370*/  F2I.FTZ.U32.TRUNC.NTZ R3, R3 ;  /* 0x0000000300037305 */ /* 0x000e24000021f000 */
[----:B0-----:R0:W-:Y:S02]  /*12380*/  STG.E desc[UR36][R8.64], R3 ;  /* 0x0000000308007986 */ /* 0x0011e4000c101924 */
.L_x_1218:
[----:B------:R-:W-:Y:S05]  /*12390*/  BSYNC B6 ;  /* 0x0000000000067941 */ /* 0x000fea0003800000 */
.L_x_1217:
[----:B------:R-:W-:Y:S01]  /*123a0*/  ISETP.GE.AND P0, PT, R37, R34, PT ;  /* 0x000000222500720c */ /* 0x000fe20003f06270 */
[----:B------:R-:W-:-:S12]  /*123b0*/  BSSY B6, `(.L_x_1252) ;  /* 0x00001fc000067945 */ /* 0x000fd80003800000 */
[----:B------:R-:W-:Y:S05]  /*123c0*/  @P0 BRA `(.L_x_1253) ;  /* 0x0000001c00e80947 */ /* 0x000fea0003800000 */
[----:B01---5:R-:W0:Y:S01]  /*123d0*/  LDC.64 R2, c[0x0][0x218] ;  /* 0x00008600ff027b82 */ /* 0x023e220000000a00 */
[----:B------:R-:W-:Y:S01]  /*123e0*/  IMAD R0, R22, 0x200, R37 ;  /* 0x0000020016007824 */ /* 0x000fe200078e0225 */
[----:B--2---:R-:W-:Y:S01]  /*123f0*/  PRMT R4, R17, 0x9910, RZ ;  /* 0x0000991011047816 */ /* 0x004fe200000000ff */
[----:B------:R-:W-:Y:S02]  /*12400*/  ULDC UR4, c[0x0][0x25c] ;  /* 0x0000970000047ab9 */ /* 0x000fe40000000800 */
[----:B------:R-:W-:Y:S02]  /*12410*/  IMAD R5, R0, UR4, RZ ;  /* 0x0000000400057c24 */ /* 0x000fe4000f8e02ff */
[----:B------:R-:W-:-:S05]  /*12420*/  IMAD.MOV.U32 R0, RZ, RZ, R4 ;  /* 0x000000ffff007224 */ /* 0x000fca00078e0004 */
        /* <DEDUP_REMOVED lines=12> */
[----:B---3--:R-:W-:-:S04]  /*124f0*/  IMAD.U32 R18, R18, 0x10000, RZ ;  /* 0x0001000012127824 */ /* 0x008fc800078e00ff */
[----:B------:R-:W0:Y:S02]  /*12500*/  F2I.FTZ.TRUNC.NTZ R5, R18 ;  /* 0x0000001200057305 */ /* 0x000e24000021f100 */
[----:B0-----:R0:W-:Y:S01]  /*12510*/  STG.E.U8 desc[UR36][R2.64], R5 ;  /* 0x0000000502007986 */ /* 0x0011e2000c101124 */
[----:B------:R-:W-:Y:S05]  /*12520*/  BRA `(.L_x_1259) ;  /* 0x0000000c00947947 */ /* 0x000fea0003800000 */
.L_x_1257:
[----:B---3--:R-:W-:-:S06]  /*12530*/  IMAD.U32 R5, R18, 0x10000, RZ ;  /* 0x0001000012057824 */ /* 0x008fcc00078e00ff */
[----:B------:R-:W0:Y:S02]  /*12540*/  F2I.S64.TRUNC R4, R5 ;  /* 0x0000000500047311 */ /* 0x000e24000020d900 */
[----:B0-----:R0:W-:Y:S01]  /*12550*/  STG.E.U8 desc[UR36][R2.64], R4 ;  /* 0x0000000402007986 */ /* 0x0011e2000c101124 */
[----:B------:R-:W-:Y:S05]  /*12560*/  BRA `(.L_x_1259) ;  /* 0x0000000c00847947 */ /* 0x000fea0003800000 */
.L_x_1256:
[----:B------:R-:W-:-:S13]  /*12570*/  ISETP.NE.AND P0, PT, R0, 0x2, PT ;  /* 0x000000020000780c */ /* 0x000fda0003f05270 */
[----:B------:R-:W-:Y:S05]  /*12580*/  @!P0 BRA `(.L_x_1260) ;  /* 0x0000000000308947 */ /* 0x000fea0003800000 */
[----:B------:R-:W-:-:S13]  /*12590*/  ISETP.NE.AND P0, PT, R0, 0x3, PT ;  /* 0x000000030000780c */ /* 0x000fda0003f05270 */
[----:B------:R-:W-:Y:S05]  /*125a0*/  @!P0 BRA `(.L_x_1261) ;  /* 0x0000000000188947 */ /* 0x000fea0003800000 */
[----:B------:R-:W-:-:S13]  /*125b0*/  ISETP.NE.AND P0, PT, R0, 0x4, PT ;  /* 0x000000040000780c */ /* 0x000fda0003f05270 */
[----:B------:R-:W-:Y:S05]  /*125c0*/  @P0 BRA `(.L_x_1258) ;  /* 0x0000000c000c0947 */ /* 0x000fea0003800000 */
[----:B---3--:R-:W-:-:S06]  /*125d0*/  IMAD.U32 R4, R18, 0x10000, RZ ;  /* 0x0001000012047824 */ /* 0x008fcc00078e00ff */
[----:B------:R-:W0:Y:S02]  /*125e0*/  F2I.S64.TRUNC R4, R4 ;  /* 0x0000000400047311 */ /* 0x000e24000020d900 */
[----:B0-----:R0:W-:Y:S01]  /*125f0*/  STG.E.64 desc[UR36][R2.64], R4 ;  /* 0x0000000402007986 */ /* 0x0011e2000c101b24 */
[----:B------:R-:W-:Y:S05]  /*12600*/  BRA `(.L_x_1259) ;  /* 0x0000000c005c7947 */ /* 0x000fea0003800000 */
.L_x_1261:
[----:B---3--:R-:W-:-:S04]  /*12610*/  IMAD.U32 R18, R18, 0x10000, RZ ;  /* 0x0001000012127824 */ /* 0x008fc800078e00ff */
[----:B------:R-:W0:Y:S02]  /*12620*/  F2I.FTZ.TRUNC.NTZ R5, R18 ;  /* 0x0000001200057305 */ /* 0x000e24000021f100 */
[----:B0-----:R0:W-:Y:S01]  /*12630*/  STG.E desc[UR36][R2.64], R5 ;  /* 0x0000000502007986 */ /* 0x0011e2000c101924 */
[----:B------:R-:W-:Y:S05]  /*12640*/  BRA `(.L_x_1259) ;  /* 0x0000000c004c7947 */ /* 0x000fea0003800000 */
.L_x_1260:
[----:B---3--:R-:W-:-:S04]  /*12650*/  IMAD.U32 R18, R18, 0x10000, RZ ;  /* 0x0001000012127824 */ /* 0x008fc800078e00ff */
[----:B------:R-:W0:Y:S02]  /*12660*/  F2I.FTZ.TRUNC.NTZ R5, R18 ;  /* 0x0000001200057305 */ /* 0x000e24000021f100 */
[----:B0-----:R0:W-:Y:S01]  /*12670*/  STG.E.U16 desc[UR36][R2.64], R5 ;  /* 0x0000000502007986 */ /* 0x0011e2000c101524 */
[----:B------:R-:W-:Y:S05]  /*12680*/  BRA `(.L_x_1259) ;  /* 0x0000000c003c7947 */ /* 0x000fea0003800000 */
.L_x_1255:
[----:B------:R-:W-:-:S13]  /*12690*/  ISETP.GT.AND P0, PT, R0, 0x6, PT ;  /* 0x000000060000780c */ /* 0x000fda0003f04270 */
[----:B------:R-:W-:Y:S05]  /*126a0*/  @P0 BRA `(.L_x_1262) ;  /* 0x00000000002c0947 */ /* 0x000fea0003800000 */
[----:B------:R-:W-:-:S13]  /*126b0*/  ISETP.NE.AND P0, PT, R0, 0x5, PT ;  /* 0x000000050000780c */ /* 0x000fda0003f05270 */
[----:B------:R-:W-:Y:S05]  /*126c0*/  @!P0 BRA `(.L_x_1263) ;  /* 0x0000000000148947 */ /* 0x000fea0003800000 */
[----:B------:R-:W-:-:S13]  /*126d0*/  ISETP.NE.AND P0, PT, R0, 0x6, PT ;  /* 0x000000060000780c */ /* 0x000fda0003f05270 */
[----:B------:R-:W-:Y:S05]  /*126e0*/  @P0 BRA `(.L_x_1258) ;  /* 0x0000000800c40947 */ /* 0x000fea0003800000 */
[----:B---3--:R-:W-:-:S05]  /*126f0*/  IMAD.U32 R5, R18, 0x10000, RZ ;  /* 0x0001000012057824 */ /* 0x008fca00078e00ff */
[----:B------:R0:W-:Y:S01]  /*12700*/  STG.E desc[UR36][R2.64], R5 ;  /* 0x0000000502007986 */ /* 0x0001e2000c101924 */
[----:B------:R-:W-:Y:S05]  /*12710*/  BRA `(.L_x_1259) ;  /* 0x0000000c00187947 */ /* 0x000fea0003800000 */
.L_x_1263:
[----:B---3--:R-:W-:-:S05]  /*12720*/  IMAD.U32 R0, R18, 0x10000, RZ ;  /* 0x0001000012007824 */ /* 0x008fca00078e00ff */
[----:B------:R-:W-:-:S05]  /*12730*/  F2FP.F16.F32.PACK_AB R0, RZ, R0 ;  /* 0x00000000ff00723e */ /* 0x000fca00000000ff */
[----:B------:R0:W-:Y:S01]  /*12740*/  STG.E.U16 desc[UR36][R2.64], R0 ;  /* 0x0000000002007986 */ /* 0x0001e2000c101524 */
[----:B------:R-:W-:Y:S05]  /*12750*/  BRA `(.L_x_1259) ;  /* 0x0000000c00087947 */ /* 0x000fea0003800000 */
.L_x_1262:
[----:B------:R-:W-:-:S13]  /*12760*/  ISETP.NE.AND P0, PT, R0, 0x7, PT ;  /* 0x000000070000780c */ /* 0x000fda0003f05270 */
[----:B------:R-:W-:Y:S05]  /*12770*/  @!P0 BRA `(.L_x_1264) ;  /* 0x0000000000348947 */ /* 0x000fea0003800000 */
[----:B------:R-:W-:-:S13]  /*12780*/  ISETP.NE.AND P0, PT, R0, 0x8, PT ;  /* 0x000000080000780c */ /* 0x000fda0003f05270 */
[----:B------:R-:W-:Y:S05]  /*12790*/  @!P0 BRA `(.L_x_1265) ;  /* 0x0000000000188947 */ /* 0x000fea0003800000 */
[----:B------:R-:W-:-:S13]  /*127a0*/  ISETP.NE.AND P0, PT, R0, 0x9, PT ;  /* 0x000000090000780c */ /* 0x000fda0003f05270 */
[----:B------:R-:W-:Y:S05]  /*127b0*/  @P0 BRA `(.L_x_1258) ;  /* 0x0000000800900947 */ /* 0x000fea0003800000 */
[----:B---3--:R-:W-:Y:S02]  /*127c0*/  IMAD.U32 R18, R18, 0x10000, RZ ;  /* 0x0001000012127824 */ /* 0x008fe400078e00ff */
[----:B------:R-:W-:-:S05]  /*127d0*/  IMAD.MOV.U32 R19, RZ, RZ, RZ ;  /* 0x000000ffff137224 */ /* 0x000fca00078e00ff */
[----:B------:R0:W-:Y:S01]  /*127e0*/  STG.E.64 desc[UR36][R2.64], R18 ;  /* 0x0000001202007986 */ /* 0x0001e2000c101b24 */
[----:B------:R-:W-:Y:S05]  /*127f0*/  BRA `(.L_x_1259) ;  /* 0x0000000800e07947 */ /* 0x000fea0003800000 */
.L_x_1265:
[----:B---3--:R-:W-:-:S05]  /*12800*/  IMAD.U32 R18, R18, 0x10000, RZ ;  /* 0x0001000012127824 */ /* 0x008fca00078e00ff */
[----:B------:R-:W-:-:S04]  /*12810*/  F2FP.F16.F32.PACK_AB R5, RZ, R18 ;  /* 0x00000012ff05723e */ /* 0x000fc800000000ff */
[----:B------:R-:W-:-:S05]  /*12820*/  PRMT R5, R5, 0x5410, RZ ;  /* 0x0000541005057816 */ /* 0x000fca00000000ff */
[----:B------:R0:W-:Y:S01]  /*12830*/  STG.E desc[UR36][R2.64], R5 ;  /* 0x0000000502007986 */ /* 0x0001e2000c101924 */
[----:B------:R-:W-:Y:S05]  /*12840*/  BRA `(.L_x_1259) ;  /* 0x0000000800cc7947 */ /* 0x000fea0003800000 */
.L_x_1264:
[----:B---3--:R-:W-:-:S04]  /*12850*/  IMAD.U32 R4, R18, 0x10000, RZ ;  /* 0x0001000012047824 */ /* 0x008fc800078e00ff */
[----:B------:R-:W-:-:S06]  /*12860*/  FMUL.FTZ R4, R4, 1 ;  /* 0x3f80000004047820 */ /* 0x000fcc0000410000 */
[----:B------:R-:W0:Y:S02]  /*12870*/  F2F.F64.F32 R4, R4 ;  /* 0x0000000400047310 */ /* 0x000e240000201800 */
[----:B0-----:R0:W-:Y:S01]  /*12880*/  STG.E.64 desc[UR36][R2.64], R4 ;  /* 0x0000000402007986 */ /* 0x0011e2000c101b24 */
[----:B------:R-:W-:Y:S05]  /*12890*/  BRA `(.L_x_1259) ;  /* 0x0000000800b87947 */ /* 0x000fea0003800000 */
.L_x_1254:
        /* <DEDUP_REMOVED lines=8> */
[----:B---3--:R-:W-:-:S05]  /*12920*/  IMAD.U32 R18, R18, 0x10000, RZ ;  /* 0x0001000012127824 */ /* 0x008fca00078e00ff */
[----:B------:R-:W-:-:S04]  /*12930*/  FSETP.NEU.FTZ.AND P0, PT, R18, RZ, PT ;  /* 0x000000ff1200720b */ /* 0x000fc80003f1d000 */
[----:B------:R-:W-:-:S05]  /*12940*/  SEL R5, RZ, 0x1, !P0 ;  /* 0x00000001ff057807 */ /* 0x000fca0004000000 */
[----:B------:R0:W-:Y:S01]  /*12950*/  STG.E.U8 desc[UR36][R2.64], R5 ;  /* 0x0000000502007986 */ /* 0x0001e2000c101124 */
[----:B------:R-:W-:Y:S05]  /*12960*/  BRA `(.L_x_1259) ;  /* 0x0000000800847947 */ /* 0x000fea0003800000 */
.L_x_1268:
[----:B---3--:R-:W-:Y:S01]  /*12970*/  IMAD.U32 R18, R18, 0x10000, RZ ;  /* 0x0001000012127824 */ /* 0x008fe200078e00ff */
[----:B------:R-:W-:-:S03]  /*12980*/  CS2R R6, SRZ ;  /* 0x0000000000067805 */ /* 0x000fc6000001ff00 */
[----:B------:R-:W-:-:S06]  /*12990*/  FMUL.FTZ R4, R18, 1 ;  /* 0x3f80000012047820 */ /* 0x000fcc0000410000 */
[----:B------:R-:W0:Y:S02]  /*129a0*/  F2F.F64.F32 R4, R4 ;  /* 0x0000000400047310 */ /* 0x000e240000201800 */
[----:B0-----:R0:W-:Y:S01]  /*129b0*/  STG.E.128 desc[UR36][R2.64], R4 ;  /* 0x0000000402007986 */ /* 0x0011e2000c101d24 */
[----:B------:R-:W-:Y:S05]  /*129c0*/  BRA `(.L_x_1259) ;  /* 0x00000008006c7947 */ /* 0x000fea0003800000 */
.L_x_1267:
[----:B------:R-:W-:-:S13]  /*129d0*/  ISETP.NE.AND P0, PT, R0, 0xf, PT ;  /* 0x0000000f0000780c */ /* 0x000fda0003f05270 */
[----:B------:R-:W-:Y:S05]  /*129e0*/  @!P0 BRA `(.L_x_1269) ;  /* 0x0000000000b48947 */ /* 0x000fea0003800000 */
[----:B------:R-:W-:-:S13]  /*129f0*/  ISETP.NE.AND P0, PT, R0, 0x17, PT ;  /* 0x000000170000780c */ /* 0x000fda0003f05270 */
[----:B------:R-:W-:Y:S05]  /*12a00*/  @!P0 BRA `(.L_x_1270) ;  /* 0x0000000000548947 */ /* 0x000fea0003800000 */
[----:B------:R-:W-:-:S13]  /*12a10*/  ISETP.NE.AND P0, PT, R0, 0x18, PT ;  /* 0x000000180000780c */ /* 0x000fda0003f05270 */
[----:B------:R-:W-:Y:S05]  /*12a20*/  @P0 BRA `(.L_x_1258) ;  /* 0x0000000400f40947 */ /* 0x000fea0003800000 */
[----:B---3--:R-:W-:Y:S01]  /*12a30*/  IMAD.U32 R7, R18, 0x10000, RZ ;  /* 0x0001000012077824 */ /* 0x008fe200078e00ff */
        /* <DEDUP_REMOVED lines=14> */
.L_x_1272:
[----:B------:R-:W-:Y:S05]  /*12b20*/  BSYNC B0 ;  /* 0x0000000000007941 */ /* 0x000fea0003800000 */
.L_x_1271:
[----:B------:R-:W-:-:S05]  /*12b30*/  LOP3.LUT R5, R0, R5, RZ, 0xfc, !PT ;  /* 0x0000000500057212 */ /* 0x000fca00078efcff */
[----:B------:R0:W-:Y:S01]  /*12b40*/  STG.E.U8 desc[UR36][R2.64], R5 ;  /* 0x0000000502007986 */ /* 0x0001e2000c101124 */
[----:B------:R-:W-:Y:S05]  /*12b50*/  BRA `(.L_x_1259) ;  /* 0x0000000800087947 */ /* 0x000fea0003800000 */
.L_x_1270:
[----:B---3--:R-:W-:Y:S01]  /*12b60*/  IMAD.U32 R5, R18, 0x10000, RZ ;  /* 0x0001000012057824 */ /* 0x008fe200078e00ff */
        /* <DEDUP_REMOVED lines=12> */
.L_x_1274:
[----:B------:R-:W-:Y:S01]  /*12c30*/  IMAD.MOV.U32 R0, RZ, RZ, 0x7f ;  /* 0x0000007fff007424 */ /* 0x000fe200078e00ff */
[----:B------:R-:W-:-:S04]  /*12c40*/  ISETP.GT.U32.AND P0, PT, R4, 0x7f800000, PT ;  /* 0x7f8000000400780c */ /* 0x000fc80003f04070 */
[----:B------:R-:W-:-:S09]  /*12c50*/  SEL R0, R0, 0x7c, P0 ;  /* 0x0000007c00007807 */ /* 0x000fd20000000000 */
.L_x_1275:
[----:B------:R-:W-:Y:S05]  /*12c60*/  BSYNC B0 ;  /* 0x0000000000007941 */ /* 0x000fea0003800000 */
.L_x_1273:
[----:B------:R-:W-:-:S04]  /*12c70*/  LOP3.LUT R4, R5, 0x80000000, RZ, 0xc0, !PT ;  /* 0x8000000005047812 */ /* 0x000fc800078ec0ff */
[----:B------:R-:W-:-:S04]  /*12c80*/  SHF.R.U32.HI R5, RZ, 0x18, R4 ;  /* 0x00000018ff057819 */ /* 0x000fc80000011604 */
[----:B------:R-:W-:-:S05]  /*12c90*/  LOP3.LUT R5, R0, R5, RZ, 0xfc, !PT ;  /* 0x0000000500057212 */ /* 0x000fca00078efcff */
[----:B------:R0:W-:Y:S01]  /*12ca0*/  STG.E.U8 desc[UR36][R2.64], R5 ;  /* 0x0000000502007986 */ /* 0x0001e2000c101124 */
[----:B------:R-:W-:Y:S05]  /*12cb0*/  BRA `(.L_x_1259) ;  /* 0x0000000400b07947 */ /* 0x000fea0003800000 */
.L_x_1269:
[----:B---3--:R0:W-:Y:S01]  /*12cc0*/  STG.E.U16 desc[UR36][R2.64], R18 ;  /* 0x0000001202007986 */ /* 0x0081e2000c101524 */
[----:B------:R-:W-:Y:S05]  /*12cd0*/  BRA `(.L_x_1259) ;  /* 0x0000000400a87947 */ /* 0x000fea0003800000 */
.L_x_1266:
        /* <DEDUP_REMOVED lines=8> */
[----:B---3--:R-:W-:-:S06]  /*12d60*/  IMAD.U32 R5, R18, 0x10000, RZ ;  /* 0x0001000012057824 */ /* 0x008fcc00078e00ff */
[----:B------:R-:W0:Y:S02]  /*12d70*/  F2I.FTZ.U32.TRUNC.NTZ R5, R5 ;  /* 0x0000000500057305 */ /* 0x000e24000021f000 */
[----:B0-----:R0:W-:Y:S01]  /*12d80*/  STG.E.U16 desc[UR36][R2.64], R5 ;  /* 0x0000000502007986 */ /* 0x0011e2000c101524 */
[----:B------:R-:W-:Y:S05]  /*12d90*/  BRA `(.L_x_1259) ;  /* 0x0000000400787947 */ /* 0x000fea0003800000 */
.L_x_1278:
[----:B---3--:R-:W-:Y:S01]  /*12da0*/  IMAD.U32 R7, R18, 0x10000, RZ ;  /* 0x0001000012077824 */ /* 0x008fe200078e00ff */
        /* <DEDUP_REMOVED lines=12> */
[----:B------:R-:W-:-:S05]  /*12e70*/  FADD.FTZ R0, R5, 8192 ;  /* 0x4600000005007421 */ /* 0x000fca0000010000 */
[----:B------:R-:W-:Y:S02]  /*12e80*/  LOP3.LUT P0, R4, R0, 0xff, RZ, 0xc0, !PT ;  /* 0x000000ff00047812 */ /* 0x000fe4000780c0ff */
[----:B------:R-:W-:-:S11]  /*12e90*/  PRMT R0, RZ, 0x7610, R0 ;  /* 0x00007610ff007816 */ /* 0x000fd60000000000 */
[----:B------:R-:W-:Y:S05]  /*12ea0*/  @!P0 BRA `(.L_x_1280) ;  /* 0x0000000000108947 */ /* 0x000fea0003800000 */
.L_x_1281:
[----:B------:R-:W-:-:S04]  /*12eb0*/  LOP3.LUT R0, R7, 0x80000000, RZ, 0xc0, !PT ;  /* 0x8000000007007812 */ /* 0x000fc800078ec0ff */
[----:B------:R-:W-:-:S04]  /*12ec0*/  SHF.R.U32.HI R5, RZ, 0x18, R0 ;  /* 0x00000018ff057819 */ /* 0x000fc80000011600 */
[----:B------:R-:W-:-:S04]  /*12ed0*/  LOP3.LUT R4, R4, R5, RZ, 0xfc, !PT ;  /* 0x0000000504047212 */ /* 0x000fc800078efcff */
[----:B------:R-:W-:-:S07]  /*12ee0*/  PRMT R0, R4, 0x7610, R0 ;  /* 0x0000761004007816 */ /* 0x000fce0000000000 */
.L_x_1280:
[----:B------:R-:W-:Y:S05]  /*12ef0*/  BSYNC B0 ;  /* 0x0000000000007941 */ /* 0x000fea0003800000 */
.L_x_1279:
[----:B------:R0:W-:Y:S01]  /*12f00*/  STG.E.U8 desc[UR36][R2.64], R0 ;  /* 0x0000000002007986 */ /* 0x0001e2000c101124 */
[----:B------:R-:W-:Y:S05]  /*12f10*/  BRA `(.L_x_1259) ;  /* 0x0000000400187947 */ /* 0x000fea0003800000 */
.L_x_1277:
        /* <DEDUP_REMOVED lines=17> */
.L_x_1284:
[----:B------:R-:W-:-:S04]  /*13030*/  LOP3.LUT R0, R7, 0x80000000, RZ, 0xc0, !PT ;  /* 0x8000000007007812 */ /* 0x000fc800078ec0ff */
[----:B------:R-:W-:-:S04]  /*13040*/  SHF.R.U32.HI R5, RZ, 0x18, R0 ;  /* 0x00000018ff057819 */ /* 0x000fc80000011600 */
[----:B------:R-:W-:-:S04]  /*13050*/  LOP3.LUT R4, R4, R5, RZ, 0xfc, !PT ;  /* 0x0000000504047212 */ /* 0x000fc800078efcff */
[----:B------:R-:W-:-:S07]  /*13060*/  PRMT R0, R4, 0x7610, R0 ;  /* 0x0000761004007816 */ /* 0x000fce0000000000 */
.L_x_1283:
[----:B------:R-:W-:Y:S05]  /*13070*/  BSYNC B0 ;  /* 0x0000000000007941 */ /* 0x000fea0003800000 */
.L_x_1282:
[----:B------:R3:W-:Y:S01]  /*13080*/  STG.E.U8 desc[UR36][R2.64], R0 ;  /* 0x0000000002007986 */ /* 0x0007e2000c101124 */
[----:B------:R-:W-:Y:S05]  /*13090*/  BRA `(.L_x_1259) ;  /* 0x0000000000b87947 */ /* 0x000fea0003800000 */
.L_x_1276:
[----:B------:R-:W-:-:S13]  /*130a0*/  ISETP.NE.AND P0, PT, R0, 0x1c, PT ;  /* 0x0000001c0000780c */ /* 0x000fda0003f05270 */
[----:B------:R-:W-:Y:S05]  /*130b0*/  @!P0 BRA `(.L_x_1285) ;  /* 0x0000000000a48947 */ /* 0x000fea0003800000 */
[----:B------:R-:W-:-:S13]  /*130c0*/  ISETP.NE.AND P0, PT, R0, 0x1d, PT ;  /* 0x0000001d0000780c */ /* 0x000fda0003f05270 */
[----:B------:R-:W-:Y:S05]  /*130d0*/  @!P0 BRA `(.L_x_1286) ;  /* 0x00000000008c8947 */ /* 0x000fea0003800000 */
[----:B------:R-:W-:-:S13]  /*130e0*/  ISETP.NE.AND P0, PT, R0, 0x2c, PT ;  /* 0x0000002c0000780c */ /* 0x000fda0003f05270 */
[----:B------:R-:W-:Y:S05]  /*130f0*/  @P0 BRA `(.L_x_1258) ;  /* 0x0000000000400947 */ /* 0x000fea0003800000 */
[----:B---3--:R-:W-:-:S05]  /*13100*/  IMAD.U32 R5, R18, 0x10000, RZ ;  /* 0x0001000012057824 */ /* 0x008fca00078e00ff */
        /* <DEDUP_REMOVED lines=15> */
.L_x_1258:
        /* <DEDUP_REMOVED lines=16> */
.L_x_1287:
[----:B------:R-:W-:Y:S05]  /*13300*/  BRA `(.L_x_1259) ;  /* 0x00000000001c7947 */ /* 0x000fea0003800000 */
.L_x_1286:
[----:B---3--:R-:W-:-:S06]  /*13310*/  IMAD.U32 R4, R18, 0x10000, RZ ;  /* 0x0001000012047824 */ /* 0x008fcc00078e00ff */
[----:B------:R-:W0:Y:S02]  /*13320*/  F2I.U64.TRUNC R4, R4 ;  /* 0x0000000400047311 */ /* 0x000e24000020d800 */
[----:B0-----:R2:W-:Y:S01]  /*13330*/  STG.E.64 desc[UR36][R2.64], R4 ;  /* 0x0000000402007986 */ /* 0x0015e2000c101b24 */
[----:B------:R-:W-:Y:S05]  /*13340*/  BRA `(.L_x_1259) ;  /* 0x00000000000c7947 */ /* 0x000fea0003800000 */
.L_x_1285:
[----:B---3--:R-:W-:-:S04]  /*13350*/  IMAD.U32 R18, R18, 0x10000, RZ ;  /* 0x0001000012127824 */ /* 0x008fc800078e00ff */
[----:B------:R-:W0:Y:S02]  /*13360*/  F2I.FTZ.U32.TRUNC.NTZ R5, R18 ;  /* 0x0000001200057305 */ /* 0x000e24000021f000 */
[----:B0-----:R0:W-:Y:S02]  /*13370*/  STG.E desc[UR36][R2.64], R5 ;  /* 0x0000000502007986 */ /* 0x0011e4000c101924 */
.L_x_1259:
[----:B------:R-:W-:-:S05]  /*13380*/  VIADD R37, R37, 0x80 ;  /* 0x0000008025257836 */ /* 0x000fca0000000000 */
[----:B------:R-:W-:-:S13]  /*13390*/  ISETP.GE.AND P0, PT, R37, R34, PT ;  /* 0x000000222500720c */ /* 0x000fda0003f06270 */
[----:B------:R-:W-:Y:S05]  /*133a0*/  @P0 BRA `(.L_x_1253) ;  /* 0x0000000c00f00947 */ /* 0x000fea0003800000 */
[----:B0123--:R-:W0:Y:S01]  /*133b0*/  LDC.64 R2, c[0x0][0x218] ;  /* 0x00008600ff027b82 */ /* 0x00fe220000000a00 */
[----:B------:R-:W-:Y:S01]  /*133c0*/  IMAD R0, R22, 0x200, R37 ;  /* 0x0000020016007824 */ /* 0x000fe200078e0225 */
[----:B------:R-:W-:Y:S01]  /*133d0*/  PRMT R4, R17, 0x9910, RZ ;  /* 0x0000991011047816 */ /* 0x000fe200000000ff */
        /* <DEDUP_REMOVED lines=15> */
[----:B----4-:R-:W-:-:S06]  /*134d0*/  IMAD.U32 R23, R23, 0x10000, RZ ;  /* 0x0001000017177824 */ /* 0x010fcc00078e00ff */
[----:B------:R-:W0:Y:S02]  /*134e0*/  F2I.FTZ.TRUNC.NTZ R23, R23 ;  /* 0x0000001700177305 */ /* 0x000e24000021f100 */
[----:B0-----:R4:W-:Y:S01]  /*134f0*/  STG.E.U8 desc[UR36][R2.64], R23 ;  /* 0x0000001702007986 */ /* 0x0019e2000c101124 */
[----:B------:R-:W-:Y:S05]  /*13500*/  BRA `(.L_x_1293) ;  /* 0x0000000c00947947 */ /* 0x000fea0003800000 */
.L_x_1291:
[----:B----4-:R-:W-:-:S06]  /*13510*/  IMAD.U32 R5, R23, 0x10000, RZ ;  /* 0x0001000017057824 */ /* 0x010fcc00078e00ff */
[----:B------:R-:W0:Y:S02]  /*13520*/  F2I.S64.TRUNC R4, R5 ;  /* 0x0000000500047311 */ /* 0x000e24000020d900 */
[----:B0-----:R3:W-:Y:S01]  /*13530*/  STG.E.U8 desc[UR36][R2.64], R4 ;  /* 0x0000000402007986 */ /* 0x0017e2000c101124 */
[----:B------:R-:W-:Y:S05]  /*13540*/  BRA `(.L_x_1293) ;  /* 0x0000000c00847947 */ /* 0x000fea0003800000 */
.L_x_1290:
[----:B------:R-:W-:-:S13]  /*13550*/  ISETP.NE.AND P0, PT, R0, 0x2, PT ;  /* 0x000000020000780c */ /* 0x000fda0003f05270 */
[----:B------:R-:W-:Y:S05]  /*13560*/  @!P0 BRA `(.L_x_1294) ;  /* 0x0000000000308947 */ /* 0x000fea0003800000 */
[----:B------:R-:W-:-:S13]  /*13570*/  ISETP.NE.AND P0, PT, R0, 0x3, PT ;  /* 0x000000030000780c */ /* 0x000fda0003f05270 */
[----:B------:R-:W-:Y:S05]  /*13580*/  @!P0 BRA `(.L_x_1295) ;  /* 0x0000000000188947 */ /* 0x000fea0003800000 */
[----:B------:R-:W-:-:S13]  /*13590*/  ISETP.NE.AND P0, PT, R0, 0x4, PT ;  /* 0x000000040000780c */ /* 0x000fda0003f05270 */
[----:B------:R-:W-:Y:S05]  /*135a0*/  @P0 BRA `(.L_x_1292) ;  /* 0x0000000c000c0947 */ /* 0x000fea0003800000 */
[----:B----4-:R-:W-:-:S06]  /*135b0*/  IMAD.U32 R4, R23, 0x10000, RZ ;  /* 0x0001000017047824 */ /* 0x010fcc00078e00ff */
[----:B------:R-:W0:Y:S02]  /*135c0*/  F2I.S64.TRUNC R4, R4 ;  /* 0x0000000400047311 */ /* 0x000e24000020d900 */
[----:B0-----:R1:W-:Y:S01]  /*135d0*/  STG.E.64 desc[UR36][R2.64], R4 ;  /* 0x0000000402007986 */ /* 0x0013e2000c101b24 */
[----:B------:R-:W-:Y:S05]  /*135e0*/  BRA `(.L_x_1293) ;  /* 0x0000000c005c7947 */ /* 0x000fea0003800000 */
.L_x_1295:
[----:B----4-:R-:W-:-:S06]  /*135f0*/  IMAD.U32 R23, R23, 0x10000, RZ ;  /* 0x0001000017177824 */ /* 0x010fcc00078e00ff */
[----:B------:R-:W0:Y:S02]  /*13600*/  F2I.FTZ.TRUNC.NTZ R23, R23 ;  /* 0x0000001700177305 */ /* 0x000e24000021f100 */
[----:B0-----:R2:W-:Y:S01]  /*13610*/  STG.E desc[UR36][R2.64], R23 ;  /* 0x0000001702007986 */ /* 0x0015e2000c101924 */
[----:B------:R-:W-:Y:S05]  /*13620*/  BRA `(.L_x_1293) ;  /* 0x0000000c004c7947 */ /* 0x000fea0003800000 */
.L_x_1294:
[----:B----4-:R-:W-:-:S06]  /*13630*/  IMAD.U32 R23, R23, 0x10000, RZ ;  /* 0x0001000017177824 */ /* 0x010fcc00078e00ff */
[----:B------:R-:W0:Y:S02]  /*13640*/  F2I.FTZ.TRUNC.NTZ R23, R23 ;  /* 0x0000001700177305 */ /* 0x000e24000021f100 */
[----:B0-----:R0:W-:Y:S01]  /*13650*/  STG.E.U16 desc[UR36][R2.64], R23 ;  /* 0x0000001702007986 */ /* 0x0011e2000c101524 */
[----:B------:R-:W-:Y:S05]  /*13660*/  BRA `(.L_x_1293) ;  /* 0x0000000c003c7947 */ /* 0x000fea0003800000 */
.L_x_1289:
[----:B------:R-:W-:-:S13]  /*13670*/  ISETP.GT.AND P0, PT, R0, 0x6, PT ;  /* 0x000000060000780c */ /* 0x000fda0003f04270 */
[----:B------:R-:W-:Y:S05]  /*13680*/  @P0 BRA `(.L_x_1296) ;  /* 0x00000000002c0947 */ /* 0x000fea0003800000 */
[----:B------:R-:W-:-:S13]  /*13690*/  ISETP.NE.AND P0, PT, R0, 0x5, PT ;  /* 0x000000050000780c */ /* 0x000fda0003f05270 */
[----:B------:R-:W-:Y:S05]  /*136a0*/  @!P0 BRA `(.L_x_1297) ;  /* 0x0000000000148947 */ /* 0x000fea0003800000 */
[----:B------:R-:W-:-:S13]  /*136b0*/  ISETP.NE.AND P0, PT, R0, 0x6, PT ;  /* 0x000000060000780c */ /* 0x000fda0003f05270 */
[----:B------:R-:W-:Y:S05]  /*136c0*/  @P0 BRA `(.L_x_1292) ;  /* 0x0000000800c40947 */ /* 0x000fea0003800000 */
[----:B----4-:R-:W-:-:S05]  /*136d0*/  IMAD.U32 R23, R23, 0x10000, RZ ;  /* 0x0001000017177824 */ /* 0x010fca00078e00ff */
[----:B------:R0:W-:Y:S01]  /*136e0*/  STG.E desc[UR36][R2.64], R23 ;  /* 0x0000001702007986 */ /* 0x0001e2000c101924 */
[----:B------:R-:W-:Y:S05]  /*136f0*/  BRA `(.L_x_1293) ;  /* 0x0000000c00187947 */ /* 0x000fea0003800000 */
.L_x_1297:
[----:B----4-:R-:W-:-:S05]  /*13700*/  IMAD.U32 R0, R23, 0x10000, RZ ;  /* 0x0001000017007824 */ /* 0x010fca00078e00ff */
[----:B------:R-:W-:-:S05]  /*13710*/  F2FP.F16.F32.PACK_AB R0, RZ, R0 ;  /* 0x00000000ff00723e */ /* 0x000fca00000000ff */
[----:B------:R0:W-:Y:S01]  /*13720*/  STG.E.U16 desc[UR36][R2.64], R0 ;  /* 0x0000000002007986 */ /* 0x0001e2000c101524 */
[----:B------:R-:W-:Y:S05]  /*13730*/  BRA `(.L_x_1293) ;  /* 0x0000000c00087947 */ /* 0x000fea0003800000 */
.L_x_1296:
[----:B------:R-:W-:-:S13]  /*13740*/  ISETP.NE.AND P0, PT, R0, 0x7, PT ;  /* 0x000000070000780c */ /* 0x000fda0003f05270 */
[----:B------:R-:W-:Y:S05]  /*13750*/  @!P0 BRA `(.L_x_1298) ;  /* 0x0000000000348947 */ /* 0x000fea0003800000 */
[----:B------:R-:W-:-:S13]  /*13760*/  ISETP.NE.AND P0, PT, R0, 0x8, PT ;  /* 0x000000080000780c */ /* 0x000fda0003f05270 */
[----:B------:R-:W-:Y:S05]  /*13770*/  @!P0 BRA `(.L_x_1299) ;  /* 0x0000000000188947 */ /* 0x000fea0003800000 */
[----:B------:R-:W-:-:S13]  /*13780*/  ISETP.NE.AND P0, PT, R0, 0x9, PT ;  /* 0x000000090000780c */ /* 0x000fda0003f05270 */
[----:B------:R-:W-:Y:S05]  /*13790*/  @P0 BRA `(.L_x_1292) ;  /* 0x0000000800900947 */ /* 0x000fea0003800000 */
[----:B----4-:R-:W-:Y:S02]  /*137a0*/  IMAD.U32 R4, R23, 0x10000, RZ ;  /* 0x0001000017047824 */ /* 0x010fe400078e00ff */
[----:B------:R-:W-:-:S05]  /*137b0*/  IMAD.MOV.U32 R5, RZ, RZ, RZ ;  /* 0x000000ffff057224 */ /* 0x000fca00078e00ff */
[----:B------:R0:W-:Y:S01]  /*137c0*/  STG.E.64 desc[UR36][R2.64], R4 ;  /* 0x0000000402007986 */ /* 0x0001e2000c101b24 */
[----:B------:R-:W-:Y:S05]  /*137d0*/  BRA `(.L_x_1293) ;  /* 0x0000000800e07947 */ /* 0x000fea0003800000 */
.L_x_1299:
[----:B----4-:R-:W-:-:S05]  /*137e0*/  IMAD.U32 R23, R23, 0x10000, RZ ;  /* 0x0001000017177824 */ /* 0x010fca00078e00ff */
[----:B------:R-:W-:-:S04]  /*137f0*/  F2FP.F16.F32.PACK_AB R5, RZ, R23 ;  /* 0x00000017ff05723e */ /* 0x000fc800000000ff */
[----:B------:R-:W-:-:S05]  /*13800*/  PRMT R5, R5, 0x5410, RZ ;  /* 0x0000541005057816 */ /* 0x000fca00000000ff */
[----:B------:R0:W-:Y:S01]  /*13810*/  STG.E desc[UR36][R2.64], R5 ;  /* 0x0000000502007986 */ /* 0x0001e2000c101924 */
[----:B------:R-:W-:Y:S05]  /*13820*/  BRA `(.L_x_1293) ;  /* 0x0000000800cc7947 */ /* 0x000fea0003800000 */
.L_x_1298:
[----:B----4-:R-:W-:-:S04]  /*13830*/  IMAD.U32 R4, R23, 0x10000, RZ ;  /* 0x0001000017047824 */ /* 0x010fc800078e00ff */
[----:B------:R-:W-:-:S06]  /*13840*/  FMUL.FTZ R4, R4, 1 ;  /* 0x3f80000004047820 */ /* 0x000fcc0000410000 */
[----:B------:R-:W0:Y:S02]  /*13850*/  F2F.F64.F32 R4, R4 ;  /* 0x0000000400047310 */ /* 0x000e240000201800 */
[----:B0-----:R0:W-:Y:S01]  /*13860*/  STG.E.64 desc[UR36][R2.64], R4 ;  /* 0x0000000402007986 */ /* 0x0011e2000c101b24 */
[----:B------:R-:W-:Y:S05]  /*13870*/  BRA `(.L_x_1293) ;  /* 0x0000000800b87947 */ /* 0x000fea0003800000 */
.L_x_1288:
        /* <DEDUP_REMOVED lines=8> */
[----:B----4-:R-:W-:-:S05]  /*13900*/  IMAD.U32 R23, R23, 0x10000, RZ ;  /* 0x0001000017177824 */ /* 0x010fca00078e00ff */
[----:B------:R-:W-:-:S04]  /*13910*/  FSETP.NEU.FTZ.AND P0, PT, R23, RZ, PT ;  /* 0x000000ff1700720b */ /* 0x000fc80003f1d000 */
[----:B------:R-:W-:-:S05]  /*13920*/  SEL R5, RZ, 0x1, !P0 ;  /* 0x00000001ff057807 */ /* 0x000fca0004000000 */
[----:B------:R0:W-:Y:S01]  /*13930*/  STG.E.U8 desc[UR36][R2.64], R5 ;  /* 0x0000000502007986 */ /* 0x0001e2000c101124 */
[----:B------:R-:W-:Y:S05]  /*13940*/  BRA `(.L_x_1293) ;  /* 0x0000000800847947 */ /* 0x000fea0003800000 */
.L_x_1302:
[----:B----4-:R-:W-:Y:S01]  /*13950*/  IMAD.U32 R23, R23, 0x10000, RZ ;  /* 0x0001000017177824 */ /* 0x010fe200078e00ff */
[----:B------:R-:W-:-:S03]  /*13960*/  CS2R R6, SRZ ;  /* 0x0000000000067805 */ /* 0x000fc6000001ff00 */
[----:B------:R-:W-:-:S06]  /*13970*/  FMUL.FTZ R4, R23, 1 ;  /* 0x3f80000017047820 */ /* 0x000fcc0000410000 */
[----:B------:R-:W0:Y:S02]  /*13980*/  F2F.F64.F32 R4, R4 ;  /* 0x0000000400047310 */ /* 0x000e240000201800 */
[----:B0-----:R0:W-:Y:S01]  /*13990*/  STG.E.128 desc[UR36][R2.64], R4 ;  /* 0x0000000402007986 */ /* 0x0011e2000c101d24 */
[----:B------:R-:W-:Y:S05]  /*139a0*/  BRA `(.L_x_1293) ;  /* 0x00000008006c7947 */ /* 0x000fea0003800000 */
.L_x_1301:
[----:B------:R-:W-:-:S13]  /*139b0*/  ISETP.NE.AND P0, PT, R0, 0xf, PT ;  /* 0x0000000f0000780c */ /* 0x000fda0003f05270 */
[----:B------:R-:W-:Y:S05]  /*139c0*/  @!P0 BRA `(.L_x_1303) ;  /* 0x0000000000b48947 */ /* 0x000fea0003800000 */
[----:B------:R-:W-:-:S13]  /*139d0*/  ISETP.NE.AND P0, PT, R0, 0x17, PT ;  /* 0x000000170000780c */ /* 0x000fda0003f05270 */
[----:B------:R-:W-:Y:S05]  /*139e0*/  @!P0 BRA `(.L_x_1304) ;  /* 0x0000000000548947 */ /* 0x000fea0003800000 */
[----:B------:R-:W-:-:S13]  /*139f0*/  ISETP.NE.AND P0, PT, R0, 0x18, PT ;  /* 0x000000180000780c */ /* 0x000fda0003f05270 */
[----:B------:R-:W-:Y:S05]  /*13a00*/  @P0 BRA `(.L_x_1292) ;  /* 0x0000000400f40947 */ /* 0x000fea0003800000 */
[----:B----4-:R-:W-:Y:S01]  /*13a10*/  IMAD.U32 R23, R23, 0x10000, RZ ;  /* 0x0001000017177824 */ /* 0x010fe200078e00ff */
        /* <DEDUP_REMOVED lines=14> */
.L_x_1306:
[----:B------:R-:W-:Y:S05]  /*13b00*/  BSYNC B0 ;  /* 0x0000000000007941 */ /* 0x000fea0003800000 */
.L_x_1305:
[----:B------:R-:W-:-:S05]  /*13b10*/  LOP3.LUT R5, R0, R5, RZ, 0xfc, !PT ;  /* 0x0000000500057212 */ /* 0x000fca00078efcff */
[----:B------:R0:W-:Y:S01]  /*13b20*/  STG.E.U8 desc[UR36][R2.64], R5 ;  /* 0x0000000502007986 */ /* 0x0001e2000c101124 */
[----:B------:R-:W-:Y:S05]  /*13b30*/  BRA `(.L_x_1293) ;  /* 0x0000000800087947 */ /* 0x000fea0003800000 */
.L_x_1304:
[----:B----4-:R-:W-:Y:S01]  /*13b40*/  IMAD.U32 R23, R23, 0x10000, RZ ;  /* 0x0001000017177824 */ /* 0x010fe200078e00ff */
        /* <DEDUP_REMOVED lines=12> */
.L_x_1308:
[----:B------:R-:W-:Y:S01]  /*13c10*/  IMAD.MOV.U32 R0, RZ, RZ, 0x7f ;  /* 0x0000007fff007424 */ /* 0x000fe200078e00ff */
[----:B------:R-:W-:-:S04]  /*13c20*/  ISETP.GT.U32.AND P0, PT, R4, 0x7f800000, PT ;  /* 0x7f8000000400780c */ /* 0x000fc80003f04070 */
[----:B------:R-:W-:-:S09]  /*13c30*/  SEL R0, R0, 0x7c, P0 ;  /* 0x0000007c00007807 */ /* 0x000fd20000000000 */
.L_x_1309:
[----:B------:R-:W-:Y:S05]  /*13c40*/  BSYNC B0 ;  /* 0x0000000000007941 */ /* 0x000fea0003800000 */
.L_x_1307:
[----:B------:R-:W-:-:S04]  /*13c50*/  LOP3.LUT R4, R23, 0x80000000, RZ, 0xc0, !PT ;  /* 0x8000000017047812 */ /* 0x000fc800078ec0ff */
[----:B------:R-:W-:-:S04]  /*13c60*/  SHF.R.U32.HI R5, RZ, 0x18, R4 ;  /* 0x00000018ff057819 */ /* 0x000fc80000011604 */
[----:B------:R-:W-:-:S05]  /*13c70*/  LOP3.LUT R5, R0, R5, RZ, 0xfc, !PT ;  /* 0x0000000500057212 */ /* 0x000fca00078efcff */
[----:B------:R0:W-:Y:S01]  /*13c80*/  STG.E.U8 desc[UR36][R2.64], R5 ;  /* 0x0000000502007986 */ /* 0x0001e2000c101124 */
[----:B------:R-:W-:Y:S05]  /*13c90*/  BRA `(.L_x_1293) ;  /* 0x0000000400b07947 */ /* 0x000fea0003800000 */
.L_x_1303:
[----:B----4-:R0:W-:Y:S01]  /*13ca0*/  STG.E.U16 desc[UR36][R2.64], R23 ;  /* 0x0000001702007986 */ /* 0x0101e2000c101524 */
[----:B------:R-:W-:Y:S05]  /*13cb0*/  BRA `(.L_x_1293) ;  /* 0x0000000400a87947 */ /* 0x000fea0003800000 */
.L_x_1300:
        /* <DEDUP_REMOVED lines=8> */
[----:B----4-:R-:W-:-:S06]  /*13d40*/  IMAD.U32 R5, R23, 0x10000, RZ ;  /* 0x0001000017057824 */ /* 0x010fcc00078e00ff */
[----:B------:R-:W0:Y:S02]  /*13d50*/  F2I.FTZ.U32.TRUNC.NTZ R5, R5 ;  /* 0x0000000500057305 */ /* 0x000e24000021f000 */
[----:B0-----:R0:W-:Y:S01]  /*13d60*/  STG.E.U16 desc[UR36][R2.64], R5 ;  /* 0x0000000502007986 */ /* 0x0011e2000c101524 */
[----:B------:R-:W-:Y:S05]  /*13d70*/  BRA `(.L_x_1293) ;  /* 0x0000000400787947 */ /* 0x000fea0003800000 */
.L_x_1312:
[----:B----4-:R-:W-:Y:S01]  /*13d80*/  IMAD.U32 R23, R23, 0x10000, RZ ;  /* 0x0001000017177824 */ /* 0x010fe200078e00ff */
        /* <DEDUP_REMOVED lines=16> */
.L_x_1315:
[----:B------:R-:W-:-:S04]  /*13e90*/  LOP3.LUT R0, R23, 0x80000000, RZ, 0xc0, !PT ;  /* 0x8000000017007812 */ /* 0x000fc800078ec0ff */
[----:B------:R-:W-:-:S04]  /*13ea0*/  SHF.R.U32.HI R5, RZ, 0x18, R0 ;  /* 0x00000018ff057819 */ /* 0x000fc80000011600 */
[----:B------:R-:W-:-:S04]  /*13eb0*/  LOP3.LUT R4, R4, R5, RZ, 0xfc, !PT ;  /* 0x0000000504047212 */ /* 0x000fc800078efcff */
[----:B------:R-:W-:-:S07]  /*13ec0*/  PRMT R0, R4, 0x7610, R0 ;  /* 0x0000761004007816 */ /* 0x000fce0000000000 */
.L_x_1314:
[----:B------:R-:W-:Y:S05]  /*13ed0*/  BSYNC B0 ;  /* 0x0000000000007941 */ /* 0x000fea0003800000 */
.L_x_1313:
[----:B------:R0:W-:Y:S01]  /*13ee0*/  STG.E.U8 desc[UR36][R2.64], R0 ;  /* 0x0000000002007986 */ /* 0x0001e2000c101124 */
[----:B------:R-:W-:Y:S05]  /*13ef0*/  BRA `(.L_x_1293) ;  /* 0x0000000400187947 */ /* 0x000fea0003800000 */
.L_x_1311:
        /* <DEDUP_REMOVED lines=17> */
.L_x_1318:
[----:B------:R-:W-:-:S04]  /*14010*/  LOP3.LUT R0, R23, 0x80000000, RZ, 0xc0, !PT ;  /* 0x8000000017007812 */ /* 0x000fc800078ec0ff */
[----:B------:R-:W-:-:S04]  /*14020*/  SHF.R.U32.HI R5, RZ, 0x18, R0 ;  /* 0x00000018ff057819 */ /* 0x000fc80000011600 */
[----:B------:R-:W-:-:S04]  /*14030*/  LOP3.LUT R4, R4, R5, RZ, 0xfc, !PT ;  /* 0x0000000504047212 */ /* 0x000fc800078efcff */
[----:B------:R-:W-:-:S07]  /*14040*/  PRMT R0, R4, 0x7610, R0 ;  /* 0x0000761004007816 */ /* 0x000fce0000000000 */
.L_x_1317:
[----:B------:R-:W-:Y:S05]  /*14050*/  BSYNC B0 ;  /* 0x0000000000007941 */ /* 0x000fea0003800000 */
.L_x_1316:
[----:B------:R0:W-:Y:S01]  /*14060*/  STG.E.U8 desc[UR36][R2.64], R0 ;  /* 0x0000000002007986 */ /* 0x0001e2000c101124 */
[----:B------:R-:W-:Y:S05]  /*14070*/  BRA `(.L_x_1293) ;  /* 0x0000000000b87947 */ /* 0x000fea0003800000 */
.L_x_1310:
[----:B------:R-:W-:-:S13]  /*14080*/  ISETP.NE.AND P0, PT, R0, 0x1c, PT ;  /* 0x0000001c0000780c */ /* 0x000fda0003f05270 */
[----:B------:R-:W-:Y:S05]  /*14090*/  @!P0 BRA `(.L_x_1319) ;  /* 0x0000000000a48947 */ /* 0x000fea0003800000 */
[----:B------:R-:W-:-:S13]  /*140a0*/  ISETP.NE.AND P0, PT, R0, 0x1d, PT ;  /* 0x0000001d0000780c */ /* 0x000fda0003f05270 */
[----:B------:R-:W-:Y:S05]  /*140b0*/  @!P0 BRA `(.L_x_1320) ;  /* 0x00000000008c8947 */ /* 0x000fea0003800000 */
[----:B------:R-:W-:-:S13]  /*140c0*/  ISETP.NE.AND P0, PT, R0, 0x2c, PT ;  /* 0x0000002c0000780c */ /* 0x000fda0003f05270 */
[----:B------:R-:W-:Y:S05]  /*140d0*/  @P0 BRA `(.L_x_1292) ;  /* 0x0000000000400947 */ /* 0x000fea0003800000 */
[----:B----4-:R-:W-:Y:S02]  /*140e0*/  IMAD.U32 R23, R23, 0x10000, RZ ;  /* 0x0001000017177824 */ /* 0x010fe400078e00ff */
        /* <DEDUP_REMOVED lines=15> */
.L_x_1292:
[----:B------:R-:W-:Y:S01]  /*141e0*/  MOV R0, 0x0 ;  /* 0x0000000000007802 */ /* 0x000fe20000000f00 */
[----:B------:R-:W-:Y:S01]  /*141f0*/  ULDC.64 UR4, c[0x4][0x128] ;  /* 0x01004a0000047ab9 */ /* 0x000fe20000000a00 */
[----:B------:R-:W-:Y:S01]  /*14200*/  ULDC.64 UR6, c[0x4][0x40] ;  /* 0x0100100000067ab9 */ /* 0x000fe20000000a00 */
[----:B------:R-:W-:Y:S01]  /*14210*/  IMAD.U32 R4, RZ, RZ, UR4 ;  /* 0x00000004ff047e24 */ /* 0x000fe2000f8e00ff */
[----:B------:R0:W1:Y:S01]  /*14220*/  LDC.64 R2, c[0x4][R0] ;  /* 0x0100000000027b82 */ /* 0x0000620000000a00 */
        /* <DEDUP_REMOVED lines=8> */
[----:B0-----:R-:W-:-:S07]  /*142b0*/  IMAD.MOV.U32 R13, RZ, RZ, RZ ;  /* 0x000000ffff0d7224 */ /* 0x001fce00078e00ff */
[----:B------:R-:W-:-:S07]  /*142c0*/  LEPC R20, `(.L_x_1321) ;  /* 0x000000001014794e */ /* 0x000fce0000000000 */
[----:B-1--4-:R-:W-:Y:S05]  /*142d0*/  CALL.ABS.NOINC R2 ;  /* 0x0000000002007343 */ /* 0x012fea0003c00000 */
.L_x_1321:
[----:B------:R-:W-:Y:S05]  /*142e0*/  BRA `(.L_x_1293) ;  /* 0x00000000001c7947 */ /* 0x000fea0003800000 */
.L_x_1320:
[----:B----4-:R-:W-:-:S06]  /*142f0*/  IMAD.U32 R4, R23, 0x10000, RZ ;  /* 0x0001000017047824 */ /* 0x010fcc00078e00ff */
[----:B------:R-:W0:Y:S02]  /*14300*/  F2I.U64.TRUNC R4, R4 ;  /* 0x0000000400047311 */ /* 0x000e24000020d800 */
[----:B0-----:R0:W-:Y:S01]  /*14310*/  STG.E.64 desc[UR36][R2.64], R4 ;  /* 0x0000000402007986 */ /* 0x0011e2000c101b24 */
[----:B------:R-:W-:Y:S05]  /*14320*/  BRA `(.L_x_1293) ;  /* 0x00000000000c7947 */ /* 0x000fea0003800000 */
.L_x_1319:
[----:B----4-:R-:W-:-:S06]  /*14330*/  IMAD.U32 R23, R23, 0x10000, RZ ;  /* 0x0001000017177824 */ /* 0x010fcc00078e00ff */
[----:B------:R-:W0:Y:S02]  /*14340*/  F2I.FTZ.U32.TRUNC.NTZ R23, R23 ;  /* 0x0000001700177305 */ /* 0x000e24000021f000 */
[----:B0-----:R0:W-:Y:S02]  /*14350*/  STG.E desc[UR36][R2.64], R23 ;  /* 0x0000001702007986 */ /* 0x0011e4000c101924 */
.L_x_1293:
[----:B------:R-:W-:-:S07]  /*14360*/  VIADD R37, R37, 0x80 ;  /* 0x0000008025257836 */ /* 0x000fce0000000000 */
.L_x_1253:
[----:B------:R-:W-:Y:S05]  /*14370*/  BSYNC B6 ;  /* 0x0000000000067941 */ /* 0x000fea0003800000 */
.L_x_1252:
[----:B------:R-:W-:-:S13]  /*14380*/  ISETP.GE.AND P0, PT, R37, R34, PT ;  /* 0x000000222500720c */ /* 0x000fda0003f06270 */
[----:B------:R-:W-:Y:S05]  /*14390*/  @P0 EXIT ;  /* 0x000000000000094d */ /* 0x000fea0003800000 */
[----:B012345:R-:W0:Y:S01]  /*143a0*/  LDC.64 R2, c[0x0][0x218] ;  /* 0x00008600ff027b82 */ /* 0x03fe220000000a00 */
        /* <DEDUP_REMOVED lines=16> */
[----:B------:R-:W-:-:S04]  /*144b0*/  IMAD.U32 R16, R16, 0x10000, RZ ;  /* 0x0001000010107824 */ /* 0x000fc800078e00ff */
[----:B------:R-:W0:Y:S02]  /*144c0*/  F2I.FTZ.TRUNC.NTZ R5, R16 ;  /* 0x0000001000057305 */ /* 0x000e24000021f100 */
[----:B0-----:R-:W-:Y:S01]  /*144d0*/  STG.E.U8 desc[UR36][R2.64], R5 ;  /* 0x0000000502007986 */ /* 0x001fe2000c101124 */
[----:B------:R-:W-:Y:S05]  /*144e0*/  EXIT ;  /* 0x000000000000794d */ /* 0x000fea0003800000 */
.L_x_1325:
[----:B------:R-:W-:-:S06]  /*144f0*/  IMAD.U32 R5, R16, 0x10000, RZ ;  /* 0x0001000010057824 */ /* 0x000fcc00078e00ff */
[----:B------:R-:W0:Y:S02]  /*14500*/  F2I.S64.TRUNC R4, R5 ;  /* 0x0000000500047311 */ /* 0x000e24000020d900 */
[----:B0-----:R-:W-:Y:S01]  /*14510*/  STG.E.U8 desc[UR36][R2.64], R4 ;  /* 0x0000000402007986 */ /* 0x001fe2000c101124 */
[----:B------:R-:W-:Y:S05]  /*14520*/  EXIT ;  /* 0x000000000000794d */ /* 0x000fea0003800000 */
.L_x_1324:
[----:B------:R-:W-:-:S13]  /*14530*/  ISETP.NE.AND P0, PT, R0, 0x2, PT ;  /* 0x000000020000780c */ /* 0x000fda0003f05270 */
[----:B------:R-:W-:Y:S05]  /*14540*/  @!P0 BRA `(.L_x_1327) ;  /* 0x0000000000308947 */ /* 0x000fea0003800000 */
[----:B------:R-:W-:-:S13]  /*14550*/  ISETP.NE.AND P0, PT, R0, 0x3, PT ;  /* 0x000000030000780c */ /* 0x000fda0003f05270 */
[----:B------:R-:W-:Y:S05]  /*14560*/  @!P0 BRA `(.L_x_1328) ;  /* 0x0000000000188947 */ /* 0x000fea0003800000 */
[----:B------:R-:W-:-:S13]  /*14570*/  ISETP.NE.AND P0, PT, R0, 0x4, PT ;  /* 0x000000040000780c */ /* 0x000fda0003f05270 */
[----:B------:R-:W-:Y:S05]  /*14580*/  @P0 BRA `(.L_x_1326) ;  /* 0x0000000c000c0947 */ /* 0x000fea0003800000 */
[----:B------:R-:W-:-:S06]  /*14590*/  IMAD.U32 R4, R16, 0x10000, RZ ;  /* 0x0001000010047824 */ /* 0x000fcc00078e00ff */
[----:B------:R-:W0:Y:S02]  /*145a0*/  F2I.S64.TRUNC R4, R4 ;  /* 0x0000000400047311 */ /* 0x000e24000020d900 */
[----:B0-----:R-:W-:Y:S01]  /*145b0*/  STG.E.64 desc[UR36][R2.64], R4 ;  /* 0x0000000402007986 */ /* 0x001fe2000c101b24 */
[----:B------:R-:W-:Y:S05]  /*145c0*/  EXIT ;  /* 0x000000000000794d */ /* 0x000fea0003800000 */
.L_x_1328:
[----:B------:R-:W-:-:S04]  /*145d0*/  IMAD.U32 R16, R16, 0x10000, RZ ;  /* 0x0001000010107824 */ /* 0x000fc800078e00ff */
[----:B------:R-:W0:Y:S02]  /*145e0*/  F2I.FTZ.TRUNC.NTZ R5, R16 ;  /* 0x0000001000057305 */ /* 0x000e24000021f100 */
[----:B0-----:R-:W-:Y:S01]  /*145f0*/  STG.E desc[UR36][R2.64], R5 ;  /* 0x0000000502007986 */ /* 0x001fe2000c101924 */
[----:B------:R-:W-:Y:S05]  /*14600*/  EXIT ;  /* 0x000000000000794d */ /* 0x000fea0003800000 */
.L_x_1327:
[----:B------:R-:W-:-:S04]  /*14610*/  IMAD.U32 R16, R16, 0x10000, RZ ;  /* 0x0001000010107824 */ /* 0x000fc800078e00ff */
[----:B------:R-:W0:Y:S02]  /*14620*/  F2I.FTZ.TRUNC.NTZ R5, R16 ;  /* 0x0000001000057305 */ /* 0x000e24000021f100 */
[----:B0-----:R-:W-:Y:S01]  /*14630*/  STG.E.U16 desc[UR36][R2.64], R5 ;  /* 0x0000000502007986 */ /* 0x001fe2000c101524 */
[----:B------:R-:W-:Y:S05]  /*14640*/  EXIT ;  /* 0x000000000000794d */ /* 0x000fea0003800000 */
.L_x_1323:
[----:B------:R-:W-:-:S13]  /*14650*/  ISETP.GT.AND P0, PT, R0, 0x6, PT ;  /* 0x000000060000780c */ /* 0x000fda0003f04270 */
[----:B------:R-:W-:Y:S05]  /*14660*/  @P0 BRA `(.L_x_1329) ;  /* 0x00000000002c0947 */ /* 0x000fea0003800000 */
[----:B------:R-:W-:-:S13]  /*14670*/  ISETP.NE.AND P0, PT, R0, 0x5, PT ;  /* 0x000000050000780c */ /* 0x000fda0003f05270 */
[----:B------:R-:W-:Y:S05]  /*14680*/  @!P0 BRA `(.L_x_1330) ;  /* 0x0000000000148947 */ /* 0x000fea0003800000 */
[----:B------:R-:W-:-:S13]  /*14690*/  ISETP.NE.AND P0, PT, R0, 0x6, PT ;  /* 0x000000060000780c */ /* 0x000fda0003f05270 */
[----:B------:R-:W-:Y:S05]  /*146a0*/  @P0 BRA `(.L_x_1326) ;  /* 0x0000000800c40947 */ /* 0x000fea0003800000 */
[----:B------:R-:W-:-:S05]  /*146b0*/  IMAD.U32 R5, R16, 0x10000, RZ ;  /* 0x0001000010057824 */ /* 0x000fca00078e00ff */
[----:B------:R-:W-:Y:S01]  /*146c0*/  STG.E desc[UR36][R2.64], R5 ;  /* 0x0000000502007986 */ /* 0x000fe2000c101924 */
[----:B------:R-:W-:Y:S05]  /*146d0*/  EXIT ;  /* 0x000000000000794d */ /* 0x000fea0003800000 */
.L_x_1330:
[----:B------:R-:W-:-:S05]  /*146e0*/  IMAD.U32 R0, R16, 0x10000, RZ ;  /* 0x0001000010007824 */ /* 0x000fca00078e00ff */
[----:B------:R-:W-:-:S05]  /*146f0*/  F2FP.F16.F32.PACK_AB R0, RZ, R0 ;  /* 0x00000000ff00723e */ /* 0x000fca00000000ff */
[----:B------:R-:W-:Y:S01]  /*14700*/  STG.E.U16 desc[UR36][R2.64], R0 ;  /* 0x0000000002007986 */ /* 0x000fe2000c101524 */
[----:B------:R-:W-:Y:S05]  /*14710*/  EXIT ;  /* 0x000000000000794d */ /* 0x000fea0003800000 */
.L_x_1329:
[----:B------:R-:W-:-:S13]  /*14720*/  ISETP.NE.AND P0, PT, R0, 0x7, PT ;  /* 0x000000070000780c */ /* 0x000fda0003f05270 */
[----:B------:R-:W-:Y:S05]  /*14730*/  @!P0 BRA `(.L_x_1331) ;  /* 0x0000000000348947 */ /* 0x000fea0003800000 */
[----:B------:R-:W-:-:S13]  /*14740*/  ISETP.NE.AND P0, PT, R0, 0x8, PT ;  /* 0x000000080000780c */ /* 0x000fda0003f05270 */
[----:B------:R-:W-:Y:S05]  /*14750*/  @!P0 BRA `(.L_x_1332) ;  /* 0x0000000000188947 */ /* 0x000fea0003800000 */
[----:B------:R-:W-:-:S13]  /*14760*/  ISETP.NE.AND P0, PT, R0, 0x9, PT ;  /* 0x000000090000780c */ /* 0x000fda0003f05270 */
[----:B------:R-:W-:Y:S05]  /*14770*/  @P0 BRA `(.L_x_1326) ;  /* 0x0000000800900947 */ /* 0x000fea0003800000 */
[----:B------:R-:W-:Y:S02]  /*14780*/  IMAD.U32 R16, R16, 0x10000, RZ ;  /* 0x0001000010107824 */ /* 0x000fe400078e00ff */
[----:B------:R-:W-:-:S05]  /*14790*/  IMAD.MOV.U32 R17, RZ, RZ, RZ ;  /* 0x000000ffff117224 */ /* 0x000fca00078e00ff */
[----:B------:R-:W-:Y:S01]  /*147a0*/  STG.E.64 desc[UR36][R2.64], R16 ;  /* 0x0000001002007986 */ /* 0x000fe2000c101b24 */
[----:B------:R-:W-:Y:S05]  /*147b0*/  EXIT ;  /* 0x000000000000794d */ /* 0x000fea0003800000 */
.L_x_1332:
[----:B------:R-:W-:-:S05]  /*147c0*/  IMAD.U32 R16, R16, 0x10000, RZ ;  /* 0x0001000010107824 */ /* 0x000fca00078e00ff */
[----:B------:R-:W-:-:S04]  /*147d0*/  F2FP.F16.F32.PACK_AB R5, RZ, R16 ;  /* 0x00000010ff05723e */ /* 0x000fc800000000ff */
[----:B------:R-:W-:-:S05]  /*147e0*/  PRMT R5, R5, 0x5410, RZ ;  /* 0x0000541005057816 */ /* 0x000fca00000000ff */
[----:B------:R-:W-:Y:S01]  /*147f0*/  STG.E desc[UR36][R2.64], R5 ;  /* 0x0000000502007986 */ /* 0x000fe2000c101924 */
[----:B------:R-:W-:Y:S05]  /*14800*/  EXIT ;  /* 0x000000000000794d */ /* 0x000fea0003800000 */
.L_x_1331:
[----:B------:R-:W-:-:S04]  /*14810*/  IMAD.U32 R4, R16, 0x10000, RZ ;  /* 0x0001000010047824 */ /* 0x000fc800078e00ff */
[----:B------:R-:W-:-:S06]  /*14820*/  FMUL.FTZ R4, R4, 1 ;  /* 0x3f80000004047820 */ /* 0x000fcc0000410000 */
[----:B------:R-:W0:Y:S02]  /*14830*/  F2F.F64.F32 R4, R4 ;  /* 0x0000000400047310 */ /* 0x000e240000201800 */
[----:B0-----:R-:W-:Y:S01]  /*14840*/  STG.E.64 desc[UR36][R2.64], R4 ;  /* 0x0000000402007986 */ /* 0x001fe2000c101b24 */
[----:B------:R-:W-:Y:S05]  /*14850*/  EXIT ;  /* 0x000000000000794d */ /* 0x000fea0003800000 */
.L_x_1322:
        /* <DEDUP_REMOVED lines=8> */
[----:B------:R-:W-:-:S05]  /*148e0*/  IMAD.U32 R16, R16, 0x10000, RZ ;  /* 0x0001000010107824 */ /* 0x000fca00078e00ff */
[----:B------:R-:W-:-:S04]  /*148f0*/  FSETP.NEU.FTZ.AND P0, PT, R16, RZ, PT ;  /* 0x000000ff1000720b */ /* 0x000fc80003f1d000 */
[----:B------:R-:W-:-:S05]  /*14900*/  SEL R5, RZ, 0x1, !P0 ;  /* 0x00000001ff057807 */ /* 0x000fca0004000000 */
[----:B------:R-:W-:Y:S01]  /*14910*/  STG.E.U8 desc[UR36][R2.64], R5 ;  /* 0x0000000502007986 */ /* 0x000fe2000c101124 */
[----:B------:R-:W-:Y:S05]  /*14920*/  EXIT ;  /* 0x000000000000794d */ /* 0x000fea0003800000 */
.L_x_1335:
[----:B------:R-:W-:Y:S01]  /*14930*/  IMAD.U32 R16, R16, 0x10000, RZ ;  /* 0x0001000010107824 */ /* 0x000fe200078e00ff */
[----:B------:R-:W-:-:S03]  /*14940*/  CS2R R6, SRZ ;  /* 0x0000000000067805 */ /* 0x000fc6000001ff00 */
[----:B------:R-:W-:-:S06]  /*14950*/  FMUL.FTZ R4, R16, 1 ;  /* 0x3f80000010047820 */ /* 0x000fcc0000410000 */
[----:B------:R-:W0:Y:S02]  /*14960*/  F2F.F64.F32 R4, R4 ;  /* 0x0000000400047310 */ /* 0x000e240000201800 */
[----:B0-----:R-:W-:Y:S01]  /*14970*/  STG.E.128 desc[UR36][R2.64], R4 ;  /* 0x0000000402007986 */ /* 0x001fe2000c101d24 */
[----:B------:R-:W-:Y:S05]  /*14980*/  EXIT ;  /* 0x000000000000794d */ /* 0x000fea0003800000 */
.L_x_1334:
[----:B------:R-:W-:-:S13]  /*14990*/  ISETP.NE.AND P0, PT, R0, 0xf, PT ;  /* 0x0000000f0000780c */ /* 0x000fda0003f05270 */
[----:B------:R-:W-:Y:S05]  /*149a0*/  @!P0 BRA `(.L_x_1336) ;  /* 0x0000000000b48947 */ /* 0x000fea0003800000 */
[----:B------:R-:W-:-:S13]  /*149b0*/  ISETP.NE.AND P0, PT, R0, 0x17, PT ;  /* 0x000000170000780c */ /* 0x000fda0003f05270 */
[----:B------:R-:W-:Y:S05]  /*149c0*/  @!P0 BRA `(.L_x_1337) ;  /* 0x0000000000548947 */ /* 0x000fea0003800000 */
[----:B------:R-:W-:-:S13]  /*149d0*/  ISETP.NE.AND P0, PT, R0, 0x18, PT ;  /* 0x000000180000780c */ /* 0x000fda0003f05270 */
[----:B------:R-:W-:Y:S05]  /*149e0*/  @P0 BRA `(.L_x_1326) ;  /* 0x0000000400f40947 */ /* 0x000fea0003800000 */
[----:B------:R-:W-:Y:S01]  /*149f0*/  IMAD.U32 R7, R16, 0x10000, RZ ;  /* 0x0001000010077824 */ /* 0x000fe200078e00ff */
        /* <DEDUP_REMOVED lines=14> */
.L_x_1339:
[----:B------:R-:W-:Y:S05]  /*14ae0*/  BSYNC B0 ;  /* 0x0000000000007941 */ /* 0x000fea0003800000 */
.L_x_1338:
[----:B------:R-:W-:-:S05]  /*14af0*/  LOP3.LUT R5, R0, R5, RZ, 0xfc, !PT ;  /* 0x0000000500057212 */ /* 0x000fca00078efcff */
[----:B------:R-:W-:Y:S01]  /*14b00*/  STG.E.U8 desc[UR36][R2.64], R5 ;  /* 0x0000000502007986 */ /* 0x000fe2000c101124 */
[----:B------:R-:W-:Y:S05]  /*14b10*/  EXIT ;  /* 0x000000000000794d */ /* 0x000fea0003800000 */
.L_x_1337:
[----:B------:R-:W-:Y:S01]  /*14b20*/  IMAD.U32 R5, R16, 0x10000, RZ ;  /* 0x0001000010057824 */ /* 0x000fe200078e00ff */
        /* <DEDUP_REMOVED lines=12> */
.L_x_1341:
[----:B------:R-:W-:Y:S01]  /*14bf0*/  IMAD.MOV.U32 R0, RZ, RZ, 0x7f ;  /* 0x0000007fff007424 */ /* 0x000fe200078e00ff */
[----:B------:R-:W-:-:S04]  /*14c00*/  ISETP.GT.U32.AND P0, PT, R4, 0x7f800000, PT ;  /* 0x7f8000000400780c */ /* 0x000fc80003f04070 */
[----:B------:R-:W-:-:S09]  /*14c10*/  SEL R0, R0, 0x7c, P0 ;  /* 0x0000007c00007807 */ /* 0x000fd20000000000 */
.L_x_1342:
[----:B------:R-:W-:Y:S05]  /*14c20*/  BSYNC B0 ;  /* 0x0000000000007941 */ /* 0x000fea0003800000 */
.L_x_1340:
[----:B------:R-:W-:-:S04]  /*14c30*/  LOP3.LUT R4, R5, 0x80000000, RZ, 0xc0, !PT ;  /* 0x8000000005047812 */ /* 0x000fc800078ec0ff */
[----:B------:R-:W-:-:S04]  /*14c40*/  SHF.R.U32.HI R5, RZ, 0x18, R4 ;  /* 0x00000018ff057819 */ /* 0x000fc80000011604 */
[----:B------:R-:W-:-:S05]  /*14c50*/  LOP3.LUT R5, R0, R5, RZ, 0xfc, !PT ;  /* 0x0000000500057212 */ /* 0x000fca00078efcff */
[----:B------:R-:W-:Y:S01]  /*14c60*/  STG.E.U8 desc[UR36][R2.64], R5 ;  /* 0x0000000502007986 */ /* 0x000fe2000c101124 */
[----:B------:R-:W-:Y:S05]  /*14c70*/  EXIT ;  /* 0x000000000000794d */ /* 0x000fea0003800000 */
.L_x_1336:
[----:B------:R-:W-:Y:S01]  /*14c80*/  STG.E.U16 desc[UR36][R2.64], R16 ;  /* 0x0000001002007986 */ /* 0x000fe2000c101524 */
[----:B------:R-:W-:Y:S05]  /*14c90*/  EXIT ;  /* 0x000000000000794d */ /* 0x000fea0003800000 */
.L_x_1333:
        /* <DEDUP_REMOVED lines=8> */
[----:B------:R-:W-:-:S06]  /*14d20*/  IMAD.U32 R5, R16, 0x10000, RZ ;  /* 0x0001000010057824 */ /* 0x000fcc00078e00ff */
[----:B------:R-:W0:Y:S02]  /*14d30*/  F2I.FTZ.U32.TRUNC.NTZ R5, R5 ;  /* 0x0000000500057305 */ /* 0x000e24000021f000 */
[----:B0-----:R-:W-:Y:S01]  /*14d40*/  STG.E.U16 desc[UR36][R2.64], R5 ;  /* 0x0000000502007986 */ /* 0x001fe2000c101524 */
[----:B------:R-:W-:Y:S05]  /*14d50*/  EXIT ;  /* 0x000000000000794d */ /* 0x000fea0003800000 */
.L_x_1345:
[----:B------:R-:W-:Y:S01]  /*14d60*/  IMAD.U32 R7, R16, 0x10000, RZ ;  /* 0x0001000010077824 */ /* 0x000fe200078e00ff */
        /* <DEDUP_REMOVED lines=16> */
.L_x_1348:
[----:B------:R-:W-:-:S04]  /*14e70*/  LOP3.LUT R0, R7, 0x80000000, RZ, 0xc0, !PT ;  /* 0x8000000007007812 */ /* 0x000fc800078ec0ff */
[----:B------:R-:W-:-:S04]  /*14e80*/  SHF.R.U32.HI R5, RZ, 0x18, R0 ;  /* 0x00000018ff057819 */ /* 0x000fc80000011600 */
[----:B------:R-:W-:-:S04]  /*14e90*/  LOP3.LUT R4, R4, R5, RZ, 0xfc, !PT ;  /* 0x0000000504047212 */ /* 0x000fc800078efcff */
[----:B------:R-:W-:-:S07]  /*14ea0*/  PRMT R0, R4, 0x7610, R0 ;  /* 0x0000761004007816 */ /* 0x000fce0000000000 */
.L_x_1347:
[----:B------:R-:W-:Y:S05]  /*14eb0*/  BSYNC B0 ;  /* 0x0000000000007941 */ /* 0x000fea0003800000 */
.L_x_1346:
[----:B------:R-:W-:Y:S01]  /*14ec0*/  STG.E.U8 desc[UR36][R2.64], R0 ;  /* 0x0000000002007986 */ /* 0x000fe2000c101124 */
[----:B------:R-:W-:Y:S05]  /*14ed0*/  EXIT ;  /* 0x000000000000794d */ /* 0x000fea0003800000 */
.L_x_1344:
        /* <DEDUP_REMOVED lines=17> */
.L_x_1351:
[----:B------:R-:W-:-:S04]  /*14ff0*/  LOP3.LUT R0, R7, 0x80000000, RZ, 0xc0, !PT ;  /* 0x8000000007007812 */ /* 0x000fc800078ec0ff */
[----:B------:R-:W-:-:S04]  /*15000*/  SHF.R.U32.HI R5, RZ, 0x18, R0 ;  /* 0x00000018ff057819 */ /* 0x000fc80000011600 */
[----:B------:R-:W-:-:S04]  /*15010*/  LOP3.LUT R4, R4, R5, RZ, 0xfc, !PT ;  /* 0x0000000504047212 */ /* 0x000fc800078efcff */
[----:B------:R-:W-:-:S07]  /*15020*/  PRMT R0, R4, 0x7610, R0 ;  /* 0x0000761004007816 */ /* 0x000fce0000000000 */
.L_x_1350:
[----:B------:R-:W-:Y:S05]  /*15030*/  BSYNC B0 ;  /* 0x0000000000007941 */ /* 0x000fea0003800000 */
.L_x_1349:
[----:B------:R-:W-:Y:S01]  /*15040*/  STG.E.U8 desc[UR36][R2.64], R0 ;  /* 0x0000000002007986 */ /* 0x000fe2000c101124 */
[----:B------:R-:W-:Y:S05]  /*15050*/  EXIT ;  /* 0x000000000000794d */ /* 0x000fea0003800000 */
.L_x_1343:
[----:B------:R-:W-:-:S13]  /*15060*/  ISETP.NE.AND P0, PT, R0, 0x1c, PT ;  /* 0x0000001c0000780c */ /* 0x000fda0003f05270 */
[----:B------:R-:W-:Y:S05]  /*15070*/  @!P0 BRA `(.L_x_1352) ;  /* 0x0000000000a48947 */ /* 0x000fea0003800000 */
[----:B------:R-:W-:-:S13]  /*15080*/  ISETP.NE.AND P0, PT, R0, 0x1d, PT ;  /* 0x0000001d0000780c */ /* 0x000fda0003f05270 */
[----:B------:R-:W-:Y:S05]  /*15090*/  @!P0 BRA `(.L_x_1353) ;  /* 0x00000000008c8947 */ /* 0x000fea0003800000 */
[----:B------:R-:W-:-:S13]  /*150a0*/  ISETP.NE.AND P0, PT, R0, 0x2c, PT ;  /* 0x0000002c0000780c */ /* 0x000fda0003f05270 */
[----:B------:R-:W-:Y:S05]  /*150b0*/  @P0 BRA `(.L_x_1326) ;  /* 0x0000000000400947 */ /* 0x000fea0003800000 */
[----:B------:R-:W-:-:S05]  /*150c0*/  IMAD.U32 R5, R16, 0x10000, RZ ;  /* 0x0001000010057824 */ /* 0x000fca00078e00ff */
        /* <DEDUP_REMOVED lines=15> */
.L_x_1326:
        /* <DEDUP_REMOVED lines=15> */
[----:B-1----:R-:W-:Y:S05]  /*152b0*/  CALL.ABS.NOINC R2 ;  /* 0x0000000002007343 */ /* 0x002fea0003c00000 */
.L_x_1354:
[----:B------:R-:W-:Y:S05]  /*152c0*/  EXIT ;  /* 0x000000000000794d */ /* 0x000fea0003800000 */
.L_x_1353:
[----:B------:R-:W-:-:S06]  /*152d0*/  IMAD.U32 R4, R16, 0x10000, RZ ;  /* 0x0001000010047824 */ /* 0x000fcc00078e00ff */
[----:B------:R-:W0:Y:S02]  /*152e0*/  F2I.U64.TRUNC R4, R4 ;  /* 0x0000000400047311 */ /* 0x000e24000020d800 */
[----:B0-----:R-:W-:Y:S01]  /*152f0*/  STG.E.64 desc[UR36][R2.64], R4 ;  /* 0x0000000402007986 */ /* 0x001fe2000c101b24 */
[----:B------:R-:W-:Y:S05]  /*15300*/  EXIT ;  /* 0x000000000000794d */ /* 0x000fea0003800000 */
.L_x_1352:
[----:B------:R-:W-:-:S04]  /*15310*/  IMAD.U32 R16, R16, 0x10000, RZ ;  /* 0x0001000010107824 */ /* 0x000fc800078e00ff */
[----:B------:R-:W0:Y:S02]  /*15320*/  F2I.FTZ.U32.TRUNC.NTZ R5, R16 ;  /* 0x0000001000057305 */ /* 0x000e24000021f000 */
[----:B0-----:R-:W-:Y:S01]  /*15330*/  STG.E desc[UR36][R2.64], R5 ;  /* 0x0000000502007986 */ /* 0x001fe2000c101924 */
[----:B------:R-:W-:Y:S05]  /*15340*/  EXIT ;  /* 0x000000000000794d */ /* 0x000fea0003800000 */
.L_x_1355:
        /* <DEDUP_REMOVED lines=11> */
.L_x_9574:


//--------------------- .text._ZN2at6native18elementwise_kernelILi128ELi4EZNS0_22gpu_kernel_impl_nocastIZZZNS0_14glu_jvp_kernelERNS_18TensorIteratorBaseEENKUlvE_clEvENKUlvE2_clEvEUlN3c108BFloat16ES8_S8_S8_E_EEvS4_RKT_EUliE_EEviT1_ --------------------------
	.section	.text._ZN2at6native18elementwise_kernelILi128ELi4EZNS0_22gpu_kernel_impl_nocastIZZZNS0_14glu_jvp_kernelERNS_18TensorIteratorBaseEENKUlvE_clEvENKUlvE2_clEvEUlN3c108BFloat16ES8_S8_S8_E_EEvS4_RKT_EUliE_EEviT1_,"ax",@progbits
	.align	128
        .global         _ZN2at6native18elementwise_kernelILi128ELi4EZNS0_22gpu_kernel_impl_nocastIZZZNS0_14glu_jvp_kernelERNS_18TensorIteratorBaseEENKUlvE_clEvENKUlvE2_clEvEUlN3c108BFloat16ES8_S8_S8_E_EEvS4_RKT_EUliE_EEviT1_
        .type           _ZN2at6native18elementwise_kernelILi128ELi4EZNS0_22gpu_kernel_impl_nocastIZZZNS0_14glu_jvp_kernelERNS_18TensorIteratorBaseEENKUlvE_clEvENKUlvE2_clEvEUlN3c108BFloat16ES8_S8_S8_E_EEvS4_RKT_EUliE_EEviT1_,@function
        .size           _ZN2at6native18elementwise_kernelILi128ELi4EZNS0_22gpu_kernel_impl_nocastIZZZNS0_14glu_jvp_kernelERNS_18TensorIteratorBaseEENKUlvE_clEvENKUlvE2_clEvEUlN3c108BFloat16ES8_S8_S8_E_EEvS4_RKT_EUliE_EEviT1_,(.L_x_9575 - _ZN2at6native18elementwise_kernelILi128ELi4EZNS0_22gpu_kernel_impl_nocastIZZZNS0_14glu_jvp_kernelERNS_18TensorIteratorBaseEENKUlvE_clEvENKUlvE2_clEvEUlN3c108BFloat16ES8_S8_S8_E_EEvS4_RKT_EUliE_EEviT1_)
        .other          _ZN2at6native18elementwise_kernelILi128ELi4EZNS0_22gpu_kernel_impl_nocastIZZZNS0_14glu_jvp_kernelERNS_18TensorIteratorBaseEENKUlvE_clEvENKUlvE2_clEvEUlN3c108BFloat16ES8_S8_S8_E_EEvS4_RKT_EUliE_EEviT1_,@"STO_CUDA_ENTRY STV_DEFAULT"
_ZN2at6native18elementwise_kernelILi128ELi4EZNS0_22gpu_kernel_impl_nocastIZZZNS0_14glu_jvp_kernelERNS_18TensorIteratorBaseEENKUlvE_clEvENKUlvE2_clEvEUlN3c108BFloat16ES8_S8_S8_E_EEvS4_RKT_EUliE_EEviT1_:
.text._ZN2at6native18elementwise_kernelILi128ELi4EZNS0_22gpu_kernel_impl_nocastIZZZNS0_14glu_jvp_kernelERNS_18TensorIteratorBaseEENKUlvE_clEvENKUlvE2_clEvEUlN3c108BFloat16ES8_S8_S8_E_EEvS4_RKT_EUliE_EEviT1_:
[----:B------:R-:W-:Y:S01]  /*0000*/  LDC R1, c[0x0][0x28] ;  /* 0x00000a00ff017b82 */ /* 0x000fe20000000800 */
[----:B------:R-:W0:Y:S01]  /*0010*/  S2R R3, SR_CTAID.X ;  /* 0x0000000000037919 */ /* 0x000e220000002500 */
[----:B------:R-:W-:Y:S01]  /*0020*/  ULDC UR6, c[0x0][0x210] ;  /* 0x0000840000067ab9 */ /* 0x000fe20000000800 */
[----:B------:R-:W-:Y:S01]  /*0030*/  ULDC.64 UR4, c[0x0][0x208] ;  /* 0x0000820000047ab9 */ /* 0x000fe20000000a00 */
[----:B------:R-:W-:Y:S01]  /*0040*/  BSSY B0, `(.L_x_1356) ;  /* 0x00001d4000007945 */ /* 0x000fe20003800000 */
[----:B------:R-:W0:Y:S02]  /*0050*/  S2R R0, SR_TID.X ;  /* 0x0000000000007919 */ /* 0x000e240000002100 */
[----:B0-----:R-:W-:-:S04]  /*0060*/  LEA R3, R3, R0, 0x9 ;  /* 0x0000000003037211 */ /* 0x001fc800078e48ff */
[----:B------:R-:W-:-:S13]  /*0070*/  ISETP.GE.AND P0, PT, R3, UR6, PT ;  /* 0x0000000603007c0c */ /* 0x000fda000bf06270 */
[----:B------:R-:W-:Y:S05]  /*0080*/  @P0 BRA `(.L_x_1357) ;  /* 0x0000001c003c0947 */ /* 0x000fea0003800000 */
[----:B------:R-:W0:Y:S01]  /*0090*/  LDC R6, c[0x0][0x218] ;  /* 0x00008600ff067b82 */ /* 0x000e220000000800 */
[----:B------:R-:W-:Y:S01]  /*00a0*/  HFMA2.MMA R0, -RZ, RZ, 0, 0 ;  /* 0x00000000ff007435 */ /* 0x000fe200000001ff */
[----:B------:R-:W-:Y:S01]  /*00b0*/  CS2R R4, SRZ ;  /* 0x0000000000047805 */ /* 0x000fe2000001ff00 */
[----:B------:R-:W-:Y:S01]  /*00c0*/  HFMA2.MMA R2, -RZ, RZ, 0, 0 ;  /* 0x00000000ff027435 */ /* 0x000fe200000001ff */
[----:B------:R-:W-:Y:S02]  /*00d0*/  MOV R7, RZ ;  /* 0x000000ff00077202 */ /* 0x000fe40000000f00 */
[----:B0-----:R-:W-:-:S13]  /*00e0*/  ISETP.NE.AND P0, PT, R6, RZ, PT ;  /* 0x000000ff0600720c */ /* 0x001fda0003f05270 */
[----:B------:R-:W-:Y:S05]  /*00f0*/  @!P0 BRA `(.L_x_1358) ;  /* 0x00000018009c8947 */ /* 0x000fea0003800000 */
[----:B------:R-:W-:Y:S01]  /*0100*/  MOV R4, RZ ;  /* 0x000000ff00047202 */ /* 0x000fe20000000f00 */
[----:B------:R-:W-:Y:S01]  /*0110*/  ULDC.64 UR8, c[0x0][0x220] ;  /* 0x0000880000087ab9 */ /* 0x000fe20000000a00 */
[----:B------:R-:W-:Y:S01]  /*0120*/  MOV R5, R3 ;  /* 0x0000000300057202 */ /* 0x000fe20000000f00 */
[----:B------:R-:W-:Y:S01]  /*0130*/  ULDC UR7, c[0x0][0x21c] ;  /* 0x0000870000077ab9 */ /* 0x000fe20000000800 */
[----:B------:R-:W-:Y:S01]  /*0140*/  ISETP.NE.AND P0, PT, R6, 0x1, PT ;  /* 0x000000010600780c */ /* 0x000fe20003f05270 */
[----:B------:R-:W-:-:S05]  /*0150*/  IMAD.HI.U32 R8, R3, UR8, R4 ;  /* 0x0000000803087c27 */ /* 0x000fca000f8e0004 */
[----:B------:R-:W-:Y:S01]  /*0160*/  SHF.R.U32.HI R9, RZ, UR9, R8 ;  /* 0x00000009ff097c19 */ /* 0x000fe20008011608 */
[----:B------:R-:W-:-:S03]  /*0170*/  ULDC.64 UR8, c[0x0][0x348] ;  /* 0x0000d20000087ab9 */ /* 0x000fc60000000a00 */
[----:B------:R-:W-:-:S05]  /*0180*/  IADD3 R4, -R9, RZ, RZ ;  /* 0x000000ff09047210 */ /* 0x000fca0007ffe1ff */
[----:B------:R-:W-:Y:S01]  /*0190*/  IMAD R4, R4, UR7, R3 ;  /* 0x0000000704047c24 */ /* 0x000fe2000f8e0203 */
[----:B------:R-:W-:-:S03]  /*01a0*/  ULDC UR7, c[0x0][0x358] ;  /* 0x0000d60000077ab9 */ /* 0x000fc60000000800 */
[C---:B------:R-:W-:Y:S02]  /*01b0*/  IMAD R5, R4.reuse, UR8, RZ ;  /* 0x0000000804057c24 */ /* 0x040fe4000f8e02ff */
[C---:B------:R-:W-:Y:S01]  /*01c0*/  IMAD R2, R4.reuse, UR9, RZ ;  /* 0x0000000904027c24 */ /* 0x040fe2000f8e02ff */
[----:B------:R-:W-:Y:S02]  /*01d0*/  ULDC.64 UR8, c[0x0][0x350] ;  /* 0x0000d40000087ab9 */ /* 0x000fe40000000a00 */
[C---:B------:R-:W-:Y:S02]  /*01e0*/  IMAD R7, R4.reuse, UR8, RZ ;  /* 0x0000000804077c24 */ /* 0x040fe4000f8e02ff */
[C---:B------:R-:W-:Y:S02]  /*01f0*/  IMAD R0, R4.reuse, UR9, RZ ;  /* 0x0000000904007c24 */ /* 0x040fe4000f8e02ff */
[----:B------:R-:W-:Y:S01]  /*0200*/  IMAD R4, R4, UR7, RZ ;  /* 0x0000000704047c24 */ /* 0x000fe2000f8e02ff */
[----:B------:R-:W-:Y:S06]  /*0210*/  @!P0 BRA `(.L_x_1358) ;  /* 0x0000001800548947 */ /* 0x000fec0003800000 */
[----:B------:R-:W-:Y:S01]  /*0220*/  MOV R8, RZ ;  /* 0x000000ff00087202 */ /* 0x000fe20000000f00 */
[----:B------:R-:W-:Y:S01]  /*0230*/  ULDC.64 UR8, c[0x0][0x228] ;  /* 0x00008a0000087ab9 */ /* 0x000fe20000000a00 */
[----:B------:R-:W-:Y:S01]  /*0240*/  ULDC UR7, c[0x0][0x230] ;  /* 0x00008c0000077ab9 */ /* 0x000fe20000000800 */
[----:B------:R-:W-:Y:S02]  /*0250*/  ISETP.NE.AND P0, PT, R6, 0x2, PT ;  /* 0x000000020600780c */ /* 0x000fe40003f05270 */
[----:B------:R-:W-:-:S05]  /*0260*/  IMAD.HI.U32 R10, R9, UR9, R8 ;  /* 0x00000009090a7c27 */ /* 0x000fca000f8e0008 */
[----:B------:R-:W-:Y:S01]  /*0270*/  SHF.R.U32.HI R11, RZ, UR7, R10 ;  /* 0x00000007ff0b7c19 */ /* 0x000fe2000801160a */
[----:B------:R-:W-:-:S03]  /*0280*/  ULDC UR7, c[0x0][0x35c] ;  /* 0x0000d70000077ab9 */ /* 0x000fc60000000800 */
[----:B------:R-:W-:-:S05]  /*0290*/  IADD3 R8, -R11, RZ, RZ ;  /* 0x000000ff0b087210 */ /* 0x000fca0007ffe1ff */
        /* <DEDUP_REMOVED lines=9> */
[----:B------:R-:W-:Y:S01]  /*0330*/  HFMA2.MMA R10, -RZ, RZ, 0, 0 ;  /* 0x00000000ff0a7435 */ /* 0x000fe200000001ff */
[----:B------:R-:W-:Y:S01]  /*0340*/  ULDC.64 UR8, c[0x0][0x238] ;  /* 0x00008e0000087ab9 */ /* 0x000fe20000000a00 */
[----:B------:R-:W-:Y:S01]  /*0350*/  ISETP.NE.AND P0, PT, R6, 0x3, PT ;  /* 0x000000030600780c */ /* 0x000fe20003f05270 */
[----:B------:R-:W-:-:S07]  /*0360*/  ULDC UR7, c[0x0][0x234] ;  /* 0x00008d0000077ab9 */ /* 0x000fce0000000800 */
[----:B------:R-:W-:-:S05]  /*0370*/  IMAD.HI.U32 R8, R11, UR8, R10 ;  /* 0x000000080b087c27 */ /* 0x000fca000f8e000a */
[----:B------:R-:W-:Y:S01]  /*0380*/  SHF.R.U32.HI R9, RZ, UR9, R8 ;  /* 0x00000009ff097c19 */ /* 0x000fe20008011608 */
[----:B------:R-:W-:-:S03]  /*0390*/  ULDC.64 UR8, c[0x0][0x370] ;  /* 0x0000dc0000087ab9 */ /* 0x000fc60000000a00 */
[----:B------:R-:W-:-:S05]  /*03a0*/  IADD3 R10, -R9, RZ, RZ ;  /* 0x000000ff090a7210 */ /* 0x000fca0007ffe1ff */
[----:B------:R-:W-:Y:S01]  /*03b0*/  IMAD R11, R10, UR7, R11 ;  /* 0x000000070a0b7c24 */ /* 0x000fe2000f8e020b */
[----:B------:R-:W-:-:S03]  /*03c0*/  ULDC UR7, c[0x0][0x380] ;  /* 0x0000e00000077ab9 */ /* 0x000fc60000000800 */
[C---:B------:R-:W-:Y:S02]  /*03d0*/  IMAD R5, R11.reuse, UR8, R5 ;  /* 0x000000080b057c24 */ /* 0x040fe4000f8e0205 */
[C---:B------:R-:W-:Y:S01]  /*03e0*/  IMAD R2, R11.reuse, UR9, R2 ;  /* 0x000000090b027c24 */ /* 0x040fe2000f8e0202 */
[----:B------:R-:W-:Y:S01]  /*03f0*/  ULDC.64 UR8, c[0x0][0x378] ;  /* 0x0000de0000087ab9 */ /* 0x000fe20000000a00 */
[C---:B------:R-:W-:Y:S02]  /*0400*/  IMAD R4, R11.reuse, UR7, R4 ;  /* 0x000000070b047c24 */ /* 0x040fe4000f8e0204 */
[C---:B------:R-:W-:Y:S02]  /*0410*/  IMAD R7, R11.reuse, UR8, R7 ;  /* 0x000000080b077c24 */ /* 0x040fe4000f8e0207 */
[----:B------:R-:W-:Y:S01]  /*0420*/  IMAD R0, R11, UR9, R0 ;  /* 0x000000090b007c24 */ /* 0x000fe2000f8e0200 */
        /* <DEDUP_REMOVED lines=20> */
[----:B------:R-:W-:Y:S01]  /*0570*/  ISETP.NE.AND P0, PT, R6, 0x5, PT ;  /* 0x000000050600780c */ /* 0x000fe20003f05270 */
[----:B------:R-:W-:Y:S02]  /*0580*/  ULDC UR7, c[0x0][0x24c] ;  /* 0x0000930000077ab9 */ /* 0x000fe40000000800 */
        /* <DEDUP_REMOVED lines=15> */
[----:B------:R-:W-:Y:S01]  /*0680*/  ULDC UR7, c[0x0][0x260] ;  /* 0x0000980000077ab9 */ /* 0x000fe20000000800 */
[----:B------:R-:W-:-:S07]  /*0690*/  ISETP.NE.AND P0, PT, R6, 0x6, PT ;  /* 0x000000060600780c */ /* 0x000fce0003f05270 */
        /* <DEDUP_REMOVED lines=302> */
[----:B------:R-:W-:Y:S01]  /*1980*/  ISETP.NE.AND P0, PT, R6, 0x18, PT ;  /* 0x000000180600780c */ /* 0x000fe20003f05270 */
[----:B------:R-:W-:Y:S01]  /*1990*/  HFMA2.MMA R8, -RZ, RZ, 0, 0 ;  /* 0x00000000ff087435 */ /* 0x000fe200000001ff */
[----:B------:R-:W-:Y:S01]  /*19a0*/  ULDC.64 UR8, c[0x0][0x330] ;  /* 0x0000cc0000087ab9 */ /* 0x000fe20000000a00 */
[----:B------:R-:W-:Y:S01]  /*19b0*/  ULDC UR7, c[0x0][0x338] ;  /* 0x0000ce0000077ab9 */ /* 0x000fe20000000800 */
[----:B------:R-:W-:-:S07]  /*19c0*/  ULDC.64 UR10, c[0x0][0x520] ;  /* 0x00014800000a7ab9 */ /* 0x000fce0000000a00 */
[----:B------:R-:W-:Y:S02]  /*19d0*/  IMAD.HI.U32 R14, R9, UR9, R8 ;  /* 0x00000009090e7c27 */ /* 0x000fe4000f8e0008 */
[----:B------:R-:W0:Y:S03]  /*19e0*/  @P0 LDC.64 R16, c[0x0][0x340] ;  /* 0x0000d000ff100b82 */ /* 0x000e260000000a00 */
[----:B------:R-:W-:Y:S01]  /*19f0*/  SHF.R.U32.HI R15, RZ, UR7, R14 ;  /* 0x00000007ff0f7c19 */ /* 0x000fe2000801160e */
[----:B------:R-:W-:Y:S01]  /*1a00*/  ULDC UR7, c[0x0][0x514] ;  /* 0x0001450000077ab9 */ /* 0x000fe20000000800 */
[----:B------:R-:W-:Y:S02]  /*1a10*/  @P0 MOV R14, RZ ;  /* 0x000000ff000e0202 */ /* 0x000fe40000000f00 */
[----:B------:R-:W-:Y:S01]  /*1a20*/  IADD3 R8, -R15, RZ, RZ ;  /* 0x000000ff0f087210 */ /* 0x000fe20007ffe1ff */
[----:B------:R-:W1:Y:S04]  /*1a30*/  @P0 LDC R19, c[0x0][0x33c] ;  /* 0x0000cf00ff130b82 */ /* 0x000e680000000800 */
[----:B------:R-:W-:Y:S01]  /*1a40*/  IMAD R9, R8, UR8, R9 ;  /* 0x0000000808097c24 */ /* 0x000fe2000f8e0209 */
[----:B------:R-:W-:-:S03]  /*1a50*/  ULDC.64 UR8, c[0x0][0x518] ;  /* 0x0001460000087ab9 */ /* 0x000fc60000000a00 */
[----:B------:R-:W2:Y:S01]  /*1a60*/  @P0 LDC.64 R12, c[0x0][0x528] ;  /* 0x00014a00ff0c0b82 */ /* 0x000ea20000000a00 */
[C---:B------:R-:W-:Y:S02]  /*1a70*/  IMAD R5, R9.reuse, UR7, R5 ;  /* 0x0000000709057c24 */ /* 0x040fe4000f8e0205 */
[C---:B------:R-:W-:Y:S02]  /*1a80*/  IMAD R2, R9.reuse, UR8, R2 ;  /* 0x0000000809027c24 */ /* 0x040fe4000f8e0202 */
[C---:B------:R-:W-:Y:S02]  /*1a90*/  IMAD R7, R9.reuse, UR9, R7 ;  /* 0x0000000909077c24 */ /* 0x040fe4000f8e0207 */
[----:B------:R-:W-:Y:S01]  /*1aa0*/  IMAD R0, R9, UR10, R0 ;  /* 0x0000000a09007c24 */ /* 0x000fe2000f8e0200 */
[----:B------:R-:W3:Y:S01]  /*1ab0*/  @P0 LDC.64 R10, c[0x0][0x530] ;  /* 0x00014c00ff0a0b82 */ /* 0x000ee20000000a00 */
[----:B0-----:R-:W-:-:S04]  /*1ac0*/  @P0 IMAD.HI.U32 R16, R15, R16, R14 ;  /* 0x000000100f100227 */ /* 0x001fc800078e000e */
[----:B------:R-:W-:Y:S01]  /*1ad0*/  IMAD R4, R9, UR11, R4 ;  /* 0x0000000b09047c24 */ /* 0x000fe2000f8e0204 */
[----:B------:R-:W-:Y:S02]  /*1ae0*/  @P0 SHF.R.U32.HI R16, RZ, R17, R16 ;  /* 0x00000011ff100219 */ /* 0x000fe40000011610 */
[----:B------:R-:W0:Y:S02]  /*1af0*/  @P0 LDC R6, c[0x0][0x538] ;  /* 0x00014e00ff060b82 */ /* 0x000e240000000800 */
[----:B------:R-:W-:-:S05]  /*1b00*/  @P0 IADD3 R14, -R16, RZ, RZ ;  /* 0x000000ff100e0210 */ /* 0x000fca0007ffe1ff */
[----:B-1----:R-:W-:-:S04]  /*1b10*/  @P0 IMAD R15, R14, R19, R15 ;  /* 0x000000130e0f0224 */ /* 0x002fc800078e020f */
[C---:B--2---:R-:W-:Y:S02]  /*1b20*/  @P0 IMAD R5, R15.reuse, R12, R5 ;  /* 0x0000000c0f050224 */ /* 0x044fe400078e0205 */
[C---:B------:R-:W-:Y:S02]  /*1b30*/  @P0 IMAD R2, R15.reuse, R13, R2 ;  /* 0x0000000d0f020224 */ /* 0x040fe400078e0202 */
[C---:B---3--:R-:W-:Y:S02]  /*1b40*/  @P0 IMAD R7, R15.reuse, R10, R7 ;  /* 0x0000000a0f070224 */ /* 0x048fe400078e0207 */
[C---:B------:R-:W-:Y:S02]  /*1b50*/  @P0 IMAD R0, R15.reuse, R11, R0 ;  /* 0x0000000b0f000224 */ /* 0x040fe400078e0200 */
[----:B0-----:R-:W-:-:S07]  /*1b60*/  @P0 IMAD R4, R15, R6, R4 ;  /* 0x000000060f040224 */ /* 0x001fce00078e0204 */
.L_x_1358:
[----:B------:R-:W-:Y:S01]  /*1b70*/  ULDC.64 UR8, c[0x0][0x550] ;  /* 0x0001540000087ab9 */ /* 0x000fe20000000a00 */
[----:B------:R-:W-:Y:S01]  /*1b80*/  ULDC.64 UR10, c[0x0][0x560] ;  /* 0x00015800000a7ab9 */ /* 0x000fe20000000a00 */
[----:B------:R-:W-:-:S04]  /*1b90*/  IADD3 R8, P0, R7, UR8, RZ ;  /* 0x0000000807087c10 */ /* 0x000fc8000ff1e0ff */
[----:B------:R-:W-:Y:S01]  /*1ba0*/  IADD3.X R9, RZ, UR9, RZ, P0, !PT ;  /* 0x00000009ff097c10 */ /* 0x000fe200087fe4ff */
[----:B------:R-:W-:-:S04]  /*1bb0*/  ULDC.64 UR8, c[0x0][0x548] ;  /* 0x0001520000087ab9 */ /* 0x000fc80000000a00 */
[----:B------:R-:W2:Y:S01]  /*1bc0*/  LDG.E.U16 R8, desc[UR4][R8.64] ;  /* 0x0000000408087981 */ /* 0x000ea2000c1e1500 */
[----:B------:R-:W-:Y:S02]  /*1bd0*/  IADD3 R12, P1, R4, UR10, RZ ;  /* 0x0000000a040c7c10 */ /* 0x000fe4000ff3e0ff */
[----:B------:R-:W-:Y:S02]  /*1be0*/  IADD3 R6, P0, R2, UR8, RZ ;  /* 0x0000000802067c10 */ /* 0x000fe4000ff1e0ff */
[----:B------:R-:W-:Y:S01]  /*1bf0*/  IADD3.X R13, RZ, UR11, RZ, P1, !PT ;  /* 0x0000000bff0d7c10 */ /* 0x000fe20008ffe4ff */
[----:B------:R-:W-:Y:S01]  /*1c00*/  ULDC.64 UR10, c[0x0][0x558] ;  /* 0x00015600000a7ab9 */ /* 0x000fe20000000a00 */
[----:B------:R-:W-:Y:S01]  /*1c10*/  IADD3.X R7, RZ, UR9, RZ, P0, !PT ;  /* 0x00000009ff077c10 */ /* 0x000fe200087fe4ff */
[----:B------:R-:W-:Y:S01]  /*1c20*/  ULDC.64 UR8, c[0x0][0x540] ;  /* 0x0001500000087ab9 */ /* 0x000fe20000000a00 */
[----:B------:R-:W-:Y:S01]  /*1c30*/  IADD3 R10, P0, R0, UR10, RZ ;  /* 0x0000000a000a7c10 */ /* 0x000fe2000ff1e0ff */
[----:B------:R-:W3:Y:S03]  /*1c40*/  LDG.E.U16 R12, desc[UR4][R12.64] ;  /* 0x000000040c0c7981 */ /* 0x000ee6000c1e1500 */
[----:B------:R-:W-:Y:S01]  /*1c50*/  IADD3.X R11, RZ, UR11, RZ, P0, !PT ;  /* 0x0000000bff0b7c10 */ /* 0x000fe200087fe4ff */
[----:B------:R-:W4:Y:S04]  /*1c60*/  LDG.E.U16 R6, desc[UR4][R6.64] ;  /* 0x0000000406067981 */ /* 0x000f28000c1e1500 */
[----:B------:R-:W5:Y:S01]  /*1c70*/  LDG.E.U16 R10, desc[UR4][R10.64] ;  /* 0x000000040a0a7981 */ /* 0x000f62000c1e1500 */
[----:B------:R-:W-:-:S02]  /*1c80*/  IADD3 R4, P0, R5, UR8, RZ ;  /* 0x0000000805047c10 */ /* 0x000fc4000ff1e0ff */
[----:B------:R-:W-:Y:S02]  /*1c90*/  IADD3 R3, R3, 0x80, RZ ;  /* 0x0000008003037810 */ /* 0x000fe40007ffe0ff */
[----:B------:R-:W-:Y:S02]  /*1ca0*/  IADD3.X R5, RZ, UR9, RZ, P0, !PT ;  /* 0x00000009ff057c10 */ /* 0x000fe400087fe4ff */
[----:B--2---:R-:W-:-:S05]  /*1cb0*/  SHF.L.U32 R8, R8, 0x10, RZ ;  /* 0x0000001008087819 */ /* 0x004fca00000006ff */
[----:B------:R-:W-:Y:S01]  /*1cc0*/  FMUL.FTZ R8, R8, -1.4426950216293334961 ;  /* 0xbfb8aa3b08087820 */ /* 0x000fe20000410000 */
[----:B---3--:R-:W-:-:S05]  /*1cd0*/  SHF.L.U32 R2, R12, 0x10, RZ ;  /* 0x000000100c027819 */ /* 0x008fca00000006ff */
[----:B------:R-:W0:Y:S01]  /*1ce0*/  MUFU.EX2 R8, R8 ;  /* 0x0000000800087308 */ /* 0x000e220000000800 */
[----:B----4-:R-:W-:Y:S01]  /*1cf0*/  SHF.L.U32 R0, R6, 0x10, RZ ;  /* 0x0000001006007819 */ /* 0x010fe200000006ff */
[----:B0-----:R-:W-:-:S06]  /*1d00*/  FADD.FTZ R9, R8, 1 ;  /* 0x3f80000008097421 */ /* 0x001fcc0000010000 */
[----:B------:R-:W0:Y:S02]  /*1d10*/  MUFU.RCP R9, R9 ;  /* 0x0000000900097308 */ /* 0x000e240000001000 */
[----:B0-----:R-:W-:Y:S01]  /*1d20*/  FFMA.FTZ R13, -R2, R9, R2 ;  /* 0x00000009020d7223 */ /* 0x001fe20000010102 */
[----:B-----5:R-:W-:-:S03]  /*1d30*/  SHF.L.U32 R2, R10, 0x10, RZ ;  /* 0x000000100a027819 */ /* 0x020fc600000006ff */
[----:B------:R-:W-:-:S04]  /*1d40*/  FMUL.FTZ R13, R0, R13 ;  /* 0x0000000d000d7220 */ /* 0x000fc80000410000 */
[----:B------:R-:W-:-:S05]  /*1d50*/  FFMA.FTZ R2, R2, R9, R13 ;  /* 0x0000000902027223 */ /* 0x000fca000001000d */
[----:B------:R-:W-:-:S05]  /*1d60*/  F2FP.BF16.F32.PACK_AB R2, RZ, R2 ;  /* 0x00000002ff02723e */ /* 0x000fca00000010ff */
[----:B------:R0:W-:Y:S02]  /*1d70*/  STG.E.U16 desc[UR4][R4.64], R2 ;  /* 0x0000000204007986 */ /* 0x0001e4000c101504 */
.L_x_1357:
[----:B------:R-:W-:Y:S05]  /*1d80*/  BSYNC B0 ;  /* 0x0000000000007941 */ /* 0x000fea0003800000 */
.L_x_1356:
[----:B------:R-:W-:Y:S01]  /*1d90*/  ISETP.GE.AND P0, PT, R3, UR6, PT ;  /* 0x0000000603007c0c */ /* 0x000fe2000bf06270 */
[----:B------:R-:W-:-:S12]  /*1da0*/  BSSY B0, `(.L_x_1359) ;  /* 0x00003a0000007945 */ /* 0x000fd80003800000 */
[----:B------:R-:W-:Y:S05]  /*1db0*/  @P0 BRA `(.L_x_1360) ;  /* 0x0000003800780947 */ /* 0x000fea0003800000 */
[----:B------:R-:W1:Y:S01]  /*1dc0*/  LDC R6, c[0x0][0x218] ;  /* 0x00008600ff067b82 */ /* 0x000e620000000800 */
[----:B------:R-:W-:Y:S01]  /*1dd0*/  HFMA2.MMA R0, -RZ, RZ, 0, 0 ;  /* 0x00000000ff007435 */ /* 0x000fe200000001ff */
[----:B0-----:R-:W-:Y:S01]  /*1de0*/  CS2R R4, SRZ ;  /* 0x0000000000047805 */ /* 0x001fe2000001ff00 */
[----:B------:R-:W-:Y:S01]  /*1df0*/  HFMA2.MMA R2, -RZ, RZ, 0, 0 ;  /* 0x00000000ff027435 */ /* 0x000fe200000001ff */
[----:B------:R-:W-:Y:S02]  /*1e00*/  MOV R7, RZ ;  /* 0x000000ff00077202 */ /* 0x000fe40000000f00 */
[----:B-1----:R-:W-:-:S13]  /*1e10*/  ISETP.NE.AND P0, PT, R6, RZ, PT ;  /* 0x000000ff0600720c */ /* 0x002fda0003f05270 */
[----:B------:R-:W-:Y:S05]  /*1e20*/  @!P0 BRA `(.L_x_1361) ;  /* 0x0000001800988947 */ /* 0x000fea0003800000 */
        /* <DEDUP_REMOVED lines=422> */
.L_x_1361:
        /* <DEDUP_REMOVED lines=20> */
[----:B------:R-:W-:Y:S02]  /*39d0*/  ISETP.GE.AND P0, PT, R3, UR6, PT ;  /* 0x0000000603007c0c */ /* 0x000fe4000bf06270 */
        /* <DEDUP_REMOVED lines=12> */
[----:B------:R1:W-:Y:S01]  /*3aa0*/  STG.E.U16 desc[UR4][R4.64], R2 ;  /* 0x0000000204007986 */ /* 0x0003e2000c101504 */
[----:B------:R-:W-:Y:S05]  /*3ab0*/  @P0 BRA `(.L_x_1360) ;  /* 0x0000001c00380947 */ /* 0x000fea0003800000 */
[----:B------:R-:W0:Y:S01]  /*3ac0*/  LDC R6, c[0x0][0x218] ;  /* 0x00008600ff067b82 */ /* 0x000e220000000800 */
[----:B------:R-:W-:Y:S01]  /*3ad0*/  HFMA2.MMA R0, -RZ, RZ, 0, 0 ;  /* 0x00000000ff007435 */ /* 0x000fe200000001ff */
[----:B-1----:R-:W-:Y:S01]  /*3ae0*/  CS2R R4, SRZ ;  /* 0x0000000000047805 */ /* 0x002fe2000001ff00 */
[----:B------:R-:W-:Y:S01]  /*3af0*/  HFMA2.MMA R2, -RZ, RZ, 0, 0 ;  /* 0x00000000ff027435 */ /* 0x000fe200000001ff */
[----:B------:R-:W-:Y:S02]  /*3b00*/  MOV R7, RZ ;  /* 0x000000ff00077202 */ /* 0x000fe40000000f00 */
[----:B0-----:R-:W-:-:S13]  /*3b10*/  ISETP.NE.AND P0, PT, R6, RZ, PT ;  /* 0x000000ff0600720c */ /* 0x001fda0003f05270 */
        /* <DEDUP_REMOVED lines=423> */
.L_x_1362:
        /* <DEDUP_REMOVED lines=33> */
.L_x_1360:
[----:B------:R-:W-:Y:S05]  /*57a0*/  BSYNC B0 ;  /* 0x0000000000007941 */ /* 0x000fea0003800000 */
.L_x_1359:
[----:B------:R-:W-:-:S13]  /*57b0*/  ISETP.GE.AND P0, PT, R3, UR6, PT ;  /* 0x0000000603007c0c */ /* 0x000fda000bf06270 */
[----:B------:R-:W-:Y:S05]  /*57c0*/  @P0 EXIT ;  /* 0x000000000000094d */ /* 0x000fea0003800000 */
[----:B------:R-:W3:Y:S01]  /*57d0*/  LDC R6, c[0x0][0x218] ;  /* 0x00008600ff067b82 */ /* 0x000ee20000000800 */
[----:B------:R-:W-:Y:S01]  /*57e0*/  HFMA2.MMA R0, -RZ, RZ, 0, 0 ;  /* 0x00000000ff007435 */ /* 0x000fe200000001ff */
[----:B012---:R-:W-:Y:S01]  /*57f0*/  CS2R R4, SRZ ;  /* 0x0000000000047805 */ /* 0x007fe2000001ff00 */
[----:B------:R-:W-:Y:S01]  /*5800*/  HFMA2.MMA R2, -RZ, RZ, 0, 0 ;  /* 0x00000000ff027435 */ /* 0x000fe200000001ff */
[----:B------:R-:W-:Y:S02]  /*5810*/  MOV R7, RZ ;  /* 0x000000ff00077202 */ /* 0x000fe40000000f00 */
[----:B---3--:R-:W-:-:S13]  /*5820*/  ISETP.NE.AND P0, PT, R6, RZ, PT ;  /* 0x000000ff0600720c */ /* 0x008fda0003f05270 */
[----:B------:R-:W-:Y:S05]  /*5830*/  @!P0 BRA `(.L_x_1363) ;  /* 0x0000001800988947 */ /* 0x000fea0003800000 */
[----:B------:R-:W-:Y:S01]  /*5840*/  MOV R2, RZ ;  /* 0x000000ff00027202 */ /* 0x000fe20000000f00 */
[----:B------:R-:W-:Y:S01]  /*5850*/  ULDC.64 UR6, c[0x0][0x220] ;  /* 0x0000880000067ab9 */ /* 0x000fe20000000a00 */
[----:B------:R-:W-:Y:S01]  /*5860*/  ISETP.NE.AND P0, PT, R6, 0x1, PT ;  /* 0x000000010600780c */ /* 0x000fe20003f05270 */
[----:B------:R-:W-:Y:S02]  /*5870*/  ULDC UR8, c[0x0][0x358] ;  /* 0x0000d60000087ab9 */ /* 0x000fe40000000800 */
[----:B------:R-:W-:Y:S01]  /*5880*/  IMAD.HI.U32 R8, R3, UR6, R2 ;  /* 0x0000000603087c27 */ /* 0x000fe2000f8e0002 */
[----:B------:R-:W-:-:S04]  /*5890*/  ULDC UR6, c[0x0][0x21c] ;  /* 0x0000870000067ab9 */ /* 0x000fc80000000800 */
[----:B------:R-:W-:-:S04]  /*58a0*/  SHF.R.U32.HI R9, RZ, UR7, R8 ;  /* 0x00000007ff097c19 */ /* 0x000fc80008011608 */
[----:B------:R-:W-:-:S05]  /*58b0*/  IADD3 R0, -R9, RZ, RZ ;  /* 0x000000ff09007210 */ /* 0x000fca0007ffe1ff */
        /* <DEDUP_REMOVED lines=15> */
[----:B------:R-:W-:-:S03]  /*59b0*/  ULDC.64 UR6, c[0x0][0x360] ;  /* 0x0000d80000067ab9 */ /* 0x000fc60000000a00 */
[----:B------:R-:W-:-:S05]  /*59c0*/  IADD3 R3, -R11, RZ, RZ ;  /* 0x000000ff0b037210 */ /* 0x000fca0007ffe1ff */
        /* <DEDUP_REMOVED lines=13> */
[----:B------:R-:W-:Y:S01]  /*5aa0*/  IMAD.HI.U32 R8, R11, UR6, R10 ;  /* 0x000000060b087c27 */ /* 0x000fe2000f8e000a */
[----:B------:R-:W-:-:S04]  /*5ab0*/  ULDC UR6, c[0x0][0x234] ;  /* 0x00008d0000067ab9 */ /* 0x000fc80000000800 */
[----:B------:R-:W-:-:S04]  /*5ac0*/  SHF.R.U32.HI R9, RZ, UR7, R8 ;  /* 0x00000007ff097c19 */ /* 0x000fc80008011608 */
        /* <DEDUP_REMOVED lines=381> */
.L_x_1363:
        /* <DEDUP_REMOVED lines=17> */
[----:B--2---:R-:W-:-:S05]  /*73b0*/  SHF.L.U32 R6, R6, 0x10, RZ ;  /* 0x0000001006067819 */ /* 0x004fca00000006ff */
[----:B------:R-:W-:Y:S01]  /*73c0*/  FMUL.FTZ R6, R6, -1.4426950216293334961 ;  /* 0xbfb8aa3b06067820 */ /* 0x000fe20000410000 */
[----:B---3--:R-:W-:-:S05]  /*73d0*/  SHF.L.U32 R4, R10, 0x10, RZ ;  /* 0x000000100a047819 */ /* 0x008fca00000006ff */
[----:B------:R-:W0:Y:S01]  /*73e0*/  MUFU.EX2 R6, R6 ;  /* 0x0000000600067308 */ /* 0x000e220000000800 */
[----:B----4-:R-:W-:Y:S02]  /*73f0*/  SHF.L.U32 R0, R2, 0x10, RZ ;  /* 0x0000001002007819 */ /* 0x010fe400000006ff */
[----:B------:R-:W-:-:S04]  /*7400*/  IADD3 R2, P0, R5, UR6, RZ ;  /* 0x0000000605027c10 */ /* 0x000fc8000ff1e0ff */
[----:B------:R-:W-:Y:S01]  /*7410*/  IADD3.X R3, RZ, UR7, RZ, P0, !PT ;  /* 0x00000007ff037c10 */ /* 0x000fe200087fe4ff */
[----:B0-----:R-:W-:-:S06]  /*7420*/  FADD.FTZ R7, R6, 1 ;  /* 0x3f80000006077421 */ /* 0x001fcc0000010000 */
[----:B------:R-:W0:Y:S02]  /*7430*/  MUFU.RCP R7, R7 ;  /* 0x0000000700077308 */ /* 0x000e240000001000 */
[----:B0-----:R-:W-:Y:S01]  /*7440*/  FFMA.FTZ R11, -R4, R7, R4 ;  /* 0x00000007040b7223 */ /* 0x001fe20000010104 */
[----:B-----5:R-:W-:-:S03]  /*7450*/  SHF.L.U32 R4, R8, 0x10, RZ ;  /* 0x0000001008047819 */ /* 0x020fc600000006ff */
[----:B------:R-:W-:-:S04]  /*7460*/  FMUL.FTZ R11, R0, R11 ;  /* 0x0000000b000b7220 */ /* 0x000fc80000410000 */
[----:B------:R-:W-:-:S05]  /*7470*/  FFMA.FTZ R4, R4, R7, R11 ;  /* 0x0000000704047223 */ /* 0x000fca000001000b */
[----:B------:R-:W-:-:S05]  /*7480*/  F2FP.BF16.F32.PACK_AB R4, RZ, R4 ;  /* 0x00000004ff04723e */ /* 0x000fca00000010ff */
[----:B------:R-:W-:Y:S01]  /*7490*/  STG.E.U16 desc[UR4][R2.64], R4 ;  /* 0x0000000402007986 */ /* 0x000fe2000c101504 */
[----:B------:R-:W-:Y:S05]  /*74a0*/  EXIT ;  /* 0x000000000000794d */ /* 0x000fea0003800000 */
.L_x_1364:
        /* <DEDUP_REMOVED lines=13> */
.L_x_9575:


//--------------------- .text._ZN2at6native27unrolled_elementwise_kernelIZZZNS0_14glu_jvp_kernelERNS_18TensorIteratorBaseEENKUlvE_clEvENKUlvE2_clEvEUlN3c108BFloat16ES7_S7_S7_E_St5arrayIPcLm5EELi4E23TrivialOffsetCalculatorILi4EjESC_ILi1EjENS0_6memory15LoadWithoutCastENSF_16StoreWithoutCastEEEviT_T0_T2_T3_T4_T5_ --------------------------
	.section	.text._ZN2at6native27unrolled_elementwise_kernelIZZZNS0_14glu_jvp_kernelERNS_18TensorIteratorBaseEENKUlvE_clEvENKUlvE2_clEvEUlN3c108BFloat16ES7_S7_S7_E_St5arrayIPcLm5EELi4E23TrivialOffsetCalculatorILi4EjESC_ILi1EjENS0_6memory15LoadWithoutCastENSF_16StoreWithoutCastEEEviT_T0_T2_T3_T4_T5_,"ax",@progbits
	.align	128
        .global         _ZN2at6native27unrolled_elementwise_kernelIZZZNS0_14glu_jvp_kernelERNS_18TensorIteratorBaseEENKUlvE_clEvENKUlvE2_clEvEUlN3c108BFloat16ES7_S7_S7_E_St5arrayIPcLm5EELi4E23TrivialOffsetCalculatorILi4EjESC_ILi1EjENS0_6memory15LoadWithoutCastENSF_16StoreWithoutCastEEEviT_T0_T2_T3_T4_T5_
        .type           _ZN2at6native27unrolled_elementwise_kernelIZZZNS0_14glu_jvp_kernelERNS_18TensorIteratorBaseEENKUlvE_clEvENKUlvE2_clEvEUlN3c108BFloat16ES7_S7_S7_E_St5arrayIPcLm5EELi4E23TrivialOffsetCalculatorILi4EjESC_ILi1EjENS0_6memory15LoadWithoutCastENSF_16StoreWithoutCastEEEviT_T0_T2_T3_T4_T5_,@function
        .size           _ZN2at6native27unrolled_elementwise_kernelIZZZNS0_14glu_jvp_kernelERNS_18TensorIteratorBaseEENKUlvE_clEvENKUlvE2_clEvEUlN3c108BFloat16ES7_S7_S7_E_St5arrayIPcLm5EELi4E23TrivialOffsetCalculatorILi4EjESC_ILi1EjENS0_6memory15LoadWithoutCastENSF_16StoreWithoutCastEEEviT_T0_T2_T3_T4_T5_,(.L_x_9576 - _ZN2at6native27unrolled_elementwise_kernelIZZZNS0_14glu_jvp_kernelERNS_18TensorIteratorBaseEENKUlvE_clEvENKUlvE2_clEvEUlN3c108BFloat16ES7_S7_S7_E_St5arrayIPcLm5EELi4E23TrivialOffsetCalculatorILi4EjESC_ILi1EjENS0_6memory15LoadWithoutCastENSF_16StoreWithoutCastEEEviT_T0_T2_T3_T4_T5_)
        .other          _ZN2at6native27unrolled_elementwise_kernelIZZZNS0_14glu_jvp_kernelERNS_18TensorIteratorBaseEENKUlvE_clEvENKUlvE2_clEvEUlN3c108BFloat16ES7_S7_S7_E_St5arrayIPcLm5EELi4E23TrivialOffsetCalculatorILi4EjESC_ILi1EjENS0_6memory15LoadWithoutCastENSF_16StoreWithoutCastEEEviT_T0_T2_T3_T4_T5_,@"STO_CUDA_ENTRY STV_DEFAULT"
_ZN2at6native27unrolled_elementwise_kernelIZZZNS0_14glu_jvp_kernelERNS_18TensorIteratorBaseEENKUlvE_clEvENKUlvE2_clEvEUlN3c108BFloat16ES7_S7_S7_E_St5arrayIPcLm5EELi4E23TrivialOffsetCalculatorILi4EjESC_ILi1EjENS0_6memory15LoadWithoutCastENSF_16StoreWithoutCastEEEviT_T0_T2_T3_T4_T5_:
.text._ZN2at6native27unrolled_elementwise_kernelIZZZNS0_14glu_jvp_kernelERNS_18TensorIteratorBaseEENKUlvE_clEvENKUlvE2_clEvEUlN3c108BFloat16ES7_S7_S7_E_St5arrayIPcLm5EELi4E23TrivialOffsetCalculatorILi4EjESC_ILi1EjENS0_6memory15LoadWithoutCastENSF_16StoreWithoutCastEEEviT_T0_T2_T3_T4_T5_:
[----:B------:R-:W-:Y:S01]  /*0000*/  LDC R1, c[0x0][0x28] ;  /* 0x00000a00ff017b82 */ /* 0x000fe20000000800 */
[----:B------:R-:W0:Y:S07]  /*0010*/  S2R R0, SR_CTAID.X ;  /* 0x0000000000007919 */ /* 0x000e2e0000002500 */
[----:B------:R-:W0:Y:S01]  /*0020*/  LDC R3, c[0x0][0x210] ;  /* 0x00008400ff037b82 */ /* 0x000e220000000800 */
[----:B------:R-:W-:Y:S01]  /*0030*/  ULDC.64 UR4, c[0x0][0x208] ;  /* 0x0000820000047ab9 */ /* 0x000fe20000000a00 */
[----:B------:R-:W1:Y:S01]  /*0040*/  S2R R27, SR_TID.X ;  /* 0x00000000001b7919 */ /* 0x000e620000002100 */
[----:B0-----:R-:W-:Y:S01]  /*0050*/  IMAD R2, R0, -0x200, R3 ;  /* 0xfffffe0000027824 */ /* 0x001fe200078e0203 */
[----:B------:R-:W-:-:S02]  /*0060*/  PRMT R6, RZ, 0x7610, R6 ;  /* 0x00007610ff067816 */ /* 0x000fc40000000006 */
[----:B------:R-:W-:Y:S02]  /*0070*/  PRMT R26, RZ, 0x7610, R26 ;  /* 0x00007610ff1a7816 */ /* 0x000fe4000000001a */
[----:B-1----:R-:W-:Y:S02]  /*0080*/  ISETP.GE.AND P0, PT, R27, R2, PT ;  /* 0x000000021b00720c */ /* 0x002fe40003f06270 */
[----:B------:R-:W-:Y:S02]  /*0090*/  MOV R21, R27 ;  /* 0x0000001b00157202 */ /* 0x000fe40000000f00 */
[----:B------:R-:W-:-:S09]  /*00a0*/  PRMT R3, RZ, 0x7610, R3 ;  /* 0x00007610ff037816 */ /* 0x000fd20000000003 */
[----:B------:R-:W-:Y:S01]  /*00b0*/  @!P0 IMAD R29, R0, 0x200, R21 ;  /* 0x00000200001d8824 */ /* 0x000fe200078e0215 */
[----:B------:R-:W-:-:S04]  /*00c0*/  @!P0 IADD3 R21, R21, 0x80, RZ ;  /* 0x0000008015158810 */ /* 0x000fc80007ffe0ff */
[----:B------:R-:W-:-:S13]  /*00d0*/  ISETP.GE.AND P1, PT, R21, R2, PT ;  /* 0x000000021500720c */ /* 0x000fda0003f26270 */
[----:B------:R-:W-:Y:S01]  /*00e0*/  @!P1 IMAD R7, R0, 0x200, R21 ;  /* 0x0000020000079824 */ /* 0x000fe200078e0215 */
[----:B------:R-:W-:Y:S01]  /*00f0*/  @!P1 IADD3 R21, R21, 0x80, RZ ;  /* 0x0000008015159810 */ /* 0x000fe20007ffe0ff */
[----:B------:R-:W0:Y:S03]  /*0100*/  @!P1 LDC.64 R4, c[0x0][0x220] ;  /* 0x00008800ff049b82 */ /* 0x000e260000000a00 */
[----:B------:R-:W-:-:S05]  /*0110*/  ISETP.GE.AND P3, PT, R21, R2, PT ;  /* 0x000000021500720c */ /* 0x000fca0003f66270 */
[----:B------:R-:W1:Y:S08]  /*0120*/  @!P1 LDC.64 R18, c[0x0][0x230] ;  /* 0x00008c00ff129b82 */ /* 0x000e700000000a00 */
[----:B------:R-:W2:Y:S01]  /*0130*/  @!P1 LDC.64 R22, c[0x0][0x228] ;  /* 0x00008a00ff169b82 */ /* 0x000ea20000000a00 */
[----:B------:R-:W-:Y:S01]  /*0140*/  @!P3 IMAD R11, R0, 0x200, R21 ;  /* 0x00000200000bb824 */ /* 0x000fe200078e0215 */
[----:B------:R-:W-:-:S04]  /*0150*/  @!P3 IADD3 R21, R21, 0x80, RZ ;  /* 0x000000801515b810 */ /* 0x000fc80007ffe0ff */
[----:B------:R-:W-:Y:S01]  /*0160*/  ISETP.GE.AND P2, PT, R21, R2, PT ;  /* 0x000000021500720c */ /* 0x000fe20003f46270 */
[C-C-:B0-----:R-:W-:Y:S01]  /*0170*/  @!P1 IMAD.WIDE.U32 R8, R7.reuse, 0x2, R4.reuse ;  /* 0x0000000207089825 */ /* 0x141fe200078e0004 */
[----:B------:R-:W-:Y:S01]  /*0180*/  PRMT R5, RZ, 0x7610, R5 ;  /* 0x00007610ff057816 */ /* 0x000fe20000000005 */
[----:B------:R-:W0:Y:S01]  /*0190*/  @!P1 LDC.64 R16, c[0x0][0x238] ;  /* 0x00008e00ff109b82 */ /* 0x000e220000000a00 */
[----:B------:R-:W-:Y:S02]  /*01a0*/  PRMT R4, RZ, 0x7610, R4 ;  /* 0x00007610ff047816 */ /* 0x000fe40000000004 */
[----:B------:R-:W5:Y:S01]  /*01b0*/  @!P1 LDG.E.U16 R3, desc[UR4][R8.64] ;  /* 0x0000000408039981 */ /* 0x000f62000c1e1500 */
[----:B-1----:R-:W-:-:S04]  /*01c0*/  @!P1 IMAD.WIDE.U32 R18, R7, 0x2, R18 ;  /* 0x0000000207129825 */ /* 0x002fc800078e0012 */
[----:B------:R-:W1:Y:S01]  /*01d0*/  @!P3 LDC.64 R14, c[0x0][0x220] ;  /* 0x00008800ff0ebb82 */ /* 0x000e620000000a00 */
[----:B------:R3:W5:Y:S01]  /*01e0*/  @!P1 LDG.E.U16 R5, desc[UR4][R18.64] ;  /* 0x0000000412059981 */ /* 0x000762000c1e1500 */
[----:B--2---:R-:W-:-:S06]  /*01f0*/  @!P1 IMAD.WIDE.U32 R22, R7, 0x2, R22 ;  /* 0x0000000207169825 */ /* 0x004fcc00078e0016 */
[----:B------:R-:W2:Y:S01]  /*0200*/  @!P3 LDC.64 R12, c[0x0][0x228] ;  /* 0x00008a00ff0cbb82 */ /* 0x000ea20000000a00 */
[----:B------:R4:W5:Y:S07]  /*0210*/  @!P1 LDG.E.U16 R4, desc[UR4][R22.64] ;  /* 0x0000000416049981 */ /* 0x00096e000c1e1500 */
[----:B------:R-:W2:Y:S08]  /*0220*/  @!P3 LDC.64 R24, c[0x0][0x230] ;  /* 0x00008c00ff18bb82 */ /* 0x000eb00000000a00 */
[----:B---3--:R-:W3:Y:S08]  /*0230*/  @!P3 LDC.64 R18, c[0x0][0x238] ;  /* 0x00008e00ff12bb82 */ /* 0x008ef00000000a00 */
[----:B----4-:R-:W4:Y:S01]  /*0240*/  @!P2 LDC.64 R22, c[0x0][0x220] ;  /* 0x00008800ff16ab82 */ /* 0x010f220000000a00 */
[----:B0-----:R-:W-:Y:S01]  /*0250*/  @!P1 IMAD.WIDE.U32 R16, R7, 0x2, R16 ;  /* 0x0000000207109825 */ /* 0x001fe200078e0010 */
[----:B------:R-:W-:-:S03]  /*0260*/  @!P2 LEA R21, R0, R21, 0x9 ;  /* 0x000000150015a211 */ /* 0x000fc600078e48ff */
[C---:B-1----:R-:W-:Y:S01]  /*0270*/  @!P3 IMAD.WIDE.U32 R14, R11.reuse, 0x2, R14 ;  /* 0x000000020b0eb825 */ /* 0x042fe200078e000e */
[----:B------:R0:W5:Y:S03]  /*0280*/  @!P1 LDG.E.U16 R6, desc[UR4][R16.64] ;  /* 0x0000000410069981 */ /* 0x000166000c1e1500 */
[----:B--2---:R-:W-:-:S04]  /*0290*/  @!P3 IMAD.WIDE.U32 R12, R11, 0x2, R12 ;  /* 0x000000020b0cb825 */ /* 0x004fc800078e000c */
[C---:B------:R-:W-:Y:S01]  /*02a0*/  @!P3 IMAD.WIDE.U32 R24, R11.reuse, 0x2, R24 ;  /* 0x000000020b18b825 */ /* 0x040fe200078e0018 */
[----:B0-----:R-:W0:Y:S03]  /*02b0*/  @!P2 LDC.64 R16, c[0x0][0x238] ;  /* 0x00008e00ff10ab82 */ /* 0x001e260000000a00 */
[----:B---3--:R-:W-:Y:S01]  /*02c0*/  @!P3 IMAD.WIDE.U32 R18, R11, 0x2, R18 ;  /* 0x000000020b12b825 */ /* 0x008fe200078e0012 */
[----:B------:R-:W-:-:S03]  /*02d0*/  PRMT R11, RZ, 0x7610, R11 ;  /* 0x00007610ff0b7816 */ /* 0x000fc6000000000b */
[----:B----4-:R-:W-:-:S05]  /*02e0*/  @!P2 IMAD.WIDE.U32 R22, R21, 0x2, R22 ;  /* 0x000000021516a825 */ /* 0x010fca00078e0016 */
[----:B------:R1:W5:Y:S02]  /*02f0*/  @!P2 LDG.E.U16 R11, desc[UR4][R22.64] ;  /* 0x00000004160ba981 */ /* 0x000364000c1e1500 */
[----:B-1----:R-:W1:Y:S01]  /*0300*/  @!P0 LDC.64 R22, c[0x0][0x238] ;  /* 0x00008e00ff168b82 */ /* 0x002e620000000a00 */
[----:B0-----:R-:W-:-:S05]  /*0310*/  @!P2 IMAD.WIDE.U32 R16, R21, 0x2, R16 ;  /* 0x000000021510a825 */ /* 0x001fca00078e0010 */
[----:B------:R0:W5:Y:S02]  /*0320*/  @!P2 LDG.E.U16 R26, desc[UR4][R16.64] ;  /* 0x00000004101aa981 */ /* 0x000164000c1e1500 */
[----:B0-----:R-:W-:Y:S01]  /*0330*/  PRMT R17, RZ, 0x7610, R17 ;  /* 0x00007610ff117816 */ /* 0x001fe20000000011 */
[----:B-1----:R-:W-:-:S05]  /*0340*/  @!P0 IMAD.WIDE.U32 R22, R29, 0x2, R22 ;  /* 0x000000021d168825 */ /* 0x002fca00078e0016 */
[----:B------:R-:W5:Y:S01]  /*0350*/  @!P0 LDG.E.U16 R17, desc[UR4][R22.64] ;  /* 0x0000000416118981 */ /* 0x000f62000c1e1500 */
[----:B------:R-:W-:Y:S02]  /*0360*/  PRMT R7, RZ, 0x7610, R7 ;  /* 0x00007610ff077816 */ /* 0x000fe40000000007 */
[----:B------:R-:W-:-:S04]  /*0370*/  PRMT R8, RZ, 0x7610, R8 ;  /* 0x00007610ff087816 */ /* 0x000fc80000000008 */
[----:B------:R0:W5:Y:S04]  /*0380*/  @!P3 LDG.E.U16 R7, desc[UR4][R14.64] ;  /* 0x000000040e07b981 */ /* 0x000168000c1e1500 */
[----:B------:R1:W5:Y:S01]  /*0390*/  @!P3 LDG.E.U16 R8, desc[UR4][R12.64] ;  /* 0x000000040c08b981 */ /* 0x000362000c1e1500 */
[----:B0-----:R-:W0:Y:S08]  /*03a0*/  @!P2 LDC.64 R14, c[0x0][0x230] ;  /* 0x00008c00ff0eab82 */ /* 0x001e300000000a00 */
[----:B-1----:R-:W1:Y:S01]  /*03b0*/  @!P2 LDC.64 R12, c[0x0][0x228] ;  /* 0x00008a00ff0cab82 */ /* 0x002e620000000a00 */
[----:B------:R-:W-:-:S02]  /*03c0*/  PRMT R9, RZ, 0x7610, R9 ;  /* 0x00007610ff097816 */ /* 0x000fc40000000009 */
[----:B------:R-:W-:-:S04]  /*03d0*/  PRMT R10, RZ, 0x7610, R10 ;  /* 0x00007610ff0a7816 */ /* 0x000fc8000000000a */
[----:B------:R2:W5:Y:S04]  /*03e0*/  @!P3 LDG.E.U16 R9, desc[UR4][R24.64] ;  /* 0x000000041809b981 */ /* 0x000568000c1e1500 */
[----:B------:R3:W5:Y:S01]  /*03f0*/  @!P3 LDG.E.U16 R10, desc[UR4][R18.64] ;  /* 0x00000004120ab981 */ /* 0x000762000c1e1500 */
[----:B0-----:R-:W-:-:S04]  /*0400*/  @!P2 IMAD.WIDE.U32 R14, R21, 0x2, R14 ;  /* 0x00000002150ea825 */ /* 0x001fc800078e000e */
[----:B-1----:R-:W-:Y:S01]  /*0410*/  @!P2 IMAD.WIDE.U32 R12, R21, 0x2, R12 ;  /* 0x00000002150ca825 */ /* 0x002fe200078e000c */
[----:B--2---:R-:W-:Y:S01]  /*0420*/  PRMT R24, RZ, 0x7610, R24 ;  /* 0x00007610ff187816 */ /* 0x004fe20000000018 */
[----:B------:R-:W0:Y:S05]  /*0430*/  @!P0 LDC.64 R20, c[0x0][0x220] ;  /* 0x00008800ff148b82 */ /* 0x000e2a0000000a00 */
[----:B------:R0:W5:Y:S03]  /*0440*/  @!P2 LDG.E.U16 R24, desc[UR4][R12.64] ;  /* 0x000000040c18a981 */ /* 0x000166000c1e1500 */
[----:B---3--:R-:W1:Y:S01]  /*0450*/  @!P0 LDC.64 R18, c[0x0][0x228] ;  /* 0x00008a00ff128b82 */ /* 0x008e620000000a00 */
[----:B------:R-:W-:Y:S01]  /*0460*/  PRMT R28, RZ, 0x7610, R28 ;  /* 0x00007610ff1c7816 */ /* 0x000fe2000000001c */
[----:B0-----:R-:W-:-:S06]  /*0470*/  @!P0 IMAD.WIDE.U32 R12, R29, 0x2, R20 ;  /* 0x000000021d0c8825 */ /* 0x001fcc00078e0014 */
[----:B------:R-:W0:Y:S01]  /*0480*/  @!P0 LDC.64 R20, c[0x0][0x230] ;  /* 0x00008c00ff148b82 */ /* 0x000e220000000a00 */
[----:B------:R-:W-:Y:S01]  /*0490*/  PRMT R25, RZ, 0x7610, R25 ;  /* 0x00007610ff197816 */ /* 0x000fe20000000019 */
[----:B------:R2:W5:Y:S01]  /*04a0*/  @!P0 LDG.E.U16 R28, desc[UR4][R12.64] ;  /* 0x000000040c1c8981 */ /* 0x000562000c1e1500 */
[----:B------:R-:W-:-:S04]  /*04b0*/  PRMT R16, RZ, 0x7610, R16 ;  /* 0x00007610ff107816 */ /* 0x000fc80000000010 */
[----:B------:R3:W5:Y:S01]  /*04c0*/  @!P2 LDG.E.U16 R25, desc[UR4][R14.64] ;  /* 0x000000040e19a981 */ /* 0x000762000c1e1500 */
[----:B--2---:R-:W2:Y:S01]  /*04d0*/  @!P0 LDC.64 R12, c[0x0][0x218] ;  /* 0x00008600ff0c8b82 */ /* 0x004ea20000000a00 */
[----:B-1----:R-:W-:Y:S01]  /*04e0*/  @!P0 IMAD.WIDE.U32 R18, R29, 0x2, R18 ;  /* 0x000000021d128825 */ /* 0x002fe200078e0012 */
[----:B---3--:R-:W-:-:S03]  /*04f0*/  PRMT R14, RZ, 0x7610, R14 ;  /* 0x00007610ff0e7816 */ /* 0x008fc6000000000e */
[----:B------:R-:W-:-:S03]  /*0500*/  IMAD.MOV.U32 R15, RZ, RZ, R27 ;  /* 0x000000ffff0f7224 */ /* 0x000fc600078e001b */
[----:B------:R1:W5:Y:S01]  /*0510*/  @!P0 LDG.E.U16 R14, desc[UR4][R18.64] ;  /* 0x00000004120e8981 */ /* 0x000362000c1e1500 */
[----:B0-----:R-:W-:-:S05]  /*0520*/  @!P0 IMAD.WIDE.U32 R20, R29, 0x2, R20 ;  /* 0x000000021d148825 */ /* 0x001fca00078e0014 */
[----:B------:R0:W5:Y:S01]  /*0530*/  @!P0 LDG.E.U16 R16, desc[UR4][R20.64] ;  /* 0x0000000414108981 */ /* 0x000162000c1e1500 */
[C---:B-1----:R-:W-:Y:S01]  /*0540*/  IADD3 R19, R15.reuse, 0x100, RZ ;  /* 0x000001000f137810 */ /* 0x042fe20007ffe0ff */
[----:B------:R-:W-:-:S03]  /*0550*/  VIADD R29, R15, 0x180 ;  /* 0x000001800f1d7836 */ /* 0x000fc60000000000 */
[-C--:B------:R-:W-:Y:S02]  /*0560*/  ISETP.GE.AND P2, PT, R19, R2.reuse, PT ;  /* 0x000000021300720c */ /* 0x080fe40003f46270 */
[----:B0-----:R-:W-:Y:S02]  /*0570*/  IADD3 R21, R15, 0x80, RZ ;  /* 0x000000800f157810 */ /* 0x001fe40007ffe0ff */
[----:B------:R-:W-:Y:S01]  /*0580*/  @!P0 LEA R19, R0, R27, 0x9 ;  /* 0x0000001b00138211 */ /* 0x000fe200078e48ff */
[----:B------:R-:W-:Y:S01]  /*0590*/  BSSY B0, `(.L_x_1365) ;  /* 0x0000013000007945 */ /* 0x000fe20003800000 */
[----:B------:R-:W-:Y:S02]  /*05a0*/  @!P0 MOV R15, R21 ;  /* 0x00000015000f8202 */ /* 0x000fe40000000f00 */
[-C--:B------:R-:W-:Y:S01]  /*05b0*/  ISETP.GE.AND P1, PT, R21, R2.reuse, PT ;  /* 0x000000021500720c */ /* 0x080fe20003f26270 */
[----:B--2---:R-:W-:Y:S01]  /*05c0*/  @!P0 IMAD.WIDE.U32 R12, R19, 0x2, R12 ;  /* 0x00000002130c8825 */ /* 0x004fe200078e000c */
[----:B------:R-:W-:-:S02]  /*05d0*/  ISETP.GE.AND P3, PT, R29, R2, PT ;  /* 0x000000021d00720c */ /* 0x000fc40003f66270 */
[----:B------:R-:W-:Y:S01]  /*05e0*/  ISETP.GE.AND P4, PT, R15, R2, PT ;  /* 0x000000020f00720c */ /* 0x000fe20003f86270 */
[----:B------:R-:W-:-:S12]  /*05f0*/  @P0 BRA `(.L_x_1366) ;  /* 0x0000000000300947 */ /* 0x000fd80003800000 */
[----:B-----5:R-:W-:Y:S01]  /*0600*/  IMAD.U32 R14, R14, 0x10000, RZ ;  /* 0x000100000e0e7824 */ /* 0x020fe200078e00ff */
[----:B------:R-:W-:Y:S01]  /*0610*/  SHF.L.U32 R17, R17, 0x10, RZ ;  /* 0x0000001011117819 */ /* 0x000fe200000006ff */
[----:B------:R-:W-:Y:S01]  /*0620*/  IMAD.U32 R16, R16, 0x10000, RZ ;  /* 0x0001000010107824 */ /* 0x000fe200078e00ff */
[----:B------:R-:W-:Y:S01]  /*0630*/  SHF.L.U32 R28, R28, 0x10, RZ ;  /* 0x000000101c1c7819 */ /* 0x000fe200000006ff */
[----:B------:R-:W-:-:S06]  /*0640*/  FMUL.FTZ R18, R14, -1.4426950216293334961 ;  /* 0xbfb8aa3b0e127820 */ /* 0x000fcc0000410000 */
[----:B------:R-:W0:Y:S02]  /*0650*/  MUFU.EX2 R18, R18 ;  /* 0x0000001200127308 */ /* 0x000e240000000800 */
[----:B0-----:R-:W-:-:S06]  /*0660*/  FADD.FTZ R19, R18, 1 ;  /* 0x3f80000012137421 */ /* 0x001fcc0000010000 */
[----:B------:R-:W0:Y:S02]  /*0670*/  MUFU.RCP R19, R19 ;  /* 0x0000001300137308 */ /* 0x000e240000001000 */
[----:B0-----:R-:W-:-:S04]  /*0680*/  FFMA.FTZ R17, -R17, R19, R17 ;  /* 0x0000001311117223 */ /* 0x001fc80000010111 */
[----:B------:R-:W-:-:S04]  /*0690*/  FMUL.FTZ R17, R28, R17 ;  /* 0x000000111c117220 */ /* 0x000fc80000410000 */
[----:B------:R-:W-:-:S05]  /*06a0*/  FFMA.FTZ R14, R16, R19, R17 ;  /* 0x00000013100e7223 */ /* 0x000fca0000010011 */
[----:B------:R-:W-:-:S07]  /*06b0*/  F2FP.BF16.F32.PACK_AB R14, RZ, R14 ;  /* 0x0000000eff0e723e */ /* 0x000fce00000010ff */
.L_x_1366:
[----:B------:R-:W-:Y:S05]  /*06c0*/  BSYNC B0 ;  /* 0x0000000000007941 */ /* 0x000fea0003800000 */
.L_x_1365:
[----:B------:R-:W-:Y:S04]  /*06d0*/  BSSY B0, `(.L_x_1367) ;  /* 0x000000e000007945 */ /* 0x000fe80003800000 */
[----:B------:R-:W-:Y:S05]  /*06e0*/  @P1 BRA `(.L_x_1368) ;  /* 0x0000000000301947 */ /* 0x000fea0003800000 */
[----:B-----5:R-:W-:Y:S01]  /*06f0*/  SHF.L.U32 R4, R4, 0x10, RZ ;  /* 0x0000001004047819 */ /* 0x020fe200000006ff */
[----:B------:R-:W-:Y:S01]  /*0700*/  IMAD.U32 R3, R3, 0x10000, RZ ;  /* 0x0001000003037824 */ /* 0x000fe200078e00ff */
[----:B------:R-:W-:Y:S02]  /*0710*/  SHF.L.U32 R6, R6, 0x10, RZ ;  /* 0x0000001006067819 */ /* 0x000fe400000006ff */
        /* <DEDUP_REMOVED lines=9> */
.L_x_1368:
[----:B------:R-:W-:Y:S05]  /*07b0*/  BSYNC B0 ;  /* 0x0000000000007941 */ /* 0x000fea0003800000 */
.L_x_1367:
        /* <DEDUP_REMOVED lines=14> */
.L_x_1370:
[----:B------:R-:W-:Y:S05]  /*08a0*/  BSYNC B0 ;  /* 0x0000000000007941 */ /* 0x000fea0003800000 */
.L_x_1369:
[----:B------:R-:W-:Y:S04]  /*08b0*/  BSSY B0, `(.L_x_1371) ;  /* 0x000000e000007945 */ /* 0x000fe80003800000 */
[----:B------:R-:W-:Y:S05]  /*08c0*/  @P3 BRA `(.L_x_1372) ;  /* 0x0000000000303947 */ /* 0x000fea0003800000 */
        /* <DEDUP_REMOVED lines=12> */
.L_x_1372:
[----:B------:R-:W-:Y:S05]  /*0990*/  BSYNC B0 ;  /* 0x0000000000007941 */ /* 0x000fea0003800000 */
.L_x_1371:
[----:B-----5:R0:W-:Y:S01]  /*09a0*/  @!P0 STG.E.U16 desc[UR4][R12.64], R14 ;  /* 0x0000000e0c008986 */ /* 0x0201e2000c101504 */
[----:B------:R-:W-:Y:S04]  /*09b0*/  BSSY B0, `(.L_x_1373) ;  /* 0x000000c000007945 */ /* 0x000fe80003800000 */
[----:B------:R-:W-:Y:S05]  /*09c0*/  @P4 BRA `(.L_x_1374) ;  /* 0x0000000000284947 */ /* 0x000fea0003800000 */
[----:B------:R-:W1:Y:S01]  /*09d0*/  LDC.64 R8, c[0x0][0x218] ;  /* 0x00008600ff087b82 */ /* 0x000e620000000a00 */
[----:B------:R-:W-:Y:S02]  /*09e0*/  LEA R7, R0, R15, 0x9 ;  /* 0x0000000f00077211 */ /* 0x000fe400078e48ff */
[----:B------:R-:W-:-:S04]  /*09f0*/  IADD3 R15, R15, 0x80, RZ ;  /* 0x000000800f0f7810 */ /* 0x000fc80007ffe0ff */
[----:B------:R-:W-:-:S13]  /*0a00*/  ISETP.GE.AND P0, PT, R15, R2, PT ;  /* 0x000000020f00720c */ /* 0x000fda0003f06270 */
[----:B------:R-:W-:Y:S01]  /*0a10*/  @!P0 IMAD R5, R0, 0x200, R15 ;  /* 0x0000020000058824 */ /* 0x000fe200078e020f */
[----:B------:R-:W-:Y:S01]  /*0a20*/  @!P0 IADD3 R15, R15, 0x80, RZ ;  /* 0x000000800f0f8810 */ /* 0x000fe20007ffe0ff */
[----:B-1----:R-:W-:-:S04]  /*0a30*/  IMAD.WIDE.U32 R6, R7, 0x2, R8 ;  /* 0x0000000207067825 */ /* 0x002fc800078e0008 */
[----:B------:R-:W-:Y:S01]  /*0a40*/  @!P0 IMAD.WIDE.U32 R8, R5, 0x2, R8 ;  /* 0x0000000205088825 */ /* 0x000fe200078e0008 */
[----:B------:R1:W-:Y:S04]  /*0a50*/  STG.E.U16 desc[UR4][R6.64], R3 ;  /* 0x0000000306007986 */ /* 0x0003e8000c101504 */
[----:B------:R1:W-:Y:S02]  /*0a60*/  @!P0 STG.E.U16 desc[UR4][R8.64], R4 ;  /* 0x0000000408008986 */ /* 0x0003e4000c101504 */
.L_x_1374:
[----:B------:R-:W-:Y:S05]  /*0a70*/  BSYNC B0 ;  /* 0x0000000000007941 */ /* 0x000fea0003800000 */
.L_x_1373:
[----:B------:R-:W-:-:S13]  /*0a80*/  ISETP.GE.AND P0, PT, R15, R2, PT ;  /* 0x000000020f00720c */ /* 0x000fda0003f06270 */
[----:B------:R-:W-:Y:S05]  /*0a90*/  @P0 EXIT ;  /* 0x000000000000094d */ /* 0x000fea0003800000 */
[----:B-1----:R-:W1:Y:S01]  /*0aa0*/  LDC.64 R2, c[0x0][0x218] ;  /* 0x00008600ff027b82 */ /* 0x002e620000000a00 */
[----:B------:R-:W-:-:S05]  /*0ab0*/  LEA R15, R0, R15, 0x9 ;  /* 0x0000000f000f7211 */ /* 0x000fca00078e48ff */
[----:B-1----:R-:W-:-:S05]  /*0ac0*/  IMAD.WIDE.U32 R2, R15, 0x2, R2 ;  /* 0x000000020f027825 */ /* 0x002fca00078e0002 */
[----:B------:R-:W-:Y:S01]  /*0ad0*/  STG.E.U16 desc[UR4][R2.64], R25 ;  /* 0x0000001902007986 */ /* 0x000fe2000c101504 */
[----:B------:R-:W-:Y:S05]  /*0ae0*/  EXIT ;  /* 0x000000000000794d */ /* 0x000fea0003800000 */
.L_x_1375:
        /* <DEDUP_REMOVED lines=9> */
.L_x_9576:


//--------------------- .text._ZN2at6native29vectorized_elementwise_kernelILi2EZZZNS0_14glu_jvp_kernelERNS_18TensorIteratorBaseEENKUlvE_clEvENKUlvE2_clEvEUlN3c108BFloat16ES7_S7_S7_E_St5arrayIPcLm5EEEEviT0_T1_ --------------------------
	.section	.text._ZN2at6native29vectorized_elementwise_kernelILi2EZZZNS0_14glu_jvp_kernelERNS_18TensorIteratorBaseEENKUlvE_clEvENKUlvE2_clEvEUlN3c108BFloat16ES7_S7_S7_E_St5arrayIPcLm5EEEEviT0_T1_,"ax",@progbits
	.align	128
        .global         _ZN2at6native29vectorized_elementwise_kernelILi2EZZZNS0_14glu_jvp_kernelERNS_18TensorIteratorBaseEENKUlvE_clEvENKUlvE2_clEvEUlN3c108BFloat16ES7_S7_S7_E_St5arrayIPcLm5EEEEviT0_T1_
        .type           _ZN2at6native29vectorized_elementwise_kernelILi2EZZZNS0_14glu_jvp_kernelERNS_18TensorIteratorBaseEENKUlvE_clEvENKUlvE2_clEvEUlN3c108BFloat16ES7_S7_S7_E_St5arrayIPcLm5EEEEviT0_T1_,@function
        .size           _ZN2at6native29vectorized_elementwise_kernelILi2EZZZNS0_14glu_jvp_kernelERNS_18TensorIteratorBaseEENKUlvE_clEvENKUlvE2_clEvEUlN3c108BFloat16ES7_S7_S7_E_St5arrayIPcLm5EEEEviT0_T1_,(.L_x_9577 - _ZN2at6native29vectorized_elementwise_kernelILi2EZZZNS0_14glu_jvp_kernelERNS_18TensorIteratorBaseEENKUlvE_clEvENKUlvE2_clEvEUlN3c108BFloat16ES7_S7_S7_E_St5arrayIPcLm5EEEEviT0_T1_)
        .other          _ZN2at6native29vectorized_elementwise_kernelILi2EZZZNS0_14glu_jvp_kernelERNS_18TensorIteratorBaseEENKUlvE_clEvENKUlvE2_clEvEUlN3c108BFloat16ES7_S7_S7_E_St5arrayIPcLm5EEEEviT0_T1_,@"STO_CUDA_ENTRY STV_DEFAULT"
_ZN2at6native29vectorized_elementwise_kernelILi2EZZZNS0_14glu_jvp_kernelERNS_18TensorIteratorBaseEENKUlvE_clEvENKUlvE2_clEvEUlN3c108BFloat16ES7_S7_S7_E_St5arrayIPcLm5EEEEviT0_T1_:
.text._ZN2at6native29vectorized_elementwise_kernelILi2EZZZNS0_14glu_jvp_kernelERNS_18TensorIteratorBaseEENKUlvE_clEvENKUlvE2_clEvEUlN3c108BFloat16ES7_S7_S7_E_St5arrayIPcLm5EEEEviT0_T1_:
[----:B------:R-:W-:Y:S01]  /*0000*/  LDC R1, c[0x0][0x28] ;  /* 0x00000a00ff017b82 */ /* 0x000fe20000000800 */
[----:B------:R-:W0:Y:S01]  /*0010*/  S2R R2, SR_CTAID.X ;  /* 0x0000000000027919 */ /* 0x000e220000002500 */
[----:B------:R-:W-:Y:S01]  /*0020*/  ULDC UR4, c[0x0][0x210] ;  /* 0x0000840000047ab9 */ /* 0x000fe20000000800 */
[----:B0-----:R-:W-:-:S04]  /*0030*/  SHF.L.U32 R2, R2, 0xa, RZ ;  /* 0x0000000a02027819 */ /* 0x001fc800000006ff */
[----:B------:R-:W-:Y:S01]  /*0040*/  IADD3 R3, -R2, UR4, RZ ;  /* 0x0000000402037c10 */ /* 0x000fe2000fffe1ff */
[----:B------:R-:W-:-:S03]  /*0050*/  ULDC.64 UR4, c[0x0][0x208] ;  /* 0x0000820000047ab9 */ /* 0x000fc60000000a00 */
[----:B------:R-:W-:-:S13]  /*0060*/  ISETP.GE.U32.AND P0, PT, R3, 0x400, PT ;  /* 0x000004000300780c */ /* 0x000fda0003f06070 */
[----:B------:R-:W-:Y:S05]  /*0070*/  @!P0 BRA `(.L_x_1376) ;  /* 0x0000000800448947 */ /* 0x000fea0003800000 */
[----:B------:R-:W0:Y:S01]  /*0080*/  S2R R6, SR_TID.X ;  /* 0x0000000000067919 */ /* 0x000e220000002100 */
[----:B------:R-:W1:Y:S08]  /*0090*/  LDC.64 R4, c[0x0][0x228] ;  /* 0x00008a00ff047b82 */ /* 0x000e700000000a00 */
[----:B------:R-:W2:Y:S08]  /*00a0*/  LDC.64 R12, c[0x0][0x238] ;  /* 0x00008e00ff0c7b82 */ /* 0x000eb00000000a00 */
[----:B------:R-:W3:Y:S01]  /*00b0*/  LDC.64 R18, c[0x0][0x220] ;  /* 0x00008800ff127b82 */ /* 0x000ee20000000a00 */
[----:B-1----:R-:W-:-:S07]  /*00c0*/  IMAD.WIDE R4, R2, 0x2, R4 ;  /* 0x0000000202047825 */ /* 0x002fce00078e0204 */
[----:B------:R-:W1:Y:S01]  /*00d0*/  LDC.64 R8, c[0x0][0x230] ;  /* 0x00008c00ff087b82 */ /* 0x000e620000000a00 */
[----:B0-----:R-:W-:-:S05]  /*00e0*/  IMAD.WIDE.U32 R4, R6, 0x4, R4 ;  /* 0x0000000406047825 */ /* 0x001fca00078e0004 */
[----:B------:R-:W4:Y:S04]  /*00f0*/  LDG.E R16, desc[UR4][R4.64] ;  /* 0x0000000404107981 */ /* 0x000f28000c1e1900 */
[----:B------:R-:W5:Y:S04]  /*0100*/  LDG.E R14, desc[UR4][R4.64+0x200] ;  /* 0x00020004040e7981 */ /* 0x000f68000c1e1900 */
[----:B------:R-:W5:Y:S01]  /*0110*/  LDG.E R17, desc[UR4][R4.64+0x600] ;  /* 0x0006000404117981 */ /* 0x000f62000c1e1900 */
[----:B--2---:R-:W-:-:S03]  /*0120*/  IMAD.WIDE R12, R2, 0x2, R12 ;  /* 0x00000002020c7825 */ /* 0x004fc600078e020c */
[----:B------:R0:W2:Y:S01]  /*0130*/  LDG.E R15, desc[UR4][R4.64+0x400] ;  /* 0x00040004040f7981 */ /* 0x0000a2000c1e1900 */
[----:B---3--:R-:W-:-:S04]  /*0140*/  IMAD.WIDE R18, R2, 0x2, R18 ;  /* 0x0000000202127825 */ /* 0x008fc800078e0212 */
[----:B------:R-:W-:-:S04]  /*0150*/  IMAD.WIDE.U32 R12, R6, 0x4, R12 ;  /* 0x00000004060c7825 */ /* 0x000fc800078e000c */
[----:B------:R-:W-:Y:S01]  /*0160*/  IMAD.WIDE.U32 R18, R6, 0x4, R18 ;  /* 0x0000000406127825 */ /* 0x000fe200078e0012 */
[----:B------:R-:W3:Y:S03]  /*0170*/  LDG.E R24, desc[UR4][R12.64] ;  /* 0x000000040c187981 */ /* 0x000ee6000c1e1900 */
[----:B-1----:R-:W-:Y:S01]  /*0180*/  IMAD.WIDE R8, R2, 0x2, R8 ;  /* 0x0000000202087825 */ /* 0x002fe200078e0208 */
[----:B------:R-:W3:Y:S04]  /*0190*/  LDG.E R23, desc[UR4][R18.64] ;  /* 0x0000000412177981 */ /* 0x000ee8000c1e1900 */
[----:B------:R-:W3:Y:S01]  /*01a0*/  LDG.E R21, desc[UR4][R12.64+0x200] ;  /* 0x000200040c157981 */ /* 0x000ee2000c1e1900 */
[----:B0-----:R-:W-:-:S03]  /*01b0*/  IMAD.WIDE.U32 R4, R6, 0x4, R8 ;  /* 0x0000000406047825 */ /* 0x001fc600078e0008 */
[----:B------:R-:W3:Y:S04]  /*01c0*/  LDG.E R20, desc[UR4][R18.64+0x200] ;  /* 0x0002000412147981 */ /* 0x000ee8000c1e1900 */
[----:B------:R-:W3:Y:S04]  /*01d0*/  LDG.E R22, desc[UR4][R4.64] ;  /* 0x0000000404167981 */ /* 0x000ee8000c1e1900 */
[----:B------:R-:W3:Y:S04]  /*01e0*/  LDG.E R7, desc[UR4][R4.64+0x200] ;  /* 0x0002000404077981 */ /* 0x000ee8000c1e1900 */
[----:B------:R-:W3:Y:S04]  /*01f0*/  LDG.E R0, desc[UR4][R12.64+0x400] ;  /* 0x000400040c007981 */ /* 0x000ee8000c1e1900 */
[----:B------:R-:W3:Y:S04]  /*0200*/  LDG.E R3, desc[UR4][R18.64+0x400] ;  /* 0x0004000412037981 */ /* 0x000ee8000c1e1900 */
[----:B------:R0:W3:Y:S04]  /*0210*/  LDG.E R9, desc[UR4][R12.64+0x600] ;  /* 0x000600040c097981 */ /* 0x0000e8000c1e1900 */
[----:B------:R-:W3:Y:S04]  /*0220*/  LDG.E R8, desc[UR4][R18.64+0x600] ;  /* 0x0006000412087981 */ /* 0x000ee8000c1e1900 */
[----:B------:R-:W3:Y:S04]  /*0230*/  LDG.E R10, desc[UR4][R4.64+0x400] ;  /* 0x00040004040a7981 */ /* 0x000ee8000c1e1900 */
[----:B------:R1:W3:Y:S01]  /*0240*/  LDG.E R11, desc[UR4][R4.64+0x600] ;  /* 0x00060004040b7981 */ /* 0x0002e2000c1e1900 */
[----:B----4-:R-:W-:-:S02]  /*0250*/  SHF.L.U32 R25, R16, 0x10, RZ ;  /* 0x0000001010197819 */ /* 0x010fc400000006ff */
[----:B------:R-:W-:-:S03]  /*0260*/  PRMT R16, R16, 0x7632, R16 ;  /* 0x0000763210107816 */ /* 0x000fc60000000010 */
[----:B------:R-:W-:Y:S02]  /*0270*/  FMUL.FTZ R26, R25, -1.4426950216293334961 ;  /* 0xbfb8aa3b191a7820 */ /* 0x000fe40000410000 */
[----:B------:R-:W-:-:S04]  /*0280*/  IMAD.U32 R16, R16, 0x10000, RZ ;  /* 0x0001000010107824 */ /* 0x000fc800078e00ff */
[----:B------:R-:W4:Y:S01]  /*0290*/  MUFU.EX2 R26, R26 ;  /* 0x0000001a001a7308 */ /* 0x000f220000000800 */
[----:B------:R-:W-:Y:S01]  /*02a0*/  FMUL.FTZ R16, R16, -1.4426950216293334961 ;  /* 0xbfb8aa3b10107820 */ /* 0x000fe20000410000 */
[C---:B-----5:R-:W-:Y:S01]  /*02b0*/  IMAD.U32 R25, R14.reuse, 0x10000, RZ ;  /* 0x000100000e197824 */ /* 0x060fe200078e00ff */
[----:B0-----:R-:W-:Y:S02]  /*02c0*/  SHF.L.U32 R13, R17, 0x10, RZ ;  /* 0x00000010110d7819 */ /* 0x001fe400000006ff */
[----:B------:R-:W-:-:S03]  /*02d0*/  PRMT R14, R14, 0x7632, R14 ;  /* 0x000076320e0e7816 */ /* 0x000fc6000000000e */
[----:B------:R-:W0:Y:S01]  /*02e0*/  MUFU.EX2 R16, R16 ;  /* 0x0000001000107308 */ /* 0x000e220000000800 */
[----:B------:R-:W-:Y:S01]  /*02f0*/  SHF.L.U32 R14, R14, 0x10, RZ ;  /* 0x000000100e0e7819 */ /* 0x000fe200000006ff */
[----:B-1----:R-:W-:Y:S01]  /*0300*/  FMUL.FTZ R4, R13, -1.4426950216293334961 ;  /* 0xbfb8aa3b0d047820 */ /* 0x002fe20000410000 */
[----:B------:R-:W-:-:S03]  /*0310*/  FMUL.FTZ R25, R25, -1.4426950216293334961 ;  /* 0xbfb8aa3b19197820 */ /* 0x000fc60000410000 */
[----:B------:R-:W-:Y:S01]  /*0320*/  FMUL.FTZ R18, R14, -1.4426950216293334961 ;  /* 0xbfb8aa3b0e127820 */ /* 0x000fe20000410000 */
[----:B----4-:R-:W-:-:S03]  /*0330*/  FADD.FTZ R13, R26, 1 ;  /* 0x3f8000001a0d7421 */ /* 0x010fc60000010000 */
[----:B------:R3:W-:Y:S01]  /*0340*/  MUFU.EX2 R19, R18 ;  /* 0x0000001200137308 */ /* 0x0007e20000000800 */
[----:B--2---:R-:W-:-:S07]  /*0350*/  SHF.L.U32 R27, R15, 0x10, RZ ;  /* 0x000000100f1b7819 */ /* 0x004fce00000006ff */
[----:B------:R-:W1:Y:S01]  /*0360*/  MUFU.RCP R13, R13 ;  /* 0x0000000d000d7308 */ /* 0x000e620000001000 */
[----:B0-----:R-:W-:Y:S01]  /*0370*/  FADD.FTZ R16, R16, 1 ;  /* 0x3f80000010107421 */ /* 0x001fe20000010000 */
[----:B------:R-:W-:Y:S01]  /*0380*/  PRMT R17, R17, 0x7632, R17 ;  /* 0x0000763211117816 */ /* 0x000fe20000000011 */
[----:B------:R-:W-:-:S05]  /*0390*/  FMUL.FTZ R27, R27, -1.4426950216293334961 ;  /* 0xbfb8aa3b1b1b7820 */ /* 0x000fca0000410000 */
[----:B------:R-:W0:Y:S01]  /*03a0*/  MUFU.EX2 R25, R25 ;  /* 0x0000001900197308 */ /* 0x000e220000000800 */
[----:B------:R-:W-:Y:S01]  /*03b0*/  IMAD.U32 R17, R17, 0x10000, RZ ;  /* 0x0001000011117824 */ /* 0x000fe200078e00ff */
[----:B------:R-:W-:Y:S02]  /*03c0*/  PRMT R15, R15, 0x7632, R15 ;  /* 0x000076320f0f7816 */ /* 0x000fe4000000000f */
[----:B---3--:R-:W-:-:S04]  /*03d0*/  SHF.L.U32 R18, R24, 0x10, RZ ;  /* 0x0000001018127819 */ /* 0x008fc800000006ff */
[----:B------:R-:W2:Y:S01]  /*03e0*/  MUFU.RCP R16, R16 ;  /* 0x0000001000107308 */ /* 0x000ea20000001000 */
[----:B------:R-:W-:Y:S01]  /*03f0*/  FMUL.FTZ R5, R17, -1.4426950216293334961 ;  /* 0xbfb8aa3b11057820 */ /* 0x000fe20000410000 */
[----:B------:R-:W-:-:S06]  /*0400*/  SHF.L.U32 R15, R15, 0x10, RZ ;  /* 0x000000100f0f7819 */ /* 0x000fcc00000006ff */
[----:B------:R-:W3:Y:S01]  /*0410*/  MUFU.EX2 R12, R27 ;  /* 0x0000001b000c7308 */ /* 0x000ee20000000800 */
[----:B------:R-:W-:Y:S01]  /*0420*/  SHF.L.U32 R17, R23, 0x10, RZ ;  /* 0x0000001017117819 */ /* 0x000fe200000006ff */
[----:B-1----:R-:W-:Y:S01]  /*0430*/  FFMA.FTZ R18, -R18, R13, R18 ;  /* 0x0000000d12127223 */ /* 0x002fe20000010112 */
[----:B------:R-:W-:Y:S01]  /*0440*/  PRMT R24, R24, 0x7632, R24 ;  /* 0x0000763218187816 */ /* 0x000fe20000000018 */
[----:B------:R-:W-:Y:S01]  /*0450*/  FADD.FTZ R26, R19, 1 ;  /* 0x3f800000131a7421 */ /* 0x000fe20000010000 */
[----:B0-----:R-:W-:-:S03]  /*0460*/  FADD.FTZ R14, R25, 1 ;  /* 0x3f800000190e7421 */ /* 0x001fc60000010000 */
[----:B------:R-:W0:Y:S01]  /*0470*/  MUFU.EX2 R4, R4 ;  /* 0x0000000400047308 */ /* 0x000e220000000800 */
[----:B------:R-:W-:Y:S01]  /*0480*/  FMUL.FTZ R15, R15, -1.4426950216293334961 ;  /* 0xbfb8aa3b0f0f7820 */ /* 0x000fe20000410000 */
[----:B------:R-:W-:Y:S01]  /*0490*/  FMUL.FTZ R19, R17, R18 ;  /* 0x0000001211137220 */ /* 0x000fe20000410000 */
[----:B------:R-:W-:Y:S01]  /*04a0*/  IMAD.U32 R25, R24, 0x10000, RZ ;  /* 0x0001000018197824 */ /* 0x000fe200078e00ff */
[----:B------:R-:W-:-:S04]  /*04b0*/  SHF.L.U32 R18, R22, 0x10, RZ ;  /* 0x0000001016127819 */ /* 0x000fc800000006ff */
[----:B------:R0:W1:Y:S01]  /*04c0*/  MUFU.RCP R17, R26 ;  /* 0x0000001a00117308 */ /* 0x0000620000001000 */
[----:B------:R-:W-:Y:S01]  /*04d0*/  PRMT R23, R23, 0x7632, R23 ;  /* 0x0000763217177816 */ /* 0x000fe20000000017 */
[----:B--2---:R-:W-:Y:S01]  /*04e0*/  FFMA.FTZ R24, -R25, R16, R25 ;  /* 0x0000001019187223 */ /* 0x004fe20000010119 */
[----:B---3--:R-:W-:Y:S01]  /*04f0*/  FADD.FTZ R25, R12, 1 ;  /* 0x3f8000000c197421 */ /* 0x008fe20000010000 */
[----:B------:R-:W-:-:S04]  /*0500*/  FFMA.FTZ R12, R18, R13, R19 ;  /* 0x0000000d120c7223 */ /* 0x000fc80000010013 */
[----:B------:R-:W2:Y:S01]  /*0510*/  MUFU.RCP R14, R14 ;  /* 0x0000000e000e7308 */ /* 0x000ea20000001000 */
[----:B------:R-:W-:Y:S02]  /*0520*/  PRMT R18, R21, 0x7632, R18 ;  /* 0x0000763215127816 */ /* 0x000fe40000000012 */
[----:B------:R-:W-:-:S05]  /*0530*/  SHF.L.U32 R23, R23, 0x10, RZ ;  /* 0x0000001017177819 */ /* 0x000fca00000006ff */
[----:B------:R-:W3:Y:S01]  /*0540*/  MUFU.EX2 R15, R15 ;  /* 0x0000000f000f7308 */ /* 0x000ee20000000800 */
[----:B0-----:R-:W-:Y:S01]  /*0550*/  FADD.FTZ R26, R4, 1 ;  /* 0x3f800000041a7421 */ /* 0x001fe20000010000 */
[----:B------:R-:W-:Y:S02]  /*0560*/  PRMT R19, R20, 0x7632, R19 ;  /* 0x0000763214137816 */ /* 0x000fe40000000013 */
[----:B------:R-:W-:-:S04]  /*0570*/  SHF.L.U32 R4, R18, 0x10, RZ ;  /* 0x0000001012047819 */ /* 0x000fc800000006ff */
[----:B------:R-:W0:Y:S01]  /*0580*/  MUFU.EX2 R5, R5 ;  /* 0x0000000500057308 */ /* 0x000e220000000800 */
[----:B------:R-:W-:Y:S01]  /*0590*/  FMUL.FTZ R24, R23, R24 ;  /* 0x0000001817187220 */ /* 0x000fe20000410000 */
[----:B------:R-:W-:Y:S01]  /*05a0*/  SHF.L.U32 R23, R21, 0x10, RZ ;  /* 0x0000001015177819 */ /* 0x000fe200000006ff */
[----:B-1----:R-:W-:Y:S01]  /*05b0*/  FFMA.FTZ R4, -R4, R17, R4 ;  /* 0x0000001104047223 */ /* 0x002fe20000010104 */
[----:B------:R-:W-:Y:S02]  /*05c0*/  PRMT R22, R22, 0x7632, R22 ;  /* 0x0000763216167816 */ /* 0x000fe40000000016 */
[----:B------:R-:W-:Y:S02]  /*05d0*/  SHF.L.U32 R19, R19, 0x10, RZ ;  /* 0x0000001013137819 */ /* 0x000fe400000006ff */
[----:B------:R3:W1:Y:S01]  /*05e0*/  MUFU.RCP R13, R25 ;  /* 0x00000019000d7308 */ /* 0x0006620000001000 */
[----:B------:R-:W-:Y:S02]  /*05f0*/  IMAD.U32 R20, R20, 0x10000, RZ ;  /* 0x0001000014147824 */ /* 0x000fe400078e00ff */
[----:B--2---:R-:W-:Y:S01]  /*0600*/  FFMA.FTZ R23, -R23, R14, R23 ;  /* 0x0000000e17177223 */ /* 0x004fe20000010117 */
[----:B------:R-:W-:-:S02]  /*0610*/  IMAD.U32 R21, R22, 0x10000, RZ ;  /* 0x0001000016157824 */ /* 0x000fc400078e00ff */
[----:B------:R-:W-:Y:S01]  /*0620*/  FMUL.FTZ R19, R19, R4 ;  /* 0x0000000413137220 */ /* 0x000fe20000410000 */
[----:B------:R-:W-:Y:S01]  /*0630*/  PRMT R4, R7, 0x7632, R4 ;  /* 0x0000763207047816 */ /* 0x000fe20000000004 */
[----:B------:R-:W-:Y:S01]  /*0640*/  FMUL.FTZ R20, R20, R23 ;  /* 0x0000001714147220 */ /* 0x000fe20000410000 */
[----:B---3--:R-:W-:Y:S01]  /*0650*/  FADD.FTZ R25, R15, 1 ;  /* 0x3f8000000f197421 */ /* 0x008fe20000010000 */
[----:B------:R-:W-:Y:S01]  /*0660*/  FFMA.FTZ R15, R21, R16, R24 ;  /* 0x00000010150f7223 */ /* 0x000fe20000010018 */
[----:B0-----:R-:W-:Y:S01]  /*0670*/  FADD.FTZ R23, R5, 1 ;  /* 0x3f80000005177421 */ /* 0x001fe20000010000 */
[----:B------:R-:W-:Y:S01]  /*0680*/  IMAD.U32 R5, R7, 0x10000, RZ ;  /* 0x0001000007057824 */ /* 0x000fe200078e00ff */
[----:B------:R-:W0:Y:S01]  /*0690*/  MUFU.RCP R16, R25 ;  /* 0x0000001900107308 */ /* 0x000e220000001000 */
[----:B------:R-:W-:Y:S02]  /*06a0*/  SHF.L.U32 R4, R4, 0x10, RZ ;  /* 0x0000001004047819 */ /* 0x000fe400000006ff */
[----:B------:R-:W-:Y:S01]  /*06b0*/  SHF.L.U32 R22, R0, 0x10, RZ ;  /* 0x0000001000167819 */ /* 0x000fe200000006ff */
[----:B------:R-:W-:Y:S01]  /*06c0*/  FFMA.FTZ R14, R5, R14, R20 ;  /* 0x0000000e050e7223 */ /* 0x000fe20000010014 */
[----:B------:R-:W-:Y:S01]  /*06d0*/  SHF.L.U32 R21, R3, 0x10, RZ ;  /* 0x0000001003157819 */ /* 0x000fe200000006ff */
[----:B------:R-:W-:-:S02]  /*06e0*/  FFMA.FTZ R17, R4, R17, R19 ;  /* 0x0000001104117223 */ /* 0x000fc40000010013 */
[----:B------:R2:W3:Y:S01]  /*06f0*/  MUFU.RCP R7, R23 ;  /* 0x0000001700077308 */ /* 0x0004e20000001000 */
[----:B------:R-:W4:Y:S01]  /*0700*/  LDC.64 R4, c[0x0][0x218] ;  /* 0x00008600ff047b82 */ /* 0x000f220000000a00 */
[----:B-1----:R-:W-:Y:S01]  /*0710*/  FFMA.FTZ R22, -R22, R13, R22 ;  /* 0x0000000d16167223 */ /* 0x002fe20000010116 */
[----:B------:R-:W-:-:S05]  /*0720*/  PRMT R19, R0, 0x7632, R19 ;  /* 0x0000763200137816 */ /* 0x000fca0000000013 */
[----:B------:R-:W1:Y:S01]  /*0730*/  MUFU.RCP R18, R26 ;  /* 0x0000001a00127308 */ /* 0x000e620000001000 */
[----:B------:R-:W-:Y:S01]  /*0740*/  FMUL.FTZ R20, R21, R22 ;  /* 0x0000001615147220 */ /* 0x000fe20000410000 */
[----:B------:R-:W-:Y:S01]  /*0750*/  PRMT R3, R3, 0x7632, R3 ;  /* 0x0000763203037816 */ /* 0x000fe20000000003 */
[----:B------:R-:W-:Y:S01]  /*0760*/  IMAD.U32 R19, R19, 0x10000, RZ ;  /* 0x0001000013137824 */ /* 0x000fe200078e00ff */
[C---:B------:R-:W-:Y:S02]  /*0770*/  PRMT R21, R9.reuse, 0x7632, R21 ;  /* 0x0000763209157816 */ /* 0x040fe40000000015 */
[----:B--2---:R-:W-:Y:S02]  /*0780*/  SHF.L.U32 R23, R9, 0x10, RZ ;  /* 0x0000001009177819 */ /* 0x004fe400000006ff */
[C---:B------:R-:W-:Y:S01]  /*0790*/  PRMT R0, R8.reuse, 0x7632, R0 ;  /* 0x0000763208007816 */ /* 0x040fe20000000000 */
[----:B------:R-:W-:Y:S01]  /*07a0*/  IMAD.U32 R24, R21, 0x10000, RZ ;  /* 0x0001000015187824 */ /* 0x000fe200078e00ff */
[----:B------:R-:W-:Y:S01]  /*07b0*/  SHF.L.U32 R9, R8, 0x10, RZ ;  /* 0x0000001008097819 */ /* 0x000fe200000006ff */
[----:B0-----:R-:W-:Y:S01]  /*07c0*/  FFMA.FTZ R8, -R19, R16, R19 ;  /* 0x0000001013087223 */ /* 0x001fe20000010113 */
[----:B------:R-:W-:Y:S01]  /*07d0*/  SHF.L.U32 R3, R3, 0x10, RZ ;  /* 0x0000001003037819 */ /* 0x000fe200000006ff */
[----:B---3--:R-:W-:Y:S01]  /*07e0*/  FFMA.FTZ R24, -R24, R7, R24 ;  /* 0x0000000718187223 */ /* 0x008fe20000010118 */
[----:B------:R-:W-:-:S02]  /*07f0*/  SHF.L.U32 R19, R0, 0x10, RZ ;  /* 0x0000001000137819 */ /* 0x000fc400000006ff */
[----:B------:R-:W-:Y:S01]  /*0800*/  PRMT R0, R10, 0x7632, R0 ;  /* 0x000076320a007816 */ /* 0x000fe20000000000 */
[----:B------:R-:W-:Y:S01]  /*0810*/  FMUL.FTZ R8, R3, R8 ;  /* 0x0000000803087220 */ /* 0x000fe20000410000 */
[----:B-1----:R-:W-:Y:S01]  /*0820*/  FFMA.FTZ R22, -R23, R18, R23 ;  /* 0x0000001217167223 */ /* 0x002fe20000010117 */
[----:B------:R-:W-:Y:S01]  /*0830*/  PRMT R3, R11, 0x7632, R3 ;  /* 0x000076320b037816 */ /* 0x000fe20000000003 */
[----:B------:R-:W-:Y:S01]  /*0840*/  FMUL.FTZ R21, R19, R24 ;  /* 0x0000001813157220 */ /* 0x000fe20000410000 */
[----:B------:R-:W-:Y:S01]  /*0850*/  SHF.L.U32 R19, R0, 0x10, RZ ;  /* 0x0000001000137819 */ /* 0x000fe200000006ff */
[----:B------:R-:W-:Y:S01]  /*0860*/  FMUL.FTZ R22, R9, R22 ;  /* 0x0000001609167220 */ /* 0x000fe20000410000 */
[----:B------:R-:W-:Y:S01]  /*0870*/  SHF.L.U32 R11, R11, 0x10, RZ ;  /* 0x000000100b0b7819 */ /* 0x000fe200000006ff */
[----:B------:R-:W-:Y:S02]  /*0880*/  IMAD.U32 R9, R10, 0x10000, RZ ;  /* 0x000100000a097824 */ /* 0x000fe400078e00ff */
[----:B------:R-:W-:-:S02]  /*0890*/  IMAD.U32 R0, R3, 0x10000, RZ ;  /* 0x0001000003007824 */ /* 0x000fc400078e00ff */
[----:B------:R-:W-:Y:S01]  /*08a0*/  FFMA.FTZ R8, R19, R16, R8 ;  /* 0x0000001013087223 */ /* 0x000fe20000010008 */
[----:B----4-:R-:W-:-:S04]  /*08b0*/  IMAD.WIDE.U32 R4, R2, 0x2, R4 ;  /* 0x0000000202047825 */ /* 0x010fc800078e0004 */
[----:B------:R-:W-:Y:S01]  /*08c0*/  FFMA.FTZ R9, R9, R13, R20 ;  /* 0x0000000d09097223 */ /* 0x000fe20000010014 */
[----:B------:R-:W-:Y:S01]  /*08d0*/  FFMA.FTZ R11, R11, R18, R22 ;  /* 0x000000120b0b7223 */ /* 0x000fe20000010016 */
[----:B------:R-:W-:Y:S01]  /*08e0*/  FFMA.FTZ R0, R0, R7, R21 ;  /* 0x0000000700007223 */ /* 0x000fe20000010015 */
[----:B------:R-:W-:Y:S01]  /*08f0*/  F2FP.BF16.F32.PACK_AB R15, R15, R12 ;  /* 0x0000000c0f0f723e */ /* 0x000fe200000010ff */
[----:B------:R-:W-:Y:S01]  /*0900*/  IMAD.WIDE R4, R6, 0x4, R4 ;  /* 0x0000000406047825 */ /* 0x000fe200078e0204 */
[----:B------:R-:W-:Y:S02]  /*0910*/  F2FP.BF16.F32.PACK_AB R17, R17, R14 ;  /* 0x0000000e1111723e */ /* 0x000fe400000010ff */
[----:B------:R-:W-:Y:S02]  /*0920*/  F2FP.BF16.F32.PACK_AB R9, R8, R9 ;  /* 0x000000090809723e */ /* 0x000fe400000010ff */
[----:B------:R-:W-:Y:S01]  /*0930*/  F2FP.BF16.F32.PACK_AB R11, R0, R11 ;  /* 0x0000000b000b723e */ /* 0x000fe200000010ff */
[----:B------:R-:W-:Y:S04]  /*0940*/  STG.E desc[UR4][R4.64], R15 ;  /* 0x0000000f04007986 */ /* 0x000fe8000c101904 */
[----:B------:R-:W-:Y:S04]  /*0950*/  STG.E desc[UR4][R4.64+0x200], R17 ;  /* 0x0002001104007986 */ /* 0x000fe8000c101904 */
[----:B------:R-:W-:Y:S04]  /*0960*/  STG.E desc[UR4][R4.64+0x400], R9 ;  /* 0x0004000904007986 */ /* 0x000fe8000c101904 */
[----:B------:R-:W-:Y:S01]  /*0970*/  STG.E desc[UR4][R4.64+0x600], R11 ;  /* 0x0006000b04007986 */ /* 0x000fe2000c101904 */
[----:B------:R-:W-:Y:S05]  /*0980*/  EXIT ;  /* 0x000000000000794d */ /* 0x000fea0003800000 */
.L_x_1376:
[----:B------:R-:W0:Y:S01]  /*0990*/  S2R R0, SR_TID.X ;  /* 0x0000000000007919 */ /* 0x000e220000002100 */
[----:B------:R-:W-:Y:S02]  /*09a0*/  PRMT R4, RZ, 0x7610, R4 ;  /* 0x00007610ff047816 */ /* 0x000fe40000000004 */
[----:B------:R-:W-:Y:S02]  /*09b0*/  PRMT R5, RZ, 0x7610, R5 ;  /* 0x00007610ff057816 */ /* 0x000fe40000000005 */
[----:B0-----:R-:W-:-:S13]  /*09c0*/  ISETP.GE.AND P0, PT, R0, R3, PT ;  /* 0x000000030000720c */ /* 0x001fda0003f06270 */
[----:B------:R-:W-:Y:S01]  /*09d0*/  @!P0 IADD3 R7, R2, R0, RZ ;  /* 0x0000000002078210 */ /* 0x000fe20007ffe0ff */
[----:B------:R-:W0:Y:S01]  /*09e0*/  @!P0 LDC.64 R24, c[0x0][0x220] ;  /* 0x00008800ff188b82 */ /* 0x000e220000000a00 */
[----:B------:R-:W-:-:S04]  /*09f0*/  @!P0 IADD3 R0, R0, 0x80, RZ ;  /* 0x0000008000008810 */ /* 0x000fc80007ffe0ff */
[----:B------:R-:W-:-:S03]  /*0a00*/  ISETP.GE.AND P1, PT, R0, R3, PT ;  /* 0x000000030000720c */ /* 0x000fc60003f26270 */
[----:B------:R-:W1:Y:S08]  /*0a10*/  @!P0 LDC.64 R20, c[0x0][0x230] ;  /* 0x00008c00ff148b82 */ /* 0x000e700000000a00 */
[----:B------:R-:W2:Y:S02]  /*0a20*/  @!P0 LDC.64 R30, c[0x0][0x228] ;  /* 0x00008a00ff1e8b82 */ /* 0x000ea40000000a00 */
[----:B------:R-:W-:Y:S01]  /*0a30*/  @!P1 IMAD.IADD R13, R2, 0x1, R0 ;  /* 0x00000001020d9824 */ /* 0x000fe200078e0200 */
[----:B------:R-:W-:-:S04]  /*0a40*/  @!P1 IADD3 R0, R0, 0x80, RZ ;  /* 0x0000008000009810 */ /* 0x000fc80007ffe0ff */
[----:B------:R-:W-:Y:S01]  /*0a50*/  ISETP.GE.AND P2, PT, R0, R3, PT ;  /* 0x000000030000720c */ /* 0x000fe20003f46270 */
[----:B------:R-:W3:Y:S01]  /*0a60*/  @!P1 LDC.64 R10, c[0x0][0x228] ;  /* 0x00008a00ff0a9b82 */ /* 0x000ee20000000a00 */
[----:B0-----:R-:W-:Y:S01]  /*0a70*/  @!P0 IMAD.WIDE.U32 R24, R7, 0x2, R24 ;  /* 0x0000000207188825 */ /* 0x001fe200078e0018 */
[----:B------:R-:W-:Y:S02]  /*0a80*/  PRMT R6, RZ, 0x7610, R6 ;  /* 0x00007610ff067816 */ /* 0x000fe40000000006 */
[----:B------:R-:W-:Y:S02]  /*0a90*/  PRMT R8, RZ, 0x7610, R8 ;  /* 0x00007610ff087816 */ /* 0x000fe40000000008 */
[----:B------:R0:W5:Y:S02]  /*0aa0*/  @!P0 LDG.E.U16 R4, desc[UR4][R24.64] ;  /* 0x0000000418048981 */ /* 0x000164000c1e1500 */
[----:B------:R-:W4:Y:S08]  /*0ab0*/  @!P1 LDC.64 R28, c[0x0][0x220] ;  /* 0x00008800ff1c9b82 */ /* 0x000f300000000a00 */
[----:B------:R-:W0:Y:S01]  /*0ac0*/  @!P1 LDC.64 R26, c[0x0][0x230] ;  /* 0x00008c00ff1a9b82 */ /* 0x000e220000000a00 */
[----:B------:R-:W-:-:S07]  /*0ad0*/  @!P2 IADD3 R15, R2, R0, RZ ;  /* 0x00000000020fa210 */ /* 0x000fce0007ffe0ff */
[----:B------:R-:W0:Y:S01]  /*0ae0*/  @!P1 LDC.64 R18, c[0x0][0x238] ;  /* 0x00008e00ff129b82 */ /* 0x000e220000000a00 */
[----:B------:R-:W-:-:S07]  /*0af0*/  @!P2 VIADD R0, R0, 0x80 ;  /* 0x000000800000a836 */ /* 0x000fce0000000000 */
[----:B------:R-:W0:Y:S01]  /*0b00*/  @!P0 LDC.64 R22, c[0x0][0x238] ;  /* 0x00008e00ff168b82 */ /* 0x000e220000000a00 */
[----:B------:R-:W-:Y:S01]  /*0b10*/  ISETP.GE.AND P3, PT, R0, R3, PT ;  /* 0x000000030000720c */ /* 0x000fe20003f66270 */
[----:B-1----:R-:W-:Y:S01]  /*0b20*/  @!P0 IMAD.WIDE.U32 R20, R7, 0x2, R20 ;  /* 0x0000000207148825 */ /* 0x002fe200078e0014 */
[----:B------:R-:W-:-:S03]  /*0b30*/  PRMT R9, RZ, 0x7610, R9 ;  /* 0x00007610ff097816 */ /* 0x000fc60000000009 */
[----:B--2---:R-:W-:Y:S01]  /*0b40*/  @!P0 IMAD.WIDE.U32 R30, R7, 0x2, R30 ;  /* 0x00000002071e8825 */ /* 0x004fe200078e001e */
[----:B------:R1:W5:Y:S01]  /*0b50*/  @!P0 LDG.E.U16 R6, desc[UR4][R20.64] ;  /* 0x0000000414068981 */ /* 0x000362000c1e1500 */
[----:B------:R-:W2:Y:S02]  /*0b60*/  @!P2 LDC.64 R34, c[0x0][0x228] ;  /* 0x00008a00ff22ab82 */ /* 0x000ea40000000a00 */
[C-C-:B---3--:R-:W-:Y:S01]  /*0b70*/  @!P1 IMAD.WIDE.U32 R36, R13.reuse, 0x2, R10.reuse ;  /* 0x000000020d249825 */ /* 0x148fe200078e000a */
[----:B------:R-:W-:Y:S01]  /*0b80*/  PRMT R10, RZ, 0x7610, R10 ;  /* 0x00007610ff0a7816 */ /* 0x000fe2000000000a */
[----:B------:R-:W5:Y:S01]  /*0b90*/  @!P0 LDG.E.U16 R5, desc[UR4][R30.64] ;  /* 0x000000041e058981 */ /* 0x000f62000c1e1500 */
[----:B------:R-:W-:Y:S01]  /*0ba0*/  PRMT R11, RZ, 0x7610, R11 ;  /* 0x00007610ff0b7816 */ /* 0x000fe2000000000b */
[C---:B----4-:R-:W-:Y:S02]  /*0bb0*/  @!P1 IMAD.WIDE.U32 R28, R13.reuse, 0x2, R28 ;  /* 0x000000020d1c9825 */ /* 0x050fe400078e001c */
[----:B0-----:R-:W0:Y:S01]  /*0bc0*/  @!P2 LDC.64 R24, c[0x0][0x230] ;  /* 0x00008c00ff18ab82 */ /* 0x001e220000000a00 */
[----:B-1----:R-:W-:Y:S01]  /*0bd0*/  @!P3 IADD3 R21, R2, R0, RZ ;  /* 0x000000000215b210 */ /* 0x002fe20007ffe0ff */
[C---:B------:R-:W-:Y:S01]  /*0be0*/  @!P1 IMAD.WIDE.U32 R26, R13.reuse, 0x2, R26 ;  /* 0x000000020d1a9825 */ /* 0x040fe200078e001a */
[----:B------:R-:W-:Y:S01]  /*0bf0*/  @!P3 IADD3 R0, R0, 0x80, RZ ;  /* 0x000000800000b810 */ /* 0x000fe20007ffe0ff */
[----:B------:R1:W5:Y:S02]  /*0c00*/  @!P1 LDG.E.U16 R8, desc[UR4][R28.64] ;  /* 0x000000041c089981 */ /* 0x000364000c1e1500 */
[----:B------:R-:W-:-:S02]  /*0c10*/  @!P1 IMAD.WIDE.U32 R18, R13, 0x2, R18 ;  /* 0x000000020d129825 */ /* 0x000fc400078e0012 */
[----:B------:R-:W3:Y:S01]  /*0c20*/  @!P2 LDC.64 R16, c[0x0][0x220] ;  /* 0x00008800ff10ab82 */ /* 0x000ee20000000a00 */
[----:B------:R-:W5:Y:S01]  /*0c30*/  @!P1 LDG.E.U16 R9, desc[UR4][R36.64] ;  /* 0x0000000424099981 */ /* 0x000f62000c1e1500 */
[----:B------:R-:W-:Y:S01]  /*0c40*/  @!P0 IMAD.WIDE.U32 R22, R7, 0x2, R22 ;  /* 0x0000000207168825 */ /* 0x000fe200078e0016 */
[----:B------:R-:W-:Y:S02]  /*0c50*/  PRMT R7, RZ, 0x7610, R7 ;  /* 0x00007610ff077816 */ /* 0x000fe40000000007 */
[----:B------:R-:W5:Y:S03]  /*0c60*/  @!P1 LDG.E.U16 R10, desc[UR4][R26.64] ;  /* 0x000000041a0a9981 */ /* 0x000f66000c1e1500 */
[----:B------:R-:W4:Y:S01]  /*0c70*/  @!P2 LDC.64 R32, c[0x0][0x238] ;  /* 0x00008e00ff20ab82 */ /* 0x000f220000000a00 */
[----:B------:R-:W5:Y:S01]  /*0c80*/  @!P1 LDG.E.U16 R11, desc[UR4][R18.64] ;  /* 0x00000004120b9981 */ /* 0x000f62000c1e1500 */
[----:B------:R-:W-:Y:S01]  /*0c90*/  ISETP.GE.AND P1, PT, R0, R3, PT ;  /* 0x000000030000720c */ /* 0x000fe20003f26270 */
[C---:B--2---:R-:W-:Y:S01]  /*0ca0*/  @!P2 IMAD.WIDE.U32 R34, R15.reuse, 0x2, R34 ;  /* 0x000000020f22a825 */ /* 0x044fe200078e0022 */
[----:B------:R-:W-:Y:S01]  /*0cb0*/  PRMT R13, RZ, 0x7610, R13 ;  /* 0x00007610ff0d7816 */ /* 0x000fe2000000000d */
[----:B------:R2:W5:Y:S01]  /*0cc0*/  @!P0 LDG.E.U16 R7, desc[UR4][R22.64] ;  /* 0x0000000416078981 */ /* 0x000562000c1e1500 */
[----:B------:R-:W-:Y:S01]  /*0cd0*/  PRMT R14, RZ, 0x7610, R14 ;  /* 0x00007610ff0e7816 */ /* 0x000fe2000000000e */
[----:B0-----:R-:W-:Y:S01]  /*0ce0*/  @!P2 IMAD.WIDE.U32 R24, R15, 0x2, R24 ;  /* 0x000000020f18a825 */ /* 0x001fe200078e0018 */
[----:B------:R-:W-:-:S02]  /*0cf0*/  PRMT R12, RZ, 0x7610, R12 ;  /* 0x00007610ff0c7816 */ /* 0x000fc4000000000c */
[----:B------:R0:W5:Y:S01]  /*0d00*/  @!P2 LDG.E.U16 R13, desc[UR4][R34.64] ;  /* 0x00000004220da981 */ /* 0x000162000c1e1500 */
[----:B-1----:R-:W1:Y:S03]  /*0d10*/  @!P3 LDC.64 R28, c[0x0][0x230] ;  /* 0x00008c00ff1cbb82 */ /* 0x002e660000000a00 */
[----:B------:R4:W5:Y:S05]  /*0d20*/  @!P2 LDG.E.U16 R14, desc[UR4][R24.64] ;  /* 0x00000004180ea981 */ /* 0x00096a000c1e1500 */
[----:B--2---:R-:W2:Y:S01]  /*0d30*/  @!P3 LDC.64 R22, c[0x0][0x228] ;  /* 0x00008a00ff16bb82 */ /* 0x004ea20000000a00 */
[----:B---3--:R-:W-:-:S07]  /*0d40*/  @!P2 IMAD.WIDE.U32 R16, R15, 0x2, R16 ;  /* 0x000000020f10a825 */ /* 0x008fce00078e0010 */
[----:B0-----:R-:W0:Y:S01]  /*0d50*/  @!P1 LDC.64 R34, c[0x0][0x228] ;  /* 0x00008a00ff229b82 */ /* 0x001e220000000a00 */
[----:B----4-:R-:W-:Y:S01]  /*0d60*/  @!P2 IMAD.WIDE.U32 R32, R15, 0x2, R32 ;  /* 0x000000020f20a825 */ /* 0x010fe200078e0020 */
[----:B------:R-:W-:Y:S01]  /*0d70*/  PRMT R15, RZ, 0x7610, R15 ;  /* 0x00007610ff0f7816 */ /* 0x000fe2000000000f */
[----:B------:R3:W5:Y:S01]  /*0d80*/  @!P2 LDG.E.U16 R12, desc[UR4][R16.64] ;  /* 0x00000004100ca981 */ /* 0x000762000c1e1500 */
[----:B------:R-:W-:Y:S01]  /*0d90*/  @!P1 IADD3 R25, R2, R0, RZ ;  /* 0x0000000002199210 */ /* 0x000fe20007ffe0ff */
[----:B------:R-:W-:-:S03]  /*0da0*/  @!P1 VIADD R0, R0, 0x80 ;  /* 0x0000008000009836 */ /* 0x000fc60000000000 */
[----:B------:R4:W5:Y:S01]  /*0db0*/  @!P2 LDG.E.U16 R15, desc[UR4][R32.64] ;  /* 0x00000004200fa981 */ /* 0x000962000c1e1500 */
[----:B------:R-:W1:Y:S01]  /*0dc0*/  @!P1 LDC.64 R18, c[0x0][0x220] ;  /* 0x00008800ff129b82 */ /* 0x000e620000000a00 */
[----:B------:R-:W-:Y:S02]  /*0dd0*/  ISETP.GE.AND P2, PT, R0, R3, PT ;  /* 0x000000030000720c */ /* 0x000fe40003f46270 */
[----:B---3--:R-:W-:-:S05]  /*0de0*/  PRMT R17, RZ, 0x7610, R17 ;  /* 0x00007610ff117816 */ /* 0x008fca0000000011 */
[----:B------:R-:W3:Y:S01]  /*0df0*/  @!P1 LDC.64 R36, c[0x0][0x230] ;  /* 0x00008c00ff249b82 */ /* 0x000ee20000000a00 */
[----:B--2---:R-:W-:-:S05]  /*0e00*/  @!P3 IMAD.WIDE.U32 R22, R21, 0x2, R22 ;  /* 0x000000021516b825 */ /* 0x004fca00078e0016 */
[----:B------:R2:W5:Y:S02]  /*0e10*/  @!P3 LDG.E.U16 R17, desc[UR4][R22.64] ;  /* 0x000000041611b981 */ /* 0x000564000c1e1500 */
[----:B----4-:R-:W4:Y:S01]  /*0e20*/  @!P1 LDC.64 R32, c[0x0][0x238] ;  /* 0x00008e00ff209b82 */ /* 0x010f220000000a00 */
[----:B0-----:R-:W-:-:S07]  /*0e30*/  @!P1 IMAD.WIDE.U32 R34, R25, 0x2, R34 ;  /* 0x0000000219229825 */ /* 0x001fce00078e0022 */
[----:B------:R-:W0:Y:S01]  /*0e40*/  @!P3 LDC.64 R30, c[0x0][0x220] ;  /* 0x00008800ff1ebb82 */ /* 0x000e220000000a00 */
[----:B--2---:R-:W-:-:S06]  /*0e50*/  PRMT R23, RZ, 0x7610, R23 ;  /* 0x00007610ff177816 */ /* 0x004fcc0000000017 */
[----:B------:R2:W5:Y:S01]  /*0e60*/  @!P1 LDG.E.U16 R23, desc[UR4][R34.64] ;  /* 0x0000000422179981 */ /* 0x000562000c1e1500 */
[----:B------:R-:W-:Y:S01]  /*0e70*/  PRMT R20, RZ, 0x7610, R20 ;  /* 0x00007610ff147816 */ /* 0x000fe20000000014 */
[----:B-1----:R-:W-:Y:S01]  /*0e80*/  @!P3 IMAD.WIDE.U32 R28, R21, 0x2, R28 ;  /* 0x00000002151cb825 */ /* 0x002fe200078e001c */
[----:B------:R-:W1:Y:S01]  /*0e90*/  @!P3 LDC.64 R26, c[0x0][0x238] ;  /* 0x00008e00ff1abb82 */ /* 0x000e620000000a00 */
[----:B------:R-:W-:Y:S02]  /*0ea0*/  PRMT R22, RZ, 0x7610, R22 ;  /* 0x00007610ff167816 */ /* 0x000fe40000000016 */
[C---:B------:R-:W-:Y:S01]  /*0eb0*/  @!P1 IMAD.WIDE.U32 R18, R25.reuse, 0x2, R18 ;  /* 0x0000000219129825 */ /* 0x040fe200078e0012 */
[----:B------:R-:W-:Y:S01]  /*0ec0*/  PRMT R24, RZ, 0x7610, R24 ;  /* 0x00007610ff187816 */ /* 0x000fe20000000018 */
[----:B------:R4:W5:Y:S03]  /*0ed0*/  @!P3 LDG.E.U16 R20, desc[UR4][R28.64] ;  /* 0x000000041c14b981 */ /* 0x000966000c1e1500 */
[----:B--2---:R-:W2:Y:S01]  /*0ee0*/  @!P2 LDC.64 R34, c[0x0][0x230] ;  /* 0x00008c00ff22ab82 */ /* 0x004ea20000000a00 */
[C---:B---3--:R-:W-:Y:S01]  /*0ef0*/  @!P1 IMAD.WIDE.U32 R36, R25.reuse, 0x2, R36 ;  /* 0x0000000219249825 */ /* 0x048fe200078e0024 */
[----:B------:R-:W-:Y:S01]  /*0f00*/  PRMT R16, RZ, 0x7610, R16 ;  /* 0x00007610ff107816 */ /* 0x000fe20000000010 */
[----:B------:R3:W5:Y:S02]  /*0f10*/  @!P1 LDG.E.U16 R22, desc[UR4][R18.64] ;  /* 0x0000000412169981 */ /* 0x000764000c1e1500 */
[----:B----4-:R-:W-:Y:S01]  /*0f20*/  @!P1 IMAD.WIDE.U32 R32, R25, 0x2, R32 ;  /* 0x0000000219209825 */ /* 0x010fe200078e0020 */
[----:B------:R-:W-:Y:S01]  /*0f30*/  PRMT R25, RZ, 0x7610, R25 ;  /* 0x00007610ff197816 */ /* 0x000fe20000000019 */
[----:B------:R4:W5:Y:S01]  /*0f40*/  @!P1 LDG.E.U16 R24, desc[UR4][R36.64] ;  /* 0x0000000424189981 */ /* 0x000962000c1e1500 */
[----:B------:R-:W-:-:S02]  /*0f50*/  @!P2 IADD3 R29, R2, R0, RZ ;  /* 0x00000000021da210 */ /* 0x000fc40007ffe0ff */
[----:B------:R-:W-:Y:S01]  /*0f60*/  @!P2 IADD3 R0, R0, 0x80, RZ ;  /* 0x000000800000a810 */ /* 0x000fe20007ffe0ff */
[----:B0-----:R-:W-:Y:S01]  /*0f70*/  @!P3 IMAD.WIDE.U32 R30, R21, 0x2, R30 ;  /* 0x00000002151eb825 */ /* 0x001fe200078e001e */
[----:B------:R-:W5:Y:S01]  /*0f80*/  @!P1 LDG.E.U16 R25, desc[UR4][R32.64] ;  /* 0x0000000420199981 */ /* 0x000f62000c1e1500 */
[----:B---3--:R-:W0:Y:S01]  /*0f90*/  @!P2 LDC.64 R18, c[0x0][0x228] ;  /* 0x00008a00ff12ab82 */ /* 0x008e220000000a00 */
[----:B------:R-:W-:Y:S02]  /*0fa0*/  ISETP.GE.AND P1, PT, R0, R3, PT ;  /* 0x000000030000720c */ /* 0x000fe40003f26270 */
[----:B------:R3:W5:Y:S01]  /*0fb0*/  @!P3 LDG.E.U16 R16, desc[UR4][R30.64] ;  /* 0x000000041e10b981 */ /* 0x000762000c1e1500 */
[----:B------:R-:W-:-:S04]  /*0fc0*/  PRMT R28, RZ, 0x7610, R28 ;  /* 0x00007610ff1c7816 */ /* 0x000fc8000000001c */
[----:B----4-:R-:W4:Y:S01]  /*0fd0*/  @!P2 LDC.64 R36, c[0x0][0x238] ;  /* 0x00008e00ff24ab82 */ /* 0x010f220000000a00 */
[----:B--2---:R-:W-:-:S07]  /*0fe0*/  @!P2 IMAD.WIDE.U32 R34, R29, 0x2, R34 ;  /* 0x000000021d22a825 */ /* 0x004fce00078e0022 */
[----:B---3--:R-:W2:Y:S01]  /*0ff0*/  @!P2 LDC.64 R30, c[0x0][0x220] ;  /* 0x00008800ff1eab82 */ /* 0x008ea20000000a00 */
[----:B------:R3:W5:Y:S01]  /*1000*/  @!P2 LDG.E.U16 R28, desc[UR4][R34.64] ;  /* 0x00000004221ca981 */ /* 0x000762000c1e1500 */
[----:B-1----:R-:W-:Y:S01]  /*1010*/  @!P3 IMAD.WIDE.U32 R26, R21, 0x2, R26 ;  /* 0x00000002151ab825 */ /* 0x002fe200078e001a */
[----:B------:R-:W-:-:S03]  /*1020*/  PRMT R21, RZ, 0x7610, R21 ;  /* 0x00007610ff157816 */ /* 0x000fc60000000015 */
[----:B0-----:R-:W-:-:S03]  /*1030*/  @!P2 IMAD.WIDE.U32 R18, R29, 0x2, R18 ;  /* 0x000000021d12a825 */ /* 0x001fc600078e0012 */
[----:B------:R0:W5:Y:S01]  /*1040*/  @!P3 LDG.E.U16 R21, desc[UR4][R26.64] ;  /* 0x000000041a15b981 */ /* 0x000162000c1e1500 */
[----:B------:R-:W1:Y:S08]  /*1050*/  @!P1 LDC.64 R32, c[0x0][0x220] ;  /* 0x00008800ff209b82 */ /* 0x000e700000000a00 */
[----:B---3--:R-:W3:Y:S01]  /*1060*/  @!P1 LDC.64 R34, c[0x0][0x228] ;  /* 0x00008a00ff229b82 */ /* 0x008ee20000000a00 */
[----:B0-----:R-:W-:-:S02]  /*1070*/  PRMT R27, RZ, 0x7610, R27 ;  /* 0x00007610ff1b7816 */ /* 0x001fc4000000001b */
[----:B------:R-:W-:Y:S01]  /*1080*/  PRMT R26, RZ, 0x7610, R26 ;  /* 0x00007610ff1a7816 */ /* 0x000fe2000000001a */
[----:B--2---:R-:W-:-:S03]  /*1090*/  @!P2 IMAD.WIDE.U32 R30, R29, 0x2, R30 ;  /* 0x000000021d1ea825 */ /* 0x004fc600078e001e */
[----:B------:R0:W5:Y:S01]  /*10a0*/  @!P2 LDG.E.U16 R27, desc[UR4][R18.64] ;  /* 0x00000004121ba981 */ /* 0x000162000c1e1500 */
[----:B----4-:R-:W-:-:S03]  /*10b0*/  @!P2 IMAD.WIDE.U32 R36, R29, 0x2, R36 ;  /* 0x000000021d24a825 */ /* 0x010fc600078e0024 */
[----:B------:R2:W5:Y:S01]  /*10c0*/  @!P2 LDG.E.U16 R26, desc[UR4][R30.64] ;  /* 0x000000041e1aa981 */ /* 0x000562000c1e1500 */
[----:B------:R-:W-:Y:S02]  /*10d0*/  PRMT R29, RZ, 0x7610, R29 ;  /* 0x00007610ff1d7816 */ /* 0x000fe4000000001d */
[----:B0-----:R-:W-:-:S04]  /*10e0*/  @!P1 IADD3 R19, R2, R0, RZ ;  /* 0x0000000002139210 */ /* 0x001fc80007ffe0ff */
[----:B------:R0:W5:Y:S01]  /*10f0*/  @!P2 LDG.E.U16 R29, desc[UR4][R36.64] ;  /* 0x00000004241da981 */ /* 0x000162000c1e1500 */
[----:B--2---:R-:W-:Y:S01]  /*1100*/  PRMT R31, RZ, 0x7610, R31 ;  /* 0x00007610ff1f7816 */ /* 0x004fe2000000001f */
[C---:B---3--:R-:W-:Y:S01]  /*1110*/  @!P1 IMAD.WIDE.U32 R34, R19.reuse, 0x2, R34 ;  /* 0x0000000213229825 */ /* 0x048fe200078e0022 */
[----:B0-----:R-:W0:Y:S04]  /*1120*/  @!P1 LDC.64 R36, c[0x0][0x238] ;  /* 0x00008e00ff249b82 */ /* 0x001e280000000a00 */
[----:B------:R2:W5:Y:S04]  /*1130*/  @!P1 LDG.E.U16 R31, desc[UR4][R34.64] ;  /* 0x00000004221f9981 */ /* 0x000568000c1e1500 */
[----:B--2---:R-:W2:Y:S01]  /*1140*/  @!P1 LDC.64 R34, c[0x0][0x230] ;  /* 0x00008c00ff229b82 */ /* 0x004ea20000000a00 */
[----:B------:R-:W-:Y:S01]  /*1150*/  PRMT R30, RZ, 0x7610, R30 ;  /* 0x00007610ff1e7816 */ /* 0x000fe2000000001e */
[----:B-1----:R-:W-:-:S05]  /*1160*/  @!P1 IMAD.WIDE.U32 R32, R19, 0x2, R32 ;  /* 0x0000000213209825 */ /* 0x002fca00078e0020 */
[----:B------:R1:W5:Y:S01]  /*1170*/  @!P1 LDG.E.U16 R30, desc[UR4][R32.64] ;  /* 0x00000004201e9981 */ /* 0x000362000c1e1500 */
[----:B------:R-:W-:Y:S02]  /*1180*/  @!P1 VIADD R0, R0, 0x80 ;  /* 0x0000008000009836 */ /* 0x000fe40000000000 */
[C---:B0-----:R-:W-:Y:S01]  /*1190*/  @!P1 IMAD.WIDE.U32 R36, R19.reuse, 0x2, R36 ;  /* 0x0000000213249825 */ /* 0x041fe200078e0024 */
[----:B-1----:R-:W-:Y:S02]  /*11a0*/  PRMT R32, RZ, 0x7610, R32 ;  /* 0x00007610ff207816 */ /* 0x002fe40000000020 */
[----:B------:R-:W-:Y:S01]  /*11b0*/  PRMT R33, RZ, 0x7610, R33 ;  /* 0x00007610ff217816 */ /* 0x000fe20000000021 */
[----:B--2---:R-:W-:-:S05]  /*11c0*/  @!P1 IMAD.WIDE.U32 R34, R19, 0x2, R34 ;  /* 0x0000000213229825 */ /* 0x004fca00078e0022 */
[----:B------:R0:W5:Y:S04]  /*11d0*/  @!P1 LDG.E.U16 R33, desc[UR4][R36.64] ;  /* 0x0000000424219981 */ /* 0x000168000c1e1500 */
[----:B------:R1:W5:Y:S01]  /*11e0*/  @!P1 LDG.E.U16 R32, desc[UR4][R34.64] ;  /* 0x0000000422209981 */ /* 0x000362000c1e1500 */
[----:B------:R-:W-:-:S13]  /*11f0*/  ISETP.GE.AND P1, PT, R0, R3, PT ;  /* 0x000000030000720c */ /* 0x000fda0003f26270 */
[----:B------:R-:W2:Y:S01]  /*1200*/  @!P1 LDC.64 R18, c[0x0][0x220] ;  /* 0x00008800ff129b82 */ /* 0x000ea20000000a00 */
[----:B0-----:R-:W-:Y:S02]  /*1210*/  @!P1 IADD3 R37, R2, R0, RZ ;  /* 0x0000000002259210 */ /* 0x001fe40007ffe0ff */
[----:B-1----:R-:W-:-:S03]  /*1220*/  PRMT R34, RZ, 0x7610, R34 ;  /* 0x00007610ff227816 */ /* 0x002fc60000000022 */
[----:B--2---:R-:W-:-:S05]  /*1230*/  @!P1 IMAD.WIDE.U32 R18, R37, 0x2, R18 ;  /* 0x0000000225129825 */ /* 0x004fca00078e0012 */
[----:B------:R0:W5:Y:S02]  /*1240*/  @!P1 LDG.E.U16 R34, desc[UR4][R18.64] ;  /* 0x0000000412229981 */ /* 0x000164000c1e1500 */
[----:B0-----:R-:W0:Y:S01]  /*1250*/  @!P1 LDC.64 R18, c[0x0][0x228] ;  /* 0x00008a00ff129b82 */ /* 0x001e220000000a00 */
[----:B------:R-:W-:Y:S01]  /*1260*/  PRMT R35, RZ, 0x7610, R35 ;  /* 0x00007610ff237816 */ /* 0x000fe20000000023 */
[----:B0-----:R-:W-:-:S05]  /*1270*/  @!P1 IMAD.WIDE.U32 R18, R37, 0x2, R18 ;  /* 0x0000000225129825 */ /* 0x001fca00078e0012 */
[----:B------:R0:W5:Y:S02]  /*1280*/  @!P1 LDG.E.U16 R35, desc[UR4][R18.64] ;  /* 0x0000000412239981 */ /* 0x000164000c1e1500 */
[----:B0-----:R-:W0:Y:S01]  /*1290*/  @!P1 LDC.64 R18, c[0x0][0x230] ;  /* 0x00008c00ff129b82 */ /* 0x001e220000000a00 */
[----:B------:R-:W-:Y:S01]  /*12a0*/  PRMT R0, RZ, 0x7610, R0 ;  /* 0x00007610ff007816 */ /* 0x000fe20000000000 */
[----:B0-----:R-:W-:-:S05]  /*12b0*/  @!P1 IMAD.WIDE.U32 R18, R37, 0x2, R18 ;  /* 0x0000000225129825 */ /* 0x001fca00078e0012 */
[----:B------:R0:W5:Y:S02]  /*12c0*/  @!P1 LDG.E.U16 R0, desc[UR4][R18.64] ;  /* 0x0000000412009981 */ /* 0x000164000c1e1500 */
[----:B0-----:R-:W0:Y:S02]  /*12d0*/  @!P1 LDC.64 R18, c[0x0][0x238] ;  /* 0x00008e00ff129b82 */ /* 0x001e240000000a00 */
[----:B0-----:R-:W-:Y:S01]  /*12e0*/  @!P1 IMAD.WIDE.U32 R36, R37, 0x2, R18 ;  /* 0x0000000225249825 */ /* 0x001fe200078e0012 */
[----:B------:R-:W-:-:S06]  /*12f0*/  PRMT R18, RZ, 0x7610, R18 ;  /* 0x00007610ff127816 */ /* 0x000fcc0000000012 */
[----:B------:R0:W5:Y:S01]  /*1300*/  @!P1 LDG.E.U16 R18, desc[UR4][R36.64] ;  /* 0x0000000424129981 */ /* 0x000162000c1e1500 */
        /* <DEDUP_REMOVED lines=14> */
.L_x_1378:
[----:B------:R-:W-:Y:S05]  /*13f0*/  BSYNC B0 ;  /* 0x0000000000007941 */ /* 0x000fea0003800000 */
.L_x_1377:
[----:B-----5:R-:W1:Y:S01]  /*1400*/  S2R R7, SR_TID.X ;  /* 0x0000000000077919 */ /* 0x020e620000002100 */
[----:B------:R-:W-:Y:S01]  /*1410*/  BSSY B0, `(.L_x_1379) ;  /* 0x0000010000007945 */ /* 0x000fe20003800000 */
[----:B-1----:R-:W-:-:S04]  /*1420*/  IADD3 R6, R7, 0x80, RZ ;  /* 0x0000008007067810 */ /* 0x002fc80007ffe0ff */
[----:B------:R-:W-:-:S13]  /*1430*/  ISETP.GE.AND P1, PT, R6, R3, PT ;  /* 0x000000030600720c */ /* 0x000fda0003f26270 */
[----:B------:R-:W-:Y:S05]  /*1440*/  @P1 BRA `(.L_x_1380) ;  /* 0x0000000000301947 */ /* 0x000fea0003800000 */
[----:B------:R-:W-:Y:S01]  /*1450*/  SHF.L.U32 R9, R9, 0x10, RZ ;  /* 0x0000001009097819 */ /* 0x000fe200000006ff */
[----:B------:R-:W-:Y:S01]  /*1460*/  IMAD.U32 R11, R11, 0x10000, RZ ;  /* 0x000100000b0b7824 */ /* 0x000fe200078e00ff */
[----:B------:R-:W-:Y:S02]  /*1470*/  SHF.L.U32 R8, R8, 0x10, RZ ;  /* 0x0000001008087819 */ /* 0x000fe400000006ff */
[----:B------:R-:W-:Y:S01]  /*1480*/  SHF.L.U32 R5, R10, 0x10, RZ ;  /* 0x000000100a057819 */ /* 0x000fe200000006ff */
[----:B------:R-:W-:-:S06]  /*1490*/  FMUL.FTZ R9, R9, -1.4426950216293334961 ;  /* 0xbfb8aa3b09097820 */ /* 0x000fcc0000410000 */
[----:B------:R-:W1:Y:S02]  /*14a0*/  MUFU.EX2 R9, R9 ;  /* 0x0000000900097308 */ /* 0x000e640000000800 */
[----:B-1----:R-:W-:-:S06]  /*14b0*/  FADD.FTZ R4, R9, 1 ;  /* 0x3f80000009047421 */ /* 0x002fcc0000010000 */
[----:B------:R-:W1:Y:S02]  /*14c0*/  MUFU.RCP R4, R4 ;  /* 0x0000000400047308 */ /* 0x000e640000001000 */
[----:B-1----:R-:W-:-:S04]  /*14d0*/  FFMA.FTZ R11, -R11, R4, R11 ;  /* 0x000000040b0b7223 */ /* 0x002fc8000001010b */
[----:B------:R-:W-:-:S04]  /*14e0*/  FMUL.FTZ R8, R8, R11 ;  /* 0x0000000b08087220 */ /* 0x000fc80000410000 */
[----:B------:R-:W-:-:S05]  /*14f0*/  FFMA.FTZ R8, R5, R4, R8 ;  /* 0x0000000405087223 */ /* 0x000fca0000010008 */
[----:B------:R-:W-:-:S07]  /*1500*/  F2FP.BF16.F32.PACK_AB R8, RZ, R8 ;  /* 0x00000008ff08723e */ /* 0x000fce00000010ff */
.L_x_1380:
[----:B------:R-:W-:Y:S05]  /*1510*/  BSYNC B0 ;  /* 0x0000000000007941 */ /* 0x000fea0003800000 */
.L_x_1379:
[----:B------:R-:W-:Y:S01]  /*1520*/  IADD3 R4, R7, 0x100, RZ ;  /* 0x0000010007047810 */ /* 0x000fe20007ffe0ff */
[----:B------:R-:W-:Y:S03]  /*1530*/  BSSY B0, `(.L_x_1381) ;  /* 0x000000f000007945 */ /* 0x000fe60003800000 */
[----:B------:R-:W-:-:S13]  /*1540*/  ISETP.GE.AND P1, PT, R4, R3, PT ;  /* 0x000000030400720c */ /* 0x000fda0003f26270 */
[----:B------:R-:W-:Y:S05]  /*1550*/  @P1 BRA `(.L_x_1382) ;  /* 0x0000000000301947 */ /* 0x000fea0003800000 */
[----:B------:R-:W-:Y:S01]  /*1560*/  IMAD.U32 R13, R13, 0x10000, RZ ;  /* 0x000100000d0d7824 */ /* 0x000fe200078e00ff */
[----:B------:R-:W-:Y:S02]  /*1570*/  SHF.L.U32 R15, R15, 0x10, RZ ;  /* 0x000000100f0f7819 */ /* 0x000fe400000006ff */
[----:B------:R-:W-:Y:S01]  /*1580*/  SHF.L.U32 R12, R12, 0x10, RZ ;  /* 0x000000100c0c7819 */ /* 0x000fe200000006ff */
[----:B------:R-:W-:Y:S01]  /*1590*/  FMUL.FTZ R13, R13, -1.4426950216293334961 ;  /* 0xbfb8aa3b0d0d7820 */ /* 0x000fe20000410000 */
[----:B------:R-:W-:-:S05]  /*15a0*/  SHF.L.U32 R14, R14, 0x10, RZ ;  /* 0x000000100e0e7819 */ /* 0x000fca00000006ff */
[----:B------:R-:W1:Y:S02]  /*15b0*/  MUFU.EX2 R13, R13 ;  /* 0x0000000d000d7308 */ /* 0x000e640000000800 */
[----:B-1----:R-:W-:-:S06]  /*15c0*/  FADD.FTZ R4, R13, 1 ;  /* 0x3f8000000d047421 */ /* 0x002fcc0000010000 */
[----:B------:R-:W1:Y:S02]  /*15d0*/  MUFU.RCP R4, R4 ;  /* 0x0000000400047308 */ /* 0x000e640000001000 */
[----:B-1----:R-:W-:-:S04]  /*15e0*/  FFMA.FTZ R15, -R15, R4, R15 ;  /* 0x000000040f0f7223 */ /* 0x002fc8000001010f */
[----:B------:R-:W-:-:S04]  /*15f0*/  FMUL.FTZ R15, R12, R15 ;  /* 0x0000000f0c0f7220 */ /* 0x000fc80000410000 */
[----:B------:R-:W-:-:S05]  /*1600*/  FFMA.FTZ R9, R14, R4, R15 ;  /* 0x000000040e097223 */ /* 0x000fca000001000f */
[----:B------:R-:W-:-:S07]  /*1610*/  F2FP.BF16.F32.PACK_AB R9, RZ, R9 ;  /* 0x00000009ff09723e */ /* 0x000fce00000010ff */
.L_x_1382:
[----:B------:R-:W-:Y:S05]  /*1620*/  BSYNC B0 ;  /* 0x0000000000007941 */ /* 0x000fea0003800000 */
.L_x_1381:
[----:B------:R-:W1:Y:S01]  /*1630*/  @!P0 LDC.64 R4, c[0x0][0x218] ;  /* 0x00008600ff048b82 */ /* 0x000e620000000a00 */
[C---:B------:R-:W-:Y:S01]  /*1640*/  VIADD R10, R7.reuse, 0x180 ;  /* 0x00000180070a7836 */ /* 0x040fe20000000000 */
[C---:B------:R-:W-:Y:S01]  /*1650*/  IADD3 R12, R7.reuse, 0x280, RZ ;  /* 0x00000280070c7810 */ /* 0x040fe20007ffe0ff */
[----:B------:R-:W-:Y:S01]  /*1660*/  BSSY B0, `(.L_x_1383) ;  /* 0x0000018000007945 */ /* 0x000fe20003800000 */
[----:B------:R-:W-:Y:S02]  /*1670*/  @!P0 IADD3 R11, R2, R7, RZ ;  /* 0x00000007020b8210 */ /* 0x000fe40007ffe0ff */
[-C--:B------:R-:W-:Y:S02]  /*1680*/  ISETP.GE.AND P1, PT, R10, R3.reuse, PT ;  /* 0x000000030a00720c */ /* 0x080fe40003f26270 */
[C---:B------:R-:W-:Y:S02]  /*1690*/  IADD3 R10, R7.reuse, 0x200, RZ ;  /* 0x00000200070a7810 */ /* 0x040fe40007ffe0ff */
[-C--:B------:R-:W-:Y:S01]  /*16a0*/  ISETP.GE.AND P3, PT, R12, R3.reuse, PT ;  /* 0x000000030c00720c */ /* 0x080fe20003f66270 */
[----:B------:R-:W-:Y:S01]  /*16b0*/  VIADD R12, R7, 0x380 ;  /* 0x00000380070c7836 */ /* 0x000fe20000000000 */
[----:B------:R-:W-:-:S02]  /*16c0*/  ISETP.GE.AND P2, PT, R10, R3, PT ;  /* 0x000000030a00720c */ /* 0x000fc40003f46270 */
[----:B------:R-:W-:Y:S02]  /*16d0*/  IADD3 R10, R7, 0x300, RZ ;  /* 0x00000300070a7810 */ /* 0x000fe40007ffe0ff */
[-C--:B------:R-:W-:Y:S02]  /*16e0*/  ISETP.GE.AND P5, PT, R12, R3.reuse, PT ;  /* 0x000000030c00720c */ /* 0x080fe40003fa6270 */
[----:B------:R-:W-:Y:S01]  /*16f0*/  ISETP.GE.AND P4, PT, R10, R3, PT ;  /* 0x000000030a00720c */ /* 0x000fe20003f86270 */
[----:B-1----:R-:W-:Y:S01]  /*1700*/  @!P0 IMAD.WIDE.U32 R4, R11, 0x2, R4 ;  /* 0x000000020b048825 */ /* 0x002fe200078e0004 */
[----:B------:R-:W-:Y:S11]  /*1710*/  @P1 BRA `(.L_x_1384) ;  /* 0x0000000000301947 */ /* 0x000ff60003800000 */
        /* <DEDUP_REMOVED lines=12> */
.L_x_1384:
[----:B------:R-:W-:Y:S05]  /*17e0*/  BSYNC B0 ;  /* 0x0000000000007941 */ /* 0x000fea0003800000 */
.L_x_1383:
[----:B------:R-:W-:Y:S04]  /*17f0*/  BSSY B0, `(.L_x_1385) ;  /* 0x000000e000007945 */ /* 0x000fe80003800000 */
        /* <DEDUP_REMOVED lines=13> */
.L_x_1386:
[----:B------:R-:W-:Y:S05]  /*18d0*/  BSYNC B0 ;  /* 0x0000000000007941 */ /* 0x000fea0003800000 */
.L_x_1385:
        /* <DEDUP_REMOVED lines=14> */
.L_x_1388:
[----:B------:R-:W-:Y:S05]  /*19c0*/  BSYNC B0 ;  /* 0x0000000000007941 */ /* 0x000fea0003800000 */
.L_x_1387:
        /* <DEDUP_REMOVED lines=14> */
.L_x_1390:
[----:B------:R-:W-:Y:S05]  /*1ab0*/  BSYNC B0 ;  /* 0x0000000000007941 */ /* 0x000fea0003800000 */
.L_x_1389:
        /* <DEDUP_REMOVED lines=14> */
.L_x_1392:
[----:B------:R-:W-:Y:S05]  /*1ba0*/  BSYNC B0 ;  /* 0x0000000000007941 */ /* 0x000fea0003800000 */
.L_x_1391:
[----:B------:R-:W-:Y:S01]  /*1bb0*/  @!P0 MOV R7, R6 ;  /* 0x0000000600078202 */ /* 0x000fe20000000f00 */
[----:B------:R1:W-:Y:S01]  /*1bc0*/  @!P0 STG.E.U16 desc[UR4][R4.64], R19 ;  /* 0x0000001304008986 */ /* 0x0003e2000c101504 */
[----:B------:R-:W-:Y:S04]  /*1bd0*/  BSSY B0, `(.L_x_1393) ;  /* 0x000002d000007945 */ /* 0x000fe80003800000 */
[----:B------:R-:W-:Y:S01]  /*1be0*/  BSSY B1, `(.L_x_1394) ;  /* 0x0000025000017945 */ /* 0x000fe20003800000 */
[----:B------:R-:W-:-:S13]  /*1bf0*/  ISETP.GE.AND P0, PT, R7, R3, PT ;  /* 0x000000030700720c */ /* 0x000fda0003f06270 */
[----:B-1----:R-:W-:Y:S05]  /*1c00*/  @P0 BRA `(.L_x_1395) ;  /* 0x0000000000300947 */ /* 0x002fea0003800000 */
[----:B------:R-:W1:Y:S01]  /*1c10*/  LDC.64 R4, c[0x0][0x218] ;  /* 0x00008600ff047b82 */ /* 0x000e620000000a00 */
[----:B------:R-:W-:Y:S01]  /*1c20*/  IADD3 R15, R2, R7, RZ ;  /* 0x00000007020f7210 */ /* 0x000fe20007ffe0ff */
[----:B------:R-:W-:-:S05]  /*1c30*/  VIADD R7, R7, 0x80 ;  /* 0x0000008007077836 */ /* 0x000fca0000000000 */
[----:B------:R-:W-:Y:S01]  /*1c40*/  ISETP.GE.AND P0, PT, R7, R3, PT ;  /* 0x000000030700720c */ /* 0x000fe20003f06270 */
[----:B-1----:R-:W-:-:S05]  /*1c50*/  IMAD.WIDE.U32 R4, R15, 0x2, R4 ;  /* 0x000000020f047825 */ /* 0x002fca00078e0004 */
[----:B------:R1:W-:Y:S07]  /*1c60*/  STG.E.U16 desc[UR4][R4.64], R8 ;  /* 0x0000000804007986 */ /* 0x0003ee000c101504 */
[----:B------:R-:W-:Y:S05]  /*1c70*/  @P0 BRA `(.L_x_1396) ;  /* 0x0000000000300947 */ /* 0x000fea0003800000 */
[----:B-1----:R-:W1:Y:S01]  /*1c80*/  LDC.64 R4, c[0x0][0x218] ;  /* 0x00008600ff047b82 */ /* 0x002e620000000a00 */
[----:B------:R-:W-:Y:S02]  /*1c90*/  IADD3 R15, R2, R7, RZ ;  /* 0x00000007020f7210 */ /* 0x000fe40007ffe0ff */
[----:B------:R-:W-:-:S03]  /*1ca0*/  IADD3 R7, R7, 0x80, RZ ;  /* 0x0000008007077810 */ /* 0x000fc60007ffe0ff */
[----:B-1----:R-:W-:-:S05]  /*1cb0*/  IMAD.WIDE.U32 R4, R15, 0x2, R4 ;  /* 0x000000020f047825 */ /* 0x002fca00078e0004 */
[----:B------:R1:W-:Y:S02]  /*1cc0*/  STG.E.U16 desc[UR4][R4.64], R9 ;  /* 0x0000000904007986 */ /* 0x0003e4000c101504 */
.L_x_1395:
[----:B------:R-:W-:-:S13]  /*1cd0*/  ISETP.GE.AND P0, PT, R7, R3, PT ;  /* 0x000000030700720c */ /* 0x000fda0003f06270 */
[----:B------:R-:W-:Y:S05]  /*1ce0*/  @P0 BRA `(.L_x_1397) ;  /* 0x0000000000300947 */ /* 0x000fea0003800000 */
[----:B-1----:R-:W1:Y:S01]  /*1cf0*/  LDC.64 R4, c[0x0][0x218] ;  /* 0x00008600ff047b82 */ /* 0x002e620000000a00 */
[----:B------:R-:W-:Y:S01]  /*1d00*/  IADD3 R9, R2, R7, RZ ;  /* 0x0000000702097210 */ /* 0x000fe20007ffe0ff */
[----:B------:R-:W-:-:S04]  /*1d10*/  VIADD R7, R7, 0x80 ;  /* 0x0000008007077836 */ /* 0x000fc80000000000 */
[----:B-1----:R-:W-:-:S05]  /*1d20*/  IMAD.WIDE.U32 R4, R9, 0x2, R4 ;  /* 0x0000000209047825 */ /* 0x002fca00078e0004 */
[----:B------:R2:W-:Y:S02]  /*1d30*/  STG.E.U16 desc[UR4][R4.64], R10 ;  /* 0x0000000a04007986 */ /* 0x0005e4000c101504 */
.L_x_1396:
[----:B------:R-:W-:-:S13]  /*1d40*/  ISETP.GE.AND P0, PT, R7, R3, PT ;  /* 0x000000030700720c */ /* 0x000fda0003f06270 */
[----:B------:R-:W-:Y:S05]  /*1d50*/  @P0 BRA `(.L_x_1398) ;  /* 0x0000000000340947 */ /* 0x000fea0003800000 */
[----:B-12---:R-:W1:Y:S01]  /*1d60*/  LDC.64 R4, c[0x0][0x218] ;  /* 0x00008600ff047b82 */ /* 0x006e620000000a00 */
[----:B------:R-:W-:Y:S02]  /*1d70*/  IADD3 R9, R2, R7, RZ ;  /* 0x0000000702097210 */ /* 0x000fe40007ffe0ff */
[----:B------:R-:W-:-:S03]  /*1d80*/  IADD3 R7, R7, 0x80, RZ ;  /* 0x0000008007077810 */ /* 0x000fc60007ffe0ff */
[----:B-1----:R-:W-:-:S05]  /*1d90*/  IMAD.WIDE.U32 R4, R9, 0x2, R4 ;  /* 0x0000000209047825 */ /* 0x002fca00078e0004 */
[----:B------:R2:W-:Y:S02]  /*1da0*/  STG.E.U16 desc[UR4][R4.64], R11 ;  /* 0x0000000b04007986 */ /* 0x0005e4000c101504 */
.L_x_1397:
[----:B------:R-:W-:-:S13]  /*1db0*/  ISETP.GE.AND P0, PT, R7, R3, PT ;  /* 0x000000030700720c */ /* 0x000fda0003f06270 */
[----:B------:R-:W-:Y:S05]  /*1dc0*/  @P0 BREAK B1 ;  /* 0x0000000000010942 */ /* 0x000fea0003800000 */
[----:B------:R-:W-:Y:S05]  /*1dd0*/  @P0 BRA `(.L_x_1399) ;  /* 0x0000000000300947 */ /* 0x000fea0003800000 */
[----:B-12---:R-:W1:Y:S01]  /*1de0*/  LDC.64 R4, c[0x0][0x218] ;  /* 0x00008600ff047b82 */ /* 0x006e620000000a00 */
[----:B------:R-:W-:Y:S01]  /*1df0*/  IADD3 R9, R2, R7, RZ ;  /* 0x0000000702097210 */ /* 0x000fe20007ffe0ff */
[----:B------:R-:W-:-:S04]  /*1e00*/  VIADD R7, R7, 0x80 ;  /* 0x0000008007077836 */ /* 0x000fc80000000000 */
[----:B-1----:R-:W-:-:S05]  /*1e10*/  IMAD.WIDE.U32 R4, R9, 0x2, R4 ;  /* 0x0000000209047825 */ /* 0x002fca00078e0004 */
[----:B------:R3:W-:Y:S02]  /*1e20*/  STG.E.U16 desc[UR4][R4.64], R12 ;  /* 0x0000000c04007986 */ /* 0x0007e4000c101504 */
.L_x_1398:
[----:B------:R-:W-:Y:S05]  /*1e30*/  BSYNC B1 ;  /* 0x0000000000017941 */ /* 0x000fea0003800000 */
.L_x_1394:
[----:B------:R-:W-:-:S13]  /*1e40*/  ISETP.GE.AND P0, PT, R7, R3, PT ;  /* 0x000000030700720c */ /* 0x000fda0003f06270 */
[----:B-123--:R-:W1:Y:S01]  /*1e50*/  @!P0 LDC.64 R4, c[0x0][0x218] ;  /* 0x00008600ff048b82 */ /* 0x00ee620000000a00 */
[----:B------:R-:W-:Y:S02]  /*1e60*/  @!P0 IADD3 R9, R2, R7, RZ ;  /* 0x0000000702098210 */ /* 0x000fe40007ffe0ff */
[----:B------:R-:W-:-:S03]  /*1e70*/  @!P0 IADD3 R7, R7, 0x80, RZ ;  /* 0x0000008007078810 */ /* 0x000fc60007ffe0ff */
[----:B-1----:R-:W-:-:S05]  /*1e80*/  @!P0 IMAD.WIDE.U32 R4, R9, 0x2, R4 ;  /* 0x0000000209048825 */ /* 0x002fca00078e0004 */
[----:B------:R3:W-:Y:S02]  /*1e90*/  @!P0 STG.E.U16 desc[UR4][R4.64], R13 ;  /* 0x0000000d04008986 */ /* 0x0007e4000c101504 */
.L_x_1399:
[----:B------:R-:W-:Y:S05]  /*1ea0*/  BSYNC B0 ;  /* 0x0000000000007941 */ /* 0x000fea0003800000 */
.L_x_1393:
[----:B------:R-:W-:Y:S05]  /*1eb0*/  WARPSYNC.ALL ;  /* 0x0000000000007948 */ /* 0x000fea0003800000 */
[----:B------:R-:W-:-:S13]  /*1ec0*/  ISETP.GE.AND P0, PT, R7, R3, PT ;  /* 0x000000030700720c */ /* 0x000fda0003f06270 */
[----:B------:R-:W-:Y:S05]  /*1ed0*/  @P0 EXIT ;  /* 0x000000000000094d */ /* 0x000fea0003800000 */
[----:B-123--:R-:W1:Y:S01]  /*1ee0*/  LDC.64 R4, c[0x0][0x218] ;  /* 0x00008600ff047b82 */ /* 0x00ee620000000a00 */
[----:B------:R-:W-:-:S05]  /*1ef0*/  IADD3 R3, R2, R7, RZ ;  /* 0x0000000702037210 */ /* 0x000fca0007ffe0ff */
[----:B-1----:R-:W-:-:S05]  /*1f00*/  IMAD.WIDE.U32 R2, R3, 0x2, R4 ;  /* 0x0000000203027825 */ /* 0x002fca00078e0004 */
[----:B------:R-:W-:Y:S01]  /*1f10*/  STG.E.U16 desc[UR4][R2.64], R0 ;  /* 0x0000000002007986 */ /* 0x000fe2000c101504 */
[----:B------:R-:W-:Y:S05]  /*1f20*/  EXIT ;  /* 0x000000000000794d */ /* 0x000fea0003800000 */
.L_x_1400:
        /* <DEDUP_REMOVED lines=13> */
.L_x_9577:


//--------------------- .text._ZN2at6native29vectorized_elementwise_kernelILi4EZZZNS0_14glu_jvp_kernelERNS_18TensorIteratorBaseEENKUlvE_clEvENKUlvE2_clEvEUlN3c108BFloat16ES7_S7_S7_E_St5arrayIPcLm5EEEEviT0_T1_ --------------------------
	.section	.text._ZN2at6native29vectorized_elementwise_kernelILi4EZZZNS0_14glu_jvp_kernelERNS_18TensorIteratorBaseEENKUlvE_clEvENKUlvE2_clEvEUlN3c108BFloat16ES7_S7_S7_E_St5arrayIPcLm5EEEEviT0_T1_,"ax",@progbits
	.align	128
        .global         _ZN2at6native29vectorized_elementwise_kernelILi4EZZZNS0_14glu_jvp_kernelERNS_18TensorIteratorBaseEENKUlvE_clEvENKUlvE2_clEvEUlN3c108BFloat16ES7_S7_S7_E_St5arrayIPcLm5EEEEviT0_T1_
        .type           _ZN2at6native29vectorized_elementwise_kernelILi4EZZZNS0_14glu_jvp_kernelERNS_18TensorIteratorBaseEENKUlvE_clEvENKUlvE2_clEvEUlN3c108BFloat16ES7_S7_S7_E_St5arrayIPcLm5EEEEviT0_T1_,@function
        .size           _ZN2at6native29vectorized_elementwise_kernelILi4EZZZNS0_14glu_jvp_kernelERNS_18TensorIteratorBaseEENKUlvE_clEvENKUlvE2_clEvEUlN3c108BFloat16ES7_S7_S7_E_St5arrayIPcLm5EEEEviT0_T1_,(.L_x_9578 - _ZN2at6native29vectorized_elementwise_kernelILi4EZZZNS0_14glu_jvp_kernelERNS_18TensorIteratorBaseEENKUlvE_clEvENKUlvE2_clEvEUlN3c108BFloat16ES7_S7_S7_E_St5arrayIPcLm5EEEEviT0_T1_)
        .other          _ZN2at6native29vectorized_elementwise_kernelILi4EZZZNS0_14glu_jvp_kernelERNS_18TensorIteratorBaseEENKUlvE_clEvENKUlvE2_clEvEUlN3c108BFloat16ES7_S7_S7_E_St5arrayIPcLm5EEEEviT0_T1_,@"STO_CUDA_ENTRY STV_DEFAULT"
_ZN2at6native29vectorized_elementwise_kernelILi4EZZZNS0_14glu_jvp_kernelERNS_18TensorIteratorBaseEENKUlvE_clEvENKUlvE2_clEvEUlN3c108BFloat16ES7_S7_S7_E_St5arrayIPcLm5EEEEviT0_T1_:
.text._ZN2at6native29vectorized_elementwise_kernelILi4EZZZNS0_14glu_jvp_kernelERNS_18TensorIteratorBaseEENKUlvE_clEvENKUlvE2_clEvEUlN3c108BFloat16ES7_S7_S7_E_St5arrayIPcLm5EEEEviT0_T1_:
        /* <DEDUP_REMOVED lines=10> */
[----:B------:R-:W2:Y:S01]  /*00a0*/  LDC.64 R8, c[0x0][0x238] ;  /* 0x00008e00ff087b82 */ /* 0x000ea20000000a00 */
[----:B-1----:R-:W-:-:S04]  /*00b0*/  IMAD.WIDE R4, R2, 0x2, R4 ;  /* 0x0000000202047825 */ /* 0x002fc800078e0204 */
[----:B0-----:R-:W-:-:S03]  /*00c0*/  IMAD.WIDE.U32 R6, R0, 0x8, R4 ;  /* 0x0000000800067825 */ /* 0x001fc600078e0004 */
[----:B------:R-:W0:Y:S02]  /*00d0*/  LDC.64 R4, c[0x0][0x220] ;  /* 0x00008800ff047b82 */ /* 0x000e240000000a00 */
[----:B------:R-:W3:Y:S04]  /*00e0*/  LDG.E.64 R18, desc[UR4][R6.64] ;  /* 0x0000000406127981 */ /* 0x000ee8000c1e1b00 */
[----:B------:R1:W4:Y:S01]  /*00f0*/  LDG.E.64 R16, desc[UR4][R6.64+0x400] ;  /* 0x0004000406107981 */ /* 0x000322000c1e1b00 */
[----:B--2---:R-:W-:-:S04]  /*0100*/  IMAD.WIDE R8, R2, 0x2, R8 ;  /* 0x0000000202087825 */ /* 0x004fc800078e0208 */
[----:B------:R-:W-:Y:S02]  /*0110*/  IMAD.WIDE.U32 R24, R0, 0x8, R8 ;  /* 0x0000000800187825 */ /* 0x000fe400078e0008 */
[----:B------:R-:W1:Y:S03]  /*0120*/  LDC.64 R8, c[0x0][0x230] ;  /* 0x00008c00ff087b82 */ /* 0x000e660000000a00 */
[----:B------:R-:W2:Y:S01]  /*0130*/  LDG.E.64 R14, desc[UR4][R24.64] ;  /* 0x00000004180e7981 */ /* 0x000ea2000c1e1b00 */
[----:B0-----:R-:W-:-:S04]  /*0140*/  IMAD.WIDE R4, R2, 0x2, R4 ;  /* 0x0000000202047825 */ /* 0x001fc800078e0204 */
[----:B------:R-:W-:Y:S02]  /*0150*/  IMAD.WIDE.U32 R20, R0, 0x8, R4 ;  /* 0x0000000800147825 */ /* 0x000fe400078e0004 */
[----:B------:R-:W5:Y:S04]  /*0160*/  LDG.E.64 R4, desc[UR4][R24.64+0x400] ;  /* 0x0004000418047981 */ /* 0x000f68000c1e1b00 */
[----:B------:R-:W2:Y:S01]  /*0170*/  LDG.E.64 R12, desc[UR4][R20.64] ;  /* 0x00000004140c7981 */ /* 0x000ea2000c1e1b00 */
[----:B-1----:R-:W-:-:S03]  /*0180*/  IMAD.WIDE R6, R2, 0x2, R8 ;  /* 0x0000000202067825 */ /* 0x002fc600078e0208 */
[----:B------:R0:W5:Y:S01]  /*0190*/  LDG.E.64 R10, desc[UR4][R20.64+0x400] ;  /* 0x00040004140a7981 */ /* 0x000162000c1e1b00 */
[----:B------:R-:W-:-:S05]  /*01a0*/  IMAD.WIDE.U32 R26, R0, 0x8, R6 ;  /* 0x00000008001a7825 */ /* 0x000fca00078e0006 */
[----:B------:R-:W5:Y:S04]  /*01b0*/  LDG.E.64 R8, desc[UR4][R26.64] ;  /* 0x000000041a087981 */ /* 0x000f68000c1e1b00 */
[----:B------:R1:W5:Y:S01]  /*01c0*/  LDG.E.64 R6, desc[UR4][R26.64+0x400] ;  /* 0x000400041a067981 */ /* 0x000362000c1e1b00 */
[C---:B---3--:R-:W-:Y:S02]  /*01d0*/  SHF.L.U32 R3, R18.reuse, 0x10, RZ ;  /* 0x0000001012037819 */ /* 0x048fe400000006ff */
[----:B------:R-:W-:Y:S02]  /*01e0*/  PRMT R18, R18, 0x7632, R18 ;  /* 0x0000763212127816 */ /* 0x000fe40000000012 */
[----:B----4-:R-:W-:Y:S01]  /*01f0*/  SHF.L.U32 R23, R16, 0x10, RZ ;  /* 0x0000001010177819 */ /* 0x010fe200000006ff */
[----:B------:R-:W-:Y:S01]  /*0200*/  FMUL.FTZ R22, R3, -1.4426950216293334961 ;  /* 0xbfb8aa3b03167820 */ /* 0x000fe20000410000 */
[----:B------:R-:W-:Y:S01]  /*0210*/  IMAD.U32 R3, R19, 0x10000, RZ ;  /* 0x0001000013037824 */ /* 0x000fe200078e00ff */
[----:B0-----:R-:W-:-:S03]  /*0220*/  SHF.L.U32 R20, R17, 0x10, RZ ;  /* 0x0000001011147819 */ /* 0x001fc600000006ff */
[----:B------:R-:W-:Y:S01]  /*0230*/  FMUL.FTZ R21, R3, -1.4426950216293334961 ;  /* 0xbfb8aa3b03157820 */ /* 0x000fe20000410000 */
[----:B------:R-:W-:Y:S01]  /*0240*/  FMUL.FTZ R3, R23, -1.4426950216293334961 ;  /* 0xbfb8aa3b17037820 */ /* 0x000fe20000410000 */
[----:B------:R-:W-:Y:S01]  /*0250*/  FMUL.FTZ R23, R20, -1.4426950216293334961 ;  /* 0xbfb8aa3b14177820 */ /* 0x000fe20000410000 */
[----:B------:R-:W-:Y:S01]  /*0260*/  IMAD.U32 R20, R18, 0x10000, RZ ;  /* 0x0001000012147824 */ /* 0x000fe200078e00ff */
[----:B------:R-:W-:Y:S01]  /*0270*/  PRMT R19, R19, 0x7632, R19 ;  /* 0x0000763213137816 */ /* 0x000fe20000000013 */
[----:B------:R0:W-:Y:S02]  /*0280*/  MUFU.EX2 R24, R21 ;  /* 0x0000001500187308 */ /* 0x0001e40000000800 */
[----:B------:R-:W-:Y:S01]  /*0290*/  FMUL.FTZ R25, R20, -1.4426950216293334961 ;  /* 0xbfb8aa3b14197820 */ /* 0x000fe20000410000 */
[----:B------:R-:W-:-:S05]  /*02a0*/  SHF.L.U32 R20, R19, 0x10, RZ ;  /* 0x0000001013147819 */ /* 0x000fca00000006ff */
[----:B------:R-:W3:Y:S01]  /*02b0*/  MUFU.EX2 R22, R22 ;  /* 0x0000001600167308 */ /* 0x000ee20000000800 */
[----:B------:R-:W-:-:S07]  /*02c0*/  PRMT R17, R17, 0x7632, R17 ;  /* 0x0000763211117816 */ /* 0x000fce0000000011 */
[----:B------:R-:W4:Y:S01]  /*02d0*/  MUFU.EX2 R19, R25 ;  /* 0x0000001900137308 */ /* 0x000f220000000800 */
[----:B------:R-:W-:Y:S01]  /*02e0*/  PRMT R16, R16, 0x7632, R16 ;  /* 0x0000763210107816 */ /* 0x000fe20000000010 */
[----:B------:R-:W-:Y:S02]  /*02f0*/  IMAD.U32 R17, R17, 0x10000, RZ ;  /* 0x0001000011117824 */ /* 0x000fe400078e00ff */
[----:B0-----:R-:W-:Y:S01]  /*0300*/  FMUL.FTZ R21, R20, -1.4426950216293334961 ;  /* 0xbfb8aa3b14157820 */ /* 0x001fe20000410000 */
[----:B------:R-:W-:-:S03]  /*0310*/  SHF.L.U32 R16, R16, 0x10, RZ ;  /* 0x0000001010107819 */ /* 0x000fc600000006ff */
[----:B------:R0:W-:Y:S02]  /*0320*/  MUFU.EX2 R18, R23 ;  /* 0x0000001700127308 */ /* 0x0001e40000000800 */
[----:B------:R-:W-:Y:S01]  /*0330*/  FMUL.FTZ R20, R16, -1.4426950216293334961 ;  /* 0xbfb8aa3b10147820 */ /* 0x000fe20000410000 */
[----:B---3--:R-:W-:Y:S01]  /*0340*/  FADD.FTZ R16, R22, 1 ;  /* 0x3f80000016107421 */ /* 0x008fe20000010000 */
[----:B0-----:R-:W-:Y:S01]  /*0350*/  FMUL.FTZ R23, R17, -1.4426950216293334961 ;  /* 0xbfb8aa3b11177820 */ /* 0x001fe20000410000 */
[----:B------:R-:W-:-:S03]  /*0360*/  FADD.FTZ R17, R24, 1 ;  /* 0x3f80000018117421 */ /* 0x000fc60000010000 */
[----:B------:R-:W0:Y:S01]  /*0370*/  MUFU.EX2 R3, R3 ;  /* 0x0000000300037308 */ /* 0x000e220000000800 */
[----:B----4-:R-:W-:-:S07]  /*0380*/  FADD.FTZ R19, R19, 1 ;  /* 0x3f80000013137421 */ /* 0x010fce0000010000 */
[----:B------:R-:W3:Y:S08]  /*0390*/  MUFU.EX2 R21, R21 ;  /* 0x0000001500157308 */ /* 0x000ef00000000800 */
[----:B------:R-:W4:Y:S08]  /*03a0*/  MUFU.RCP R17, R17 ;  /* 0x0000001100117308 */ /* 0x000f300000001000 */
[----:B------:R-:W5:Y:S01]  /*03b0*/  MUFU.RCP R16, R16 ;  /* 0x0000001000107308 */ /* 0x000f620000001000 */
[----:B--2---:R-:W-:-:S07]  /*03c0*/  PRMT R22, R12, 0x7632, R22 ;  /* 0x000076320c167816 */ /* 0x004fce0000000016 */
[----:B------:R-:W2:Y:S01]  /*03d0*/  MUFU.RCP R19, R19 ;  /* 0x0000001300137308 */ /* 0x000ea20000001000 */
[----:B------:R-:W-:Y:S01]  /*03e0*/  SHF.L.U32 R24, R12, 0x10, RZ ;  /* 0x000000100c187819 */ /* 0x000fe200000006ff */
[C---:B------:R-:W-:Y:S01]  /*03f0*/  IMAD.U32 R25, R14.reuse, 0x10000, RZ ;  /* 0x000100000e197824 */ /* 0x040fe200078e00ff */
[----:B------:R-:W-:-:S05]  /*0400*/  PRMT R12, R14, 0x7632, R12 ;  /* 0x000076320e0c7816 */ /* 0x000fca000000000c */
[----:B------:R-:W2:Y:S01]  /*0410*/  MUFU.EX2 R20, R20 ;  /* 0x0000001400147308 */ /* 0x000ea20000000800 */
[----:B------:R-:W-:Y:S01]  /*0420*/  SHF.L.U32 R14, R15, 0x10, RZ ;  /* 0x000000100f0e7819 */ /* 0x000fe200000006ff */
[----:B0-----:R-:W-:Y:S01]  /*0430*/  FADD.FTZ R3, R3, 1 ;  /* 0x3f80000003037421 */ /* 0x001fe20000010000 */
[----:B---3--:R-:W-:Y:S01]  /*0440*/  FADD.FTZ R28, R21, 1 ;  /* 0x3f800000151c7421 */ /* 0x008fe20000010000 */
[----:B-1----:R-:W-:Y:S01]  /*0450*/  SHF.L.U32 R26, R12, 0x10, RZ ;  /* 0x000000100c1a7819 */ /* 0x002fe200000006ff */
[----:B------:R-:W-:Y:S02]  /*0460*/  IMAD.U32 R12, R22, 0x10000, RZ ;  /* 0x00010000160c7824 */ /* 0x000fe400078e00ff */
[----:B----4-:R-:W-:Y:S01]  /*0470*/  FFMA.FTZ R22, -R14, R17, R14 ;  /* 0x000000110e167223 */ /* 0x010fe2000001010e */
[----:B-----5:R-:W-:Y:S01]  /*0480*/  FFMA.FTZ R21, -R25, R16, R25 ;  /* 0x0000001019157223 */ /* 0x020fe20000010119 */
[----:B------:R-:W0:Y:S01]  /*0490*/  MUFU.EX2 R23, R23 ;  /* 0x0000001700177308 */ /* 0x000e220000000800 */
[----:B--2---:R-:W-:-:S07]  /*04a0*/  FFMA.FTZ R25, -R26, R19, R26 ;  /* 0x000000131a197223 */ /* 0x004fce000001011a */
[----:B------:R-:W1:Y:S01]  /*04b0*/  MUFU.RCP R14, R28 ;  /* 0x0000001c000e7308 */ /* 0x000e620000001000 */
[----:B------:R-:W-:Y:S01]  /*04c0*/  FADD.FTZ R30, R20, 1 ;  /* 0x3f800000141e7421 */ /* 0x000fe20000010000 */
[----:B------:R-:W-:-:S06]  /*04d0*/  FMUL.FTZ R20, R12, R25 ;  /* 0x000000190c147220 */ /* 0x000fcc0000410000 */
[----:B------:R-:W2:Y:S01]  /*04e0*/  MUFU.RCP R3, R3 ;  /* 0x0000000300037308 */ /* 0x000ea20000001000 */
[----:B------:R-:W-:Y:S01]  /*04f0*/  PRMT R12, R15, 0x7632, R12 ;  /* 0x000076320f0c7816 */ /* 0x000fe2000000000c */
[----:B------:R-:W-:Y:S01]  /*0500*/  FADD.FTZ R18, R18, 1 ;  /* 0x3f80000012127421 */ /* 0x000fe20000010000 */
[C---:B------:R-:W-:Y:S02]  /*0510*/  SHF.L.U32 R27, R13.reuse, 0x10, RZ ;  /* 0x000000100d1b7819 */ /* 0x040fe400000006ff */
[----:B------:R-:W-:Y:S01]  /*0520*/  PRMT R13, R13, 0x7632, R13 ;  /* 0x000076320d0d7816 */ /* 0x000fe2000000000d */
[----:B------:R-:W-:Y:S01]  /*0530*/  IMAD.U32 R29, R12, 0x10000, RZ ;  /* 0x000100000c1d7824 */ /* 0x000fe200078e00ff */
[----:B------:R-:W-:Y:S01]  /*0540*/  SHF.L.U32 R12, R4, 0x10, RZ ;  /* 0x00000010040c7819 */ /* 0x000fe200000006ff */
[----:B------:R-:W3:Y:S01]  /*0550*/  MUFU.RCP R18, R18 ;  /* 0x0000001200127308 */ /* 0x000ee20000001000 */
[----:B------:R-:W-:Y:S01]  /*0560*/  FMUL.FTZ R21, R24, R21 ;  /* 0x0000001518157220 */ /* 0x000fe20000410000 */
[----:B0-----:R-:W-:Y:S01]  /*0570*/  FADD.FTZ R25, R23, 1 ;  /* 0x3f80000017197421 */ /* 0x001fe20000010000 */
[----:B-1----:R-:W-:Y:S01]  /*0580*/  FFMA.FTZ R24, -R29, R14, R29 ;  /* 0x0000000e1d187223 */ /* 0x002fe2000001011d */
[----:B------:R-:W-:-:S02]  /*0590*/  IMAD.U32 R23, R13, 0x10000, RZ ;  /* 0x000100000d177824 */ /* 0x000fc400078e00ff */
[----:B--2---:R-:W-:Y:S02]  /*05a0*/  FFMA.FTZ R29, -R12, R3, R12 ;  /* 0x000000030c1d7223 */ /* 0x004fe4000001010c */
[----:B------:R-:W0:Y:S01]  /*05b0*/  LDC.64 R12, c[0x0][0x218] ;  /* 0x00008600ff0c7b82 */ /* 0x000e220000000a00 */
[----:B------:R1:W2:Y:S01]  /*05c0*/  MUFU.RCP R15, R30 ;  /* 0x0000001e000f7308 */ /* 0x0002a20000001000 */
[----:B------:R-:W-:Y:S02]  /*05d0*/  SHF.L.U32 R26, R10, 0x10, RZ ;  /* 0x000000100a1a7819 */ /* 0x000fe400000006ff */
[----:B------:R-:W-:Y:S01]  /*05e0*/  SHF.L.U32 R31, R5, 0x10, RZ ;  /* 0x00000010051f7819 */ /* 0x000fe200000006ff */
[----:B------:R-:W-:Y:S01]  /*05f0*/  FMUL.FTZ R22, R27, R22 ;  /* 0x000000161b167220 */ /* 0x000fe20000410000 */
[----:B------:R-:W-:-:S03]  /*0600*/  PRMT R5, R4, 0x7632, R5 ;  /* 0x0000763204057816 */ /* 0x000fc60000000005 */
[----:B------:R-:W4:Y:S01]  /*0610*/  MUFU.RCP R25, R25 ;  /* 0x0000001900197308 */ /* 0x000f220000001000 */
[----:B------:R-:W-:Y:S01]  /*0620*/  SHF.L.U32 R27, R11, 0x10, RZ ;  /* 0x000000100b1b7819 */ /* 0x000fe200000006ff */
[----:B------:R-:W-:Y:S01]  /*0630*/  FMUL.FTZ R23, R23, R24 ;  /* 0x0000001817177220 */ /* 0x000fe20000410000 */
[----:B---3--:R-:W-:Y:S01]  /*0640*/  FFMA.FTZ R28, -R31, R18, R31 ;  /* 0x000000121f1c7223 */ /* 0x008fe2000001011f */
[----:B------:R-:W-:Y:S01]  /*0650*/  FMUL.FTZ R24, R26, R29 ;  /* 0x0000001d1a187220 */ /* 0x000fe20000410000 */
[----:B------:R-:W-:Y:S02]  /*0660*/  PRMT R4, R10, 0x7632, R4 ;  /* 0x000076320a047816 */ /* 0x000fe40000000004 */
[----:B------:R-:W-:Y:S02]  /*0670*/  PRMT R26, R5, 0x7632, R26 ;  /* 0x00007632051a7816 */ /* 0x000fe4000000001a */
[C---:B------:R-:W-:Y:S02]  /*0680*/  SHF.L.U32 R10, R8.reuse, 0x10, RZ ;  /* 0x00000010080a7819 */ /* 0x040fe400000006ff */
[----:B------:R-:W-:Y:S01]  /*0690*/  PRMT R8, R8, 0x7632, R8 ;  /* 0x0000763208087816 */ /* 0x000fe20000000008 */
[----:B------:R-:W-:Y:S01]  /*06a0*/  FMUL.FTZ R27, R27, R28 ;  /* 0x0000001c1b1b7220 */ /* 0x000fe20000410000 */
[----:B------:R-:W-:Y:S01]  /*06b0*/  PRMT R11, R11, 0x7632, R11 ;  /* 0x000076320b0b7816 */ /* 0x000fe2000000000b */
[----:B-1----:R-:W-:Y:S01]  /*06c0*/  IMAD.U32 R30, R26, 0x10000, RZ ;  /* 0x000100001a1e7824 */ /* 0x002fe200078e00ff */
[----:B------:R-:W-:-:S02]  /*06d0*/  SHF.L.U32 R28, R5, 0x10, RZ ;  /* 0x00000010051c7819 */ /* 0x000fc400000006ff */
[----:B------:R-:W-:Y:S02]  /*06e0*/  SHF.L.U32 R5, R8, 0x10, RZ ;  /* 0x0000001008057819 */ /* 0x000fe400000006ff */
[----:B------:R-:W-:Y:S01]  /*06f0*/  SHF.L.U32 R26, R11, 0x10, RZ ;  /* 0x000000100b1a7819 */ /* 0x000fe200000006ff */
[C---:B------:R-:W-:Y:S01]  /*0700*/  IMAD.U32 R11, R9.reuse, 0x10000, RZ ;  /* 0x00010000090b7824 */ /* 0x040fe200078e00ff */
[----:B------:R-:W-:Y:S01]  /*0710*/  PRMT R9, R9, 0x7632, R9 ;  /* 0x0000763209097816 */ /* 0x000fe20000000009 */
[----:B------:R-:W-:Y:S01]  /*0720*/  FFMA.FTZ R20, R5, R19, R20 ;  /* 0x0000001305147223 */ /* 0x000fe20000010014 */
[----:B------:R-:W-:Y:S01]  /*0730*/  SHF.L.U32 R4, R4, 0x10, RZ ;  /* 0x0000001004047819 */ /* 0x000fe200000006ff */
[----:B0-----:R-:W-:-:S04]  /*0740*/  IMAD.WIDE.U32 R12, R2, 0x2, R12 ;  /* 0x00000002020c7825 */ /* 0x001fc800078e000c */
[----:B--2---:R-:W-:Y:S01]  /*0750*/  FFMA.FTZ R29, -R28, R15, R28 ;  /* 0x0000000f1c1d7223 */ /* 0x004fe2000001011c */
[----:B------:R-:W-:Y:S01]  /*0760*/  FFMA.FTZ R21, R10, R16, R21 ;  /* 0x000000100a157223 */ /* 0x000fe20000010015 */
[----:B------:R-:W-:Y:S01]  /*0770*/  PRMT R2, R6, 0x7632, R2 ;  /* 0x0000763206027816 */ /* 0x000fe20000000002 */
[----:B----4-:R-:W-:Y:S01]  /*0780*/  FFMA.FTZ R31, -R30, R25, R30 ;  /* 0x000000191e1f7223 */ /* 0x010fe2000001011e */
[----:B------:R-:W-:Y:S02]  /*0790*/  PRMT R5, R7, 0x7632, R5 ;  /* 0x0000763207057816 */ /* 0x000fe40000000005 */
[----:B------:R-:W-:Y:S01]  /*07a0*/  SHF.L.U32 R10, R9, 0x10, RZ ;  /* 0x00000010090a7819 */ /* 0x000fe200000006ff */
[----:B------:R-:W-:Y:S01]  /*07b0*/  IMAD.U32 R9, R6, 0x10000, RZ ;  /* 0x0001000006097824 */ /* 0x000fe200078e00ff */
[----:B------:R-:W-:Y:S01]  /*07c0*/  SHF.L.U32 R6, R7, 0x10, RZ ;  /* 0x0000001007067819 */ /* 0x000fe200000006ff */
[----:B------:R-:W-:Y:S01]  /*07d0*/  FMUL.FTZ R8, R4, R29 ;  /* 0x0000001d04087220 */ /* 0x000fe20000410000 */
[----:B------:R-:W-:Y:S01]  /*07e0*/  SHF.L.U32 R7, R2, 0x10, RZ ;  /* 0x0000001002077819 */ /* 0x000fe200000006ff */
[----:B------:R-:W-:Y:S01]  /*07f0*/  FMUL.FTZ R4, R26, R31 ;  /* 0x0000001f1a047220 */ /* 0x000fe20000410000 */
[----:B------:R-:W-:-:S02]  /*0800*/  IMAD.U32 R5, R5, 0x10000, RZ ;  /* 0x0001000005057824 */ /* 0x000fc400078e00ff */
[----:B------:R-:W-:Y:S01]  /*0810*/  FFMA.FTZ R22, R11, R17, R22 ;  /* 0x000000110b167223 */ /* 0x000fe20000010016 */
[----:B------:R-:W-:Y:S01]  /*0820*/  FFMA.FTZ R23, R10, R14, R23 ;  /* 0x0000000e0a177223 */ /* 0x000fe20000010017 */
[----:B------:R-:W-:Y:S01]  /*0830*/  FFMA.FTZ R9, R9, R3, R24 ;  /* 0x0000000309097223 */ /* 0x000fe20000010018 */
[----:B------:R-:W-:Y:S01]  /*0840*/  FFMA.FTZ R6, R6, R18, R27 ;  /* 0x0000001206067223 */ /* 0x000fe2000001001b */
[----:B------:R-:W-:Y:S01]  /*0850*/  FFMA.FTZ R8, R7, R15, R8 ;  /* 0x0000000f07087223 */ /* 0x000fe20000010008 */
[----:B------:R-:W-:Y:S01]  /*0860*/  FFMA.FTZ R5, R5, R25, R4 ;  /* 0x0000001905057223 */ /* 0x000fe20000010004 */
[----:B------:R-:W-:Y:S01]  /*0870*/  F2FP.BF16.F32.PACK_AB R20, R20, R21 ;  /* 0x000000151414723e */ /* 0x000fe200000010ff */
[----:B------:R-:W-:Y:S01]  /*0880*/  IMAD.WIDE R12, R0, 0x8, R12 ;  /* 0x00000008000c7825 */ /* 0x000fe200078e020c */
[----:B------:R-:W-:Y:S02]  /*0890*/  F2FP.BF16.F32.PACK_AB R21, R23, R22 ;  /* 0x000000161715723e */ /* 0x000fe400000010ff */
[----:B------:R-:W-:-:S02]  /*08a0*/  F2FP.BF16.F32.PACK_AB R4, R8, R9 ;  /* 0x000000090804723e */ /* 0x000fc400000010ff */
[----:B------:R-:W-:Y:S01]  /*08b0*/  F2FP.BF16.F32.PACK_AB R5, R5, R6 ;  /* 0x000000060505723e */ /* 0x000fe200000010ff */
[----:B------:R-:W-:Y:S04]  /*08c0*/  STG.E.64 desc[UR4][R12.64], R20 ;  /* 0x000000140c007986 */ /* 0x000fe8000c101b04 */
[----:B------:R-:W-:Y:S01]  /*08d0*/  STG.E.64 desc[UR4][R12.64+0x400], R4 ;  /* 0x000400040c007986 */ /* 0x000fe2000c101b04 */
[----:B------:R-:W-:Y:S05]  /*08e0*/  EXIT ;  /* 0x000000000000794d */ /* 0x000fea0003800000 */
.L_x_1401:
        /* <DEDUP_REMOVED lines=166> */
.L_x_1403:
[----:B------:R-:W-:Y:S05]  /*1350*/  BSYNC B0 ;  /* 0x0000000000007941 */ /* 0x000fea0003800000 */
.L_x_1402:
        /* <DEDUP_REMOVED lines=17> */
.L_x_1405:
[----:B------:R-:W-:Y:S05]  /*1470*/  BSYNC B0 ;  /* 0x0000000000007941 */ /* 0x000fea0003800000 */
.L_x_1404:
        /* <DEDUP_REMOVED lines=16> */
.L_x_1407:
[----:B------:R-:W-:Y:S05]  /*1580*/  BSYNC B0 ;  /* 0x0000000000007941 */ /* 0x000fea0003800000 */
.L_x_1406:
        /* <DEDUP_REMOVED lines=27> */
.L_x_1409:
[----:B------:R-:W-:Y:S05]  /*1740*/  BSYNC B0 ;  /* 0x0000000000007941 */ /* 0x000fea0003800000 */
.L_x_1408:
        /* <DEDUP_REMOVED lines=14> */
.L_x_1411:
[----:B------:R-:W-:Y:S05]  /*1830*/  BSYNC B0 ;  /* 0x0000000000007941 */ /* 0x000fea0003800000 */
.L_x_1410:
        /* <DEDUP_REMOVED lines=14> */
.L_x_1413:
[----:B------:R-:W-:Y:S05]  /*1920*/  BSYNC B0 ;  /* 0x0000000000007941 */ /* 0x000fea0003800000 */
.L_x_1412:
        /* <DEDUP_REMOVED lines=14> */
.L_x_1415:
[----:B------:R-:W-:Y:S05]  /*1a10*/  BSYNC B0 ;  /* 0x0000000000007941 */ /* 0x000fea0003800000 */
.L_x_1414:
        /* <DEDUP_REMOVED lines=14> */
.L_x_1417:
[----:B------:R-:W-:Y:S05]  /*1b00*/  BSYNC B0 ;  /* 0x0000000000007941 */ /* 0x000fea0003800000 */
.L_x_1416:
        /* <DEDUP_REMOVED lines=18> */
.L_x_1420:
[----:B------:R-:W-:-:S13]  /*1c30*/  ISETP.GE.AND P0, PT, R7, R3, PT ;  /* 0x000000030700720c */ /* 0x000fda0003f06270 */
[----:B------:R-:W-:Y:S05]  /*1c40*/  @P0 BRA `(.L_x_1422) ;  /* 0x0000000000300947 */ /* 0x000fea0003800000 */
[----:B-1----:R-:W1:Y:S01]  /*1c50*/  LDC.64 R4, c[0x0][0x218] ;  /* 0x00008600ff047b82 */ /* 0x002e620000000a00 */
[----:B------:R-:W-:Y:S01]  /*1c60*/  IADD3 R9, R2, R7, RZ ;  /* 0x0000000702097210 */ /* 0x000fe20007ffe0ff */
[----:B------:R-:W-:-:S04]  /*1c70*/  VIADD R7, R7, 0x80 ;  /* 0x0000008007077836 */ /* 0x000fc80000000000 */
[----:B-1----:R-:W-:-:S05]  /*1c80*/  IMAD.WIDE.U32 R4, R9, 0x2, R4 ;  /* 0x0000000209047825 */ /* 0x002fca00078e0004 */
[----:B------:R2:W-:Y:S02]  /*1c90*/  STG.E.U16 desc[UR4][R4.64], R10 ;  /* 0x0000000a04007986 */ /* 0x0005e4000c101504 */
.L_x_1421:
[----:B------:R-:W-:-:S13]  /*1ca0*/  ISETP.GE.AND P0, PT, R7, R3, PT ;  /* 0x000000030700720c */ /* 0x000fda0003f06270 */
[----:B------:R-:W-:Y:S05]  /*1cb0*/  @P0 BRA `(.L_x_1423) ;  /* 0x0000000000340947 */ /* 0x000fea0003800000 */
[----:B-12---:R-:W1:Y:S01]  /*1cc0*/  LDC.64 R4, c[0x0][0x218] ;  /* 0x00008600ff047b82 */ /* 0x006e620000000a00 */
[----:B------:R-:W-:Y:S02]  /*1cd0*/  IADD3 R9, R2, R7, RZ ;  /* 0x0000000702097210 */ /* 0x000fe40007ffe0ff */
[----:B------:R-:W-:-:S03]  /*1ce0*/  IADD3 R7, R7, 0x80, RZ ;  /* 0x0000008007077810 */ /* 0x000fc60007ffe0ff */
[----:B-1----:R-:W-:-:S05]  /*1cf0*/  IMAD.WIDE.U32 R4, R9, 0x2, R4 ;  /* 0x0000000209047825 */ /* 0x002fca00078e0004 */
[----:B------:R2:W-:Y:S02]  /*1d00*/  STG.E.U16 desc[UR4][R4.64], R11 ;  /* 0x0000000b04007986 */ /* 0x0005e4000c101504 */
.L_x_1422:
        /* <DEDUP_REMOVED lines=8> */
.L_x_1423:
[----:B------:R-:W-:Y:S05]  /*1d90*/  BSYNC B1 ;  /* 0x0000000000017941 */ /* 0x000fea0003800000 */
.L_x_1419:
[----:B------:R-:W-:-:S13]  /*1da0*/  ISETP.GE.AND P0, PT, R7, R3, PT ;  /* 0x000000030700720c */ /* 0x000fda0003f06270 */
[----:B-123--:R-:W1:Y:S01]  /*1db0*/  @!P0 LDC.64 R4, c[0x0][0x218] ;  /* 0x00008600ff048b82 */ /* 0x00ee620000000a00 */
[----:B------:R-:W-:Y:S02]  /*1dc0*/  @!P0 IADD3 R9, R2, R7, RZ ;  /* 0x0000000702098210 */ /* 0x000fe40007ffe0ff */
[----:B------:R-:W-:-:S03]  /*1dd0*/  @!P0 IADD3 R7, R7, 0x80, RZ ;  /* 0x0000008007078810 */ /* 0x000fc60007ffe0ff */
[----:B-1----:R-:W-:-:S05]  /*1de0*/  @!P0 IMAD.WIDE.U32 R4, R9, 0x2, R4 ;  /* 0x0000000209048825 */ /* 0x002fca00078e0004 */
[----:B------:R3:W-:Y:S02]  /*1df0*/  @!P0 STG.E.U16 desc[UR4][R4.64], R13 ;  /* 0x0000000d04008986 */ /* 0x0007e4000c101504 */
.L_x_1424:
[----:B------:R-:W-:Y:S05]  /*1e00*/  BSYNC B0 ;  /* 0x0000000000007941 */ /* 0x000fea0003800000 */
.L_x_1418:
        /* <DEDUP_REMOVED lines=8> */
.L_x_1425:
        /* <DEDUP_REMOVED lines=15> */
.L_x_9578:


//--------------------- .text._ZN2at6native29vectorized_elementwise_kernelILi8EZZZNS0_14glu_jvp_kernelERNS_18TensorIteratorBaseEENKUlvE_clEvENKUlvE2_clEvEUlN3c108BFloat16ES7_S7_S7_E_St5arrayIPcLm5EEEEviT0_T1_ --------------------------
	.section	.text._ZN2at6native29vectorized_elementwise_kernelILi8EZZZNS0_14glu_jvp_kernelERNS_18TensorIteratorBaseEENKUlvE_clEvENKUlvE2_clEvEUlN3c108BFloat16ES7_S7_S7_E_St5arrayIPcLm5EEEEviT0_T1_,"ax",@progbits
	.align	128
        .global         _ZN2at6native29vectorized_elementwise_kernelILi8EZZZNS0_14glu_jvp_kernelERNS_18TensorIteratorBaseEENKUlvE_clEvENKUlvE2_clEvEUlN3c108BFloat16ES7_S7_S7_E_St5arrayIPcLm5EEEEviT0_T1_
        .type           _ZN2at6native29vectorized_elementwise_kernelILi8EZZZNS0_14glu_jvp_kernelERNS_18TensorIteratorBaseEENKUlvE_clEvENKUlvE2_clEvEUlN3c108BFloat16ES7_S7_S7_E_St5arrayIPcLm5EEEEviT0_T1_,@function
        .size           _ZN2at6native29vectorized_elementwise_kernelILi8EZZZNS0_14glu_jvp_kernelERNS_18TensorIteratorBaseEENKUlvE_clEvENKUlvE2_clEvEUlN3c108BFloat16ES7_S7_S7_E_St5arrayIPcLm5EEEEviT0_T1_,(.L_x_9579 - _ZN2at6native29vectorized_elementwise_kernelILi8EZZZNS0_14glu_jvp_kernelERNS_18TensorIteratorBaseEENKUlvE_clEvENKUlvE2_clEvEUlN3c108BFloat16ES7_S7_S7_E_St5arrayIPcLm5EEEEviT0_T1_)
        .other          _ZN2at6native29vectorized_elementwise_kernelILi8EZZZNS0_14glu_jvp_kernelERNS_18TensorIteratorBaseEENKUlvE_clEvENKUlvE2_clEvEUlN3c108BFloat16ES7_S7_S7_E_St5arrayIPcLm5EEEEviT0_T1_,@"STO_CUDA_ENTRY STV_DEFAULT"
_ZN2at6native29vectorized_elementwise_kernelILi8EZZZNS0_14glu_jvp_kernelERNS_18TensorIteratorBaseEENKUlvE_clEvENKUlvE2_clEvEUlN3c108BFloat16ES7_S7_S7_E_St5arrayIPcLm5EEEEviT0_T1_:
.text._ZN2at6native29vectorized_elementwise_kernelILi8EZZZNS0_14glu_jvp_kernelERNS_18TensorIteratorBaseEENKUlvE_clEvENKUlvE2_clEvEUlN3c108BFloat16ES7_S7_S7_E_St5arrayIPcLm5EEEEviT0_T1_:
        /* <DEDUP_REMOVED lines=13> */
[----:B------:R-:W0:Y:S03]  /*00d0*/  LDC.64 R4, c[0x0][0x220] ;  /* 0x00008800ff047b82 */ /* 0x000e260000000a00 */
[----:B------:R-:W3:Y:S01]  /*00e0*/  LDG.E.128 R16, desc[UR4][R16.64] ;  /* 0x0000000410107981 */ /* 0x000ee2000c1e1d00 */
[----:B0-----:R-:W-:-:S04]  /*00f0*/  IMAD.WIDE R4, R2, 0x2, R4 ;  /* 0x0000000202047825 */ /* 0x001fc800078e0204 */
[----:B------:R-:W-:-:S04]  /*0100*/  IMAD.WIDE.U32 R8, R0, 0x10, R4 ;  /* 0x0000001000087825 */ /* 0x000fc800078e0004 */
[----:B--2---:R-:W-:Y:S02]  /*0110*/  IMAD.WIDE R4, R2, 0x2, R6 ;  /* 0x0000000202047825 */ /* 0x004fe400078e0206 */
[----:B------:R-:W2:Y:S02]  /*0120*/  LDG.E.128 R8, desc[UR4][R8.64] ;  /* 0x0000000408087981 */ /* 0x000ea4000c1e1d00 */
[----:B------:R-:W-:Y:S02]  /*0130*/  IMAD.WIDE.U32 R12, R0, 0x10, R4 ;  /* 0x00000010000c7825 */ /* 0x000fe400078e0004 */
[----:B------:R-:W0:Y:S04]  /*0140*/  LDC.64 R4, c[0x0][0x230] ;  /* 0x00008c00ff047b82 */ /* 0x000e280000000a00 */
[----:B------:R-:W4:Y:S01]  /*0150*/  LDG.E.128 R12, desc[UR4][R12.64] ;  /* 0x000000040c0c7981 */ /* 0x000f22000c1e1d00 */
[----:B0-----:R-:W-:-:S04]  /*0160*/  IMAD.WIDE R4, R2, 0x2, R4 ;  /* 0x0000000202047825 */ /* 0x001fc800078e0204 */
[----:B------:R-:W-:-:S06]  /*0170*/  IMAD.WIDE.U32 R4, R0, 0x10, R4 ;  /* 0x0000001000047825 */ /* 0x000fcc00078e0004 */
[----:B------:R-:W5:Y:S01]  /*0180*/  LDG.E.128 R4, desc[UR4][R4.64] ;  /* 0x0000000404047981 */ /* 0x000f62000c1e1d00 */
[----:B---3--:R-:W-:Y:S02]  /*0190*/  SHF.L.U32 R3, R16, 0x10, RZ ;  /* 0x0000001010037819 */ /* 0x008fe400000006ff */
[----:B------:R-:W-:Y:S02]  /*01a0*/  SHF.L.U32 R22, R18, 0x10, RZ ;  /* 0x0000001012167819 */ /* 0x000fe400000006ff */
[----:B------:R-:W-:Y:S01]  /*01b0*/  SHF.L.U32 R20, R17, 0x10, RZ ;  /* 0x0000001011147819 */ /* 0x000fe200000006ff */
[----:B------:R-:W-:Y:S01]  /*01c0*/  FMUL.FTZ R21, R3, -1.4426950216293334961 ;  /* 0xbfb8aa3b03157820 */ /* 0x000fe20000410000 */
[----:B------:R-:W-:Y:S01]  /*01d0*/  IMAD.U32 R3, R19, 0x10000, RZ ;  /* 0x0001000013037824 */ /* 0x000fe200078e00ff */
[----:B------:R-:W-:Y:S01]  /*01e0*/  PRMT R16, R16, 0x7632, R16 ;  /* 0x0000763210107816 */ /* 0x000fe20000000010 */
[----:B------:R-:W-:Y:S01]  /*01f0*/  FMUL.FTZ R24, R22, -1.4426950216293334961 ;  /* 0xbfb8aa3b16187820 */ /* 0x000fe20000410000 */
[----:B------:R-:W-:Y:S01]  /*0200*/  FMUL.FTZ R20, R20, -1.4426950216293334961 ;  /* 0xbfb8aa3b14147820 */ /* 0x000fe20000410000 */
[----:B------:R-:W-:Y:S01]  /*0210*/  FMUL.FTZ R3, R3, -1.4426950216293334961 ;  /* 0xbfb8aa3b03037820 */ /* 0x000fe20000410000 */
[----:B------:R-:W-:Y:S01]  /*0220*/  PRMT R17, R17, 0x7632, R17 ;  /* 0x0000763211117816 */ /* 0x000fe20000000011 */
[----:B------:R-:W-:Y:S01]  /*0230*/  IMAD.U32 R22, R16, 0x10000, RZ ;  /* 0x0001000010167824 */ /* 0x000fe200078e00ff */
[----:B------:R-:W0:Y:S01]  /*0240*/  MUFU.EX2 R21, R21 ;  /* 0x0000001500157308 */ /* 0x000e220000000800 */
[----:B------:R-:W-:-:S02]  /*0250*/  PRMT R19, R19, 0x7632, R19 ;  /* 0x0000763213137816 */ /* 0x000fc40000000013 */
[----:B------:R-:W-:Y:S01]  /*0260*/  PRMT R18, R18, 0x7632, R18 ;  /* 0x0000763212127816 */ /* 0x000fe20000000012 */
[----:B------:R-:W-:Y:S01]  /*0270*/  FMUL.FTZ R23, R22, -1.4426950216293334961 ;  /* 0xbfb8aa3b16177820 */ /* 0x000fe20000410000 */
[----:B------:R-:W-:Y:S02]  /*0280*/  SHF.L.U32 R17, R17, 0x10, RZ ;  /* 0x0000001011117819 */ /* 0x000fe400000006ff */
[----:B------:R-:W-:Y:S01]  /*0290*/  SHF.L.U32 R19, R19, 0x10, RZ ;  /* 0x0000001013137819 */ /* 0x000fe200000006ff */
[----:B------:R-:W1:Y:S01]  /*02a0*/  MUFU.EX2 R3, R3 ;  /* 0x0000000300037308 */ /* 0x000e620000000800 */
[----:B------:R-:W-:Y:S02]  /*02b0*/  IMAD.U32 R18, R18, 0x10000, RZ ;  /* 0x0001000012127824 */ /* 0x000fe400078e00ff */
[----:B------:R-:W-:Y:S01]  /*02c0*/  FMUL.FTZ R25, R17, -1.4426950216293334961 ;  /* 0xbfb8aa3b11197820 */ /* 0x000fe20000410000 */
[----:B------:R-:W-:Y:S01]  /*02d0*/  FMUL.FTZ R22, R19, -1.4426950216293334961 ;  /* 0xbfb8aa3b13167820 */ /* 0x000fe20000410000 */
[----:B------:R-:W-:-:S03]  /*02e0*/  FMUL.FTZ R18, R18, -1.4426950216293334961 ;  /* 0xbfb8aa3b12127820 */ /* 0x000fc60000410000 */
[----:B------:R-:W3:Y:S01]  /*02f0*/  MUFU.EX2 R16, R24 ;  /* 0x0000001800107308 */ /* 0x000ee20000000800 */
[----:B0-----:R-:W-:Y:S01]  /*0300*/  FADD.FTZ R17, R21, 1 ;  /* 0x3f80000015117421 */ /* 0x001fe20000010000 */
[----:B--2---:R-:W-:Y:S01]  /*0310*/  SHF.L.U32 R29, R8, 0x10, RZ ;  /* 0x00000010081d7819 */ /* 0x004fe200000006ff */
[----:B------:R-:W-:Y:S01]  /*0320*/  IMAD.U32 R27, R9, 0x10000, RZ ;  /* 0x00010000091b7824 */ /* 0x000fe200078e00ff */
[----:B------:R-:W-:-:S04]  /*0330*/  PRMT R21, R11, 0x7632, R21 ;  /* 0x000076320b157816 */ /* 0x000fc80000000015 */
[----:B------:R-:W0:Y:S01]  /*0340*/  MUFU.EX2 R20, R20 ;  /* 0x0000001400147308 */ /* 0x000e220000000800 */
[----:B-1----:R-:W-:Y:S01]  /*0350*/  FADD.FTZ R19, R3, 1 ;  /* 0x3f80000003137421 */ /* 0x002fe20000010000 */
[----:B----4-:R-:W-:Y:S01]  /*0360*/  SHF.L.U32 R30, R12, 0x10, RZ ;  /* 0x000000100c1e7819 */ /* 0x010fe200000006ff */
[----:B------:R-:W-:Y:S01]  /*0370*/  IMAD.U32 R32, R15, 0x10000, RZ ;  /* 0x000100000f207824 */ /* 0x000fe200078e00ff */
[----:B------:R-:W-:-:S04]  /*0380*/  SHF.L.U32 R33, R14, 0x10, RZ ;  /* 0x000000100e217819 */ /* 0x000fc800000006ff */
[----:B------:R-:W1:Y:S01]  /*0390*/  MUFU.EX2 R25, R25 ;  /* 0x0000001900197308 */ /* 0x000e620000000800 */
[----:B---3--:R-:W-:Y:S01]  /*03a0*/  FADD.FTZ R16, R16, 1 ;  /* 0x3f80000010107421 */ /* 0x008fe20000010000 */
[----:B------:R-:W-:Y:S02]  /*03b0*/  PRMT R26, R15, 0x7632, R26 ;  /* 0x000076320f1a7816 */ /* 0x000fe4000000001a */
[C---:B------:R-:W-:Y:S02]  /*03c0*/  PRMT R15, R13.reuse, 0x7632, R15 ;  /* 0x000076320d0f7816 */ /* 0x040fe4000000000f */
[----:B------:R-:W-:Y:S02]  /*03d0*/  SHF.L.U32 R13, R13, 0x10, RZ ;  /* 0x000000100d0d7819 */ /* 0x000fe400000006ff */
[----:B------:R-:W2:Y:S01]  /*03e0*/  MUFU.EX2 R23, R23 ;  /* 0x0000001700177308 */ /* 0x000ea20000000800 */
[----:B0-----:R-:W-:Y:S01]  /*03f0*/  FADD.FTZ R20, R20, 1 ;  /* 0x3f80000014147421 */ /* 0x001fe20000010000 */
[----:B------:R-:W-:-:S06]  /*0400*/  SHF.L.U32 R26, R26, 0x10, RZ ;  /* 0x000000101a1a7819 */ /* 0x000fcc00000006ff */
[----:B------:R0:W3:Y:S01]  /*0410*/  MUFU.EX2 R24, R18 ;  /* 0x0000001200187308 */ /* 0x0000e20000000800 */
[----:B-1----:R-:W-:Y:S01]  /*0420*/  FADD.FTZ R31, R25, 1 ;  /* 0x3f800000191f7421 */ /* 0x002fe20000010000 */
[----:B------:R-:W-:-:S06]  /*0430*/  PRMT R25, R12, 0x7632, R25 ;  /* 0x000076320c197816 */ /* 0x000fcc0000000019 */
[----:B------:R-:W1:Y:S01]  /*0440*/  MUFU.EX2 R22, R22 ;  /* 0x0000001600167308 */ /* 0x000e620000000800 */
[----:B--2---:R-:W-:Y:S01]  /*0450*/  FADD.FTZ R3, R23, 1 ;  /* 0x3f80000017037421 */ /* 0x004fe20000010000 */
[----:B0-----:R-:W-:Y:S02]  /*0460*/  PRMT R18, R8, 0x7632, R18 ;  /* 0x0000763208127816 */ /* 0x001fe40000000012 */
[----:B------:R-:W-:Y:S02]  /*0470*/  SHF.L.U32 R8, R11, 0x10, RZ ;  /* 0x000000100b087819 */ /* 0x000fe400000006ff */
[----:B------:R-:W-:Y:S01]  /*0480*/  PRMT R23, R10, 0x7632, R23 ;  /* 0x000076320a177816 */ /* 0x000fe20000000017 */
[----:B------:R-:W-:Y:S01]  /*0490*/  IMAD.U32 R18, R18, 0x10000, RZ ;  /* 0x0001000012127824 */ /* 0x000fe200078e00ff */
[----:B------:R-:W0:Y:S01]  /*04a0*/  MUFU.RCP R19, R19 ;  /* 0x0000001300137308 */ /* 0x000e220000001000 */
[----:B---3--:R-:W-:Y:S01]  /*04b0*/  FADD.FTZ R12, R24, 1 ;  /* 0x3f800000180c7421 */ /* 0x008fe20000010000 */
[----:B------:R-:W-:-:S06]  /*04c0*/  SHF.L.U32 R23, R23, 0x10, RZ ;  /* 0x0000001017177819 */ /* 0x000fcc00000006ff */
[----:B------:R-:W2:Y:S01]  /*04d0*/  MUFU.RCP R16, R16 ;  /* 0x0000001000107308 */ /* 0x000ea20000001000 */
[----:B-1----:R-:W-:Y:S01]  /*04e0*/  FADD.FTZ R28, R22, 1 ;  /* 0x3f800000161c7421 */ /* 0x002fe20000010000 */
[----:B------:R-:W-:Y:S02]  /*04f0*/  PRMT R22, R9, 0x7632, R22 ;  /* 0x0000763209167816 */ /* 0x000fe40000000016 */
[----:B------:R-:W-:-:S04]  /*0500*/  SHF.L.U32 R9, R10, 0x10, RZ ;  /* 0x000000100a097819 */ /* 0x000fc800000006ff */
[----:B------:R-:W1:Y:S01]  /*0510*/  MUFU.RCP R17, R17 ;  /* 0x0000001100117308 */ /* 0x000e620000001000 */
[----:B0-----:R-:W-:-:S04]  /*0520*/  FFMA.FTZ R35, -R32, R19, R32 ;  /* 0x0000001320237223 */ /* 0x001fc80000010120 */
[----:B------:R-:W-:-:S03]  /*0530*/  FMUL.FTZ R24, R8, R35 ;  /* 0x0000002308187220 */ /* 0x000fc60000410000 */
[----:B------:R-:W0:Y:S01]  /*0540*/  MUFU.RCP R20, R20 ;  /* 0x0000001400147308 */ /* 0x000e220000001000 */
[----:B--2---:R-:W-:-:S07]  /*0550*/  FFMA.FTZ R32, -R33, R16, R33 ;  /* 0x0000001021207223 */ /* 0x004fce0000010121 */
[----:B------:R-:W2:Y:S08]  /*0560*/  MUFU.RCP R3, R3 ;  /* 0x0000000300037308 */ /* 0x000eb00000001000 */
[----:B------:R3:W4:Y:S08]  /*0570*/  MUFU.RCP R11, R28 ;  /* 0x0000001c000b7308 */ /* 0x0007300000001000 */
[----:B------:R-:W5:Y:S01]  /*0580*/  MUFU.RCP R12, R12 ;  /* 0x0000000c000c7308 */ /* 0x000f620000001000 */
[----:B---3--:R-:W-:Y:S01]  /*0590*/  PRMT R28, R14, 0x7632, R28 ;  /* 0x000076320e1c7816 */ /* 0x008fe2000000001c */
[----:B-1----:R-:W-:Y:S01]  /*05a0*/  FFMA.FTZ R14, -R30, R17, R30 ;  /* 0x000000111e0e7223 */ /* 0x002fe2000001011e */
[----:B0-----:R-:W-:Y:S01]  /*05b0*/  FFMA.FTZ R30, -R13, R20, R13 ;  /* 0x000000140d1e7223 */ /* 0x001fe2000001010d */
[----:B------:R-:W-:-:S02]  /*05c0*/  FMUL.FTZ R13, R9, R32 ;  /* 0x00000020090d7220 */ /* 0x000fc40000410000 */
[----:B------:R-:W0:Y:S01]  /*05d0*/  LDC.64 R8, c[0x0][0x218] ;  /* 0x00008600ff087b82 */ /* 0x000e220000000a00 */
[----:B------:R-:W-:Y:S01]  /*05e0*/  FMUL.FTZ R14, R29, R14 ;  /* 0x0000000e1d0e7220 */ /* 0x000fe20000410000 */
[----:B------:R1:W3:Y:S01]  /*05f0*/  MUFU.RCP R10, R31 ;  /* 0x0000001f000a7308 */ /* 0x0002e20000001000 */
[----:B------:R-:W-:Y:S01]  /*0600*/  SHF.L.U32 R29, R21, 0x10, RZ ;  /* 0x00000010151d7819 */ /* 0x000fe200000006ff */
[----:B------:R-:W-:Y:S01]  /*0610*/  FMUL.FTZ R27, R27, R30 ;  /* 0x0000001e1b1b7220 */ /* 0x000fe20000410000 */
[----:B------:R-:W-:Y:S01]  /*0620*/  SHF.L.U32 R21, R22, 0x10, RZ ;  /* 0x0000001016157819 */ /* 0x000fe200000006ff */
[----:B------:R-:W-:Y:S01]  /*0630*/  IMAD.U32 R22, R25, 0x10000, RZ ;  /* 0x0001000019167824 */ /* 0x000fe200078e00ff */
[----:B------:R-:W-:-:S03]  /*0640*/  SHF.L.U32 R25, R15, 0x10, RZ ;  /* 0x000000100f197819 */ /* 0x000fc600000006ff */
[----:B--2---:R-:W-:Y:S01]  /*0650*/  FFMA.FTZ R15, -R22, R3, R22 ;  /* 0x00000003160f7223 */ /* 0x004fe20000010116 */
[----:B-1----:R-:W-:Y:S02]  /*0660*/  IMAD.U32 R31, R28, 0x10000, RZ ;  /* 0x000100001c1f7824 */ /* 0x002fe400078e00ff */
[----:B----4-:R-:W-:Y:S01]  /*0670*/  FFMA.FTZ R22, -R26, R11, R26 ;  /* 0x0000000b1a167223 */ /* 0x010fe2000001011a */
[----:B------:R-:W-:Y:S01]  /*0680*/  FMUL.FTZ R18, R18, R15 ;  /* 0x0000000f12127220 */ /* 0x000fe20000410000 */
[----:B-----5:R-:W-:Y:S02]  /*0690*/  FFMA.FTZ R28, -R31, R12, R31 ;  /* 0x0000000c1f1c7223 */ /* 0x020fe4000001011f */
[----:B------:R-:W-:Y:S01]  /*06a0*/  FMUL.FTZ R22, R29, R22 ;  /* 0x000000161d167220 */ /* 0x000fe20000410000 */
[----:B------:R-:W-:Y:S01]  /*06b0*/  SHF.L.U32 R29, R7, 0x10, RZ ;  /* 0x00000010071d7819 */ /* 0x000fe200000006ff */
[----:B---3--:R-:W-:Y:S01]  /*06c0*/  FFMA.FTZ R26, -R25, R10, R25 ;  /* 0x0000000a191a7223 */ /* 0x008fe20000010119 */
[----:B------:R-:W-:Y:S01]  /*06d0*/  FMUL.FTZ R15, R23, R28 ;  /* 0x0000001c170f7220 */ /* 0x000fe20000410000 */
[----:B------:R-:W-:Y:S01]  /*06e0*/  PRMT R23, R7, 0x7632, R23 ;  /* 0x0000763207177816 */ /* 0x000fe20000000017 */
[----:B------:R-:W-:-:S02]  /*06f0*/  IMAD.U32 R25, R4, 0x10000, RZ ;  /* 0x0001000004197824 */ /* 0x000fc400078e00ff */
[----:B------:R-:W-:Y:S01]  /*0700*/  FMUL.FTZ R21, R21, R26 ;  /* 0x0000001a15157220 */ /* 0x000fe20000410000 */
[----:B------:R-:W-:Y:S01]  /*0710*/  PRMT R7, R4, 0x7632, R7 ;  /* 0x0000763204077816 */ /* 0x000fe20000000007 */
[----:B0-----:R-:W-:Y:S01]  /*0720*/  IMAD.WIDE.U32 R8, R2, 0x2, R8 ;  /* 0x0000000202087825 */ /* 0x001fe200078e0008 */
[----:B------:R-:W-:-:S03]  /*0730*/  PRMT R4, R5, 0x7632, R4 ;  /* 0x0000763205047816 */ /* 0x000fc60000000004 */
[----:B------:R-:W-:Y:S01]  /*0740*/  FFMA.FTZ R24, R29, R19, R24 ;  /* 0x000000131d187223 */ /* 0x000fe20000010018 */
[----:B------:R-:W-:Y:S01]  /*0750*/  SHF.L.U32 R26, R5, 0x10, RZ ;  /* 0x00000010051a7819 */ /* 0x000fe200000006ff */
[----:B------:R-:W-:Y:S01]  /*0760*/  IMAD.U32 R23, R23, 0x10000, RZ ;  /* 0x0001000017177824 */ /* 0x000fe200078e00ff */
[C---:B------:R-:W-:Y:S01]  /*0770*/  PRMT R5, R6.reuse, 0x7632, R5 ;  /* 0x0000763206057816 */ /* 0x040fe20000000005 */
[----:B------:R-:W-:Y:S01]  /*0780*/  IMAD.U32 R7, R7, 0x10000, RZ ;  /* 0x0001000007077824 */ /* 0x000fe200078e00ff */
[----:B------:R-:W-:Y:S01]  /*0790*/  SHF.L.U32 R6, R6, 0x10, RZ ;  /* 0x0000001006067819 */ /* 0x000fe200000006ff */
[----:B------:R-:W-:Y:S01]  /*07a0*/  FFMA.FTZ R14, R25, R17, R14 ;  /* 0x00000011190e7223 */ /* 0x000fe2000001000e */
[----:B------:R-:W-:Y:S01]  /*07b0*/  SHF.L.U32 R2, R5, 0x10, RZ ;  /* 0x0000001005027819 */ /* 0x000fe200000006ff */
[----:B------:R-:W-:Y:S01]  /*07c0*/  FFMA.FTZ R26, R26, R20, R27 ;  /* 0x000000141a1a7223 */ /* 0x000fe2000001001b */
[----:B------:R-:W-:Y:S01]  /*07d0*/  SHF.L.U32 R4, R4, 0x10, RZ ;  /* 0x0000001004047819 */ /* 0x000fe200000006ff */
[----:B------:R-:W-:Y:S01]  /*07e0*/  FFMA.FTZ R6, R6, R16, R13 ;  /* 0x0000001006067223 */ /* 0x000fe2000001000d */
[----:B------:R-:W-:Y:S01]  /*07f0*/  FFMA.FTZ R23, R23, R11, R22 ;  /* 0x0000000b17177223 */ /* 0x000fe20000010016 */
[----:B------:R-:W-:Y:S01]  /*0800*/  FFMA.FTZ R15, R2, R12, R15 ;  /* 0x0000000c020f7223 */ /* 0x000fe2000001000f */
[----:B------:R-:W-:Y:S01]  /*0810*/  FFMA.FTZ R7, R7, R3, R18 ;  /* 0x0000000307077223 */ /* 0x000fe20000010012 */
[----:B------:R-:W-:Y:S01]  /*0820*/  FFMA.FTZ R21, R4, R10, R21 ;  /* 0x0000000a04157223 */ /* 0x000fe20000010015 */
[----:B------:R-:W-:Y:S01]  /*0830*/  IMAD.WIDE R8, R0, 0x10, R8 ;  /* 0x0000001000087825 */ /* 0x000fe200078e0208 */
[----:B------:R-:W-:-:S02]  /*0840*/  F2FP.BF16.F32.PACK_AB R23, R23, R24 ;  /* 0x000000181717723e */ /* 0x000fc400000010ff */
[----:B------:R-:W-:Y:S02]  /*0850*/  F2FP.BF16.F32.PACK_AB R22, R15, R6 ;  /* 0x000000060f16723e */ /* 0x000fe400000010ff */
[----:B------:R-:W-:Y:S02]  /*0860*/  F2FP.BF16.F32.PACK_AB R21, R21, R26 ;  /* 0x0000001a1515723e */ /* 0x000fe400000010ff */
[----:B------:R-:W-:-:S05]  /*0870*/  F2FP.BF16.F32.PACK_AB R20, R7, R14 ;  /* 0x0000000e0714723e */ /* 0x000fca00000010ff */
[----:B------:R-:W-:Y:S01]  /*0880*/  STG.E.128 desc[UR4][R8.64], R20 ;  /* 0x0000001408007986 */ /* 0x000fe2000c101d04 */
[----:B------:R-:W-:Y:S05]  /*0890*/  EXIT ;  /* 0x000000000000794d */ /* 0x000fea0003800000 */
.L_x_1426:
        /* <DEDUP_REMOVED lines=166> */
.L_x_1428:
[----:B------:R-:W-:Y:S05]  /*1300*/  BSYNC B0 ;  /* 0x0000000000007941 */ /* 0x000fea0003800000 */
.L_x_1427:
        /* <DEDUP_REMOVED lines=17> */
.L_x_1430:
[----:B------:R-:W-:Y:S05]  /*1420*/  BSYNC B0 ;  /* 0x0000000000007941 */ /* 0x000fea0003800000 */
.L_x_1429:
        /* <DEDUP_REMOVED lines=16> */
.L_x_1432:
[----:B------:R-:W-:Y:S05]  /*1530*/  BSYNC B0 ;  /* 0x0000000000007941 */ /* 0x000fea0003800000 */
.L_x_1431:
        /* <DEDUP_REMOVED lines=27> */
.L_x_1434:
[----:B------:R-:W-:Y:S05]  /*16f0*/  BSYNC B0 ;  /* 0x0000000000007941 */ /* 0x000fea0003800000 */
.L_x_1433:
        /* <DEDUP_REMOVED lines=14> */
.L_x_1436:
[----:B------:R-:W-:Y:S05]  /*17e0*/  BSYNC B0 ;  /* 0x0000000000007941 */ /* 0x000fea0003800000 */
.L_x_1435:
        /* <DEDUP_REMOVED lines=14> */
.L_x_1438:
[----:B------:R-:W-:Y:S05]  /*18d0*/  BSYNC B0 ;  /* 0x0000000000007941 */ /* 0x000fea0003800000 */
.L_x_1437:
        /* <DEDUP_REMOVED lines=14> */
.L_x_1440:
[----:B------:R-:W-:Y:S05]  /*19c0*/  BSYNC B0 ;  /* 0x0000000000007941 */ /* 0x000fea0003800000 */
.L_x_1439:
        /* <DEDUP_REMOVED lines=14> */
.L_x_1442:
[----:B------:R-:W-:Y:S05]  /*1ab0*/  BSYNC B0 ;  /* 0x0000000000007941 */ /* 0x000fea0003800000 */
.L_x_1441:
        /* <DEDUP_REMOVED lines=18> */
.L_x_1445:
[----:B------:R-:W-:-:S13]  /*1be0*/  ISETP.GE.AND P0, PT, R7, R3, PT ;  /* 0x000000030700720c */ /* 0x000fda0003f06270 */
[----:B------:R-:W-:Y:S05]  /*1bf0*/  @P0 BRA `(.L_x_1447) ;  /* 0x0000000000300947 */ /* 0x000fea0003800000 */
[----:B-1----:R-:W1:Y:S01]  /*1c00*/  LDC.64 R4, c[0x0][0x218] ;  /* 0x00008600ff047b82 */ /* 0x002e620000000a00 */
[----:B------:R-:W-:Y:S01]  /*1c10*/  IADD3 R9, R2, R7, RZ ;  /* 0x0000000702097210 */ /* 0x000fe20007ffe0ff */
[----:B------:R-:W-:-:S04]  /*1c20*/  VIADD R7, R7, 0x80 ;  /* 0x0000008007077836 */ /* 0x000fc80000000000 */
[----:B-1----:R-:W-:-:S05]  /*1c30*/  IMAD.WIDE.U32 R4, R9, 0x2, R4 ;  /* 0x0000000209047825 */ /* 0x002fca00078e0004 */
[----:B------:R2:W-:Y:S02]  /*1c40*/  STG.E.U16 desc[UR4][R4.64], R10 ;  /* 0x0000000a04007986 */ /* 0x0005e4000c101504 */
.L_x_1446:
[----:B------:R-:W-:-:S13]  /*1c50*/  ISETP.GE.AND P0, PT, R7, R3, PT ;  /* 0x000000030700720c */ /* 0x000fda0003f06270 */
[----:B------:R-:W-:Y:S05]  /*1c60*/  @P0 BRA `(.L_x_1448) ;  /* 0x0000000000340947 */ /* 0x000fea0003800000 */
[----:B-12---:R-:W1:Y:S01]  /*1c70*/  LDC.64 R4, c[0x0][0x218] ;  /* 0x00008600ff047b82 */ /* 0x006e620000000a00 */
[----:B------:R-:W-:Y:S02]  /*1c80*/  IADD3 R9, R2, R7, RZ ;  /* 0x0000000702097210 */ /* 0x000fe40007ffe0ff */
[----:B------:R-:W-:-:S03]  /*1c90*/  IADD3 R7, R7, 0x80, RZ ;  /* 0x0000008007077810 */ /* 0x000fc60007ffe0ff */
[----:B-1----:R-:W-:-:S05]  /*1ca0*/  IMAD.WIDE.U32 R4, R9, 0x2, R4 ;  /* 0x0000000209047825 */ /* 0x002fca00078e0004 */
[----:B------:R2:W-:Y:S02]  /*1cb0*/  STG.E.U16 desc[UR4][R4.64], R11 ;  /* 0x0000000b04007986 */ /* 0x0005e4000c101504 */
.L_x_1447:
        /* <DEDUP_REMOVED lines=8> */
.L_x_1448:
[----:B------:R-:W-:Y:S05]  /*1d40*/  BSYNC B1 ;  /* 0x0000000000017941 */ /* 0x000fea0003800000 */
.L_x_1444:
[----:B------:R-:W-:-:S13]  /*1d50*/  ISETP.GE.AND P0, PT, R7, R3, PT ;  /* 0x000000030700720c */ /* 0x000fda0003f06270 */
[----:B-123--:R-:W1:Y:S01]  /*1d60*/  @!P0 LDC.64 R4, c[0x0][0x218] ;  /* 0x00008600ff048b82 */ /* 0x00ee620000000a00 */
[----:B------:R-:W-:Y:S02]  /*1d70*/  @!P0 IADD3 R9, R2, R7, RZ ;  /* 0x0000000702098210 */ /* 0x000fe40007ffe0ff */
[----:B------:R-:W-:-:S03]  /*1d80*/  @!P0 IADD3 R7, R7, 0x80, RZ ;  /* 0x0000008007078810 */ /* 0x000fc60007ffe0ff */
[----:B-1----:R-:W-:-:S05]  /*1d90*/  @!P0 IMAD.WIDE.U32 R4, R9, 0x2, R4 ;  /* 0x0000000209048825 */ /* 0x002fca00078e0004 */
[----:B------:R3:W-:Y:S02]  /*1da0*/  @!P0 STG.E.U16 desc[UR4][R4.64], R13 ;  /* 0x0000000d04008986 */ /* 0x0007e4000c101504 */
.L_x_1449:
[----:B------:R-:W-:Y:S05]  /*1db0*/  BSYNC B0 ;  /* 0x0000000000007941 */ /* 0x000fea0003800000 */
.L_x_1443:
        /* <DEDUP_REMOVED lines=8> */
.L_x_1450:
        /* <DEDUP_REMOVED lines=12> */
.L_x_9579:


//--------------------- .text._ZN2at6native18elementwise_kernelILi128ELi4EZNS0_15gpu_kernel_implIZZZNS0_14glu_jvp_kernelERNS_18TensorIteratorBaseEENKUlvE_clEvENKUlvE1_clEvEUlN3c104HalfES8_S8_S8_E_EEvS4_RKT_EUliE_EEviT1_ --------------------------
	.section	.text._ZN2at6native18elementwise_kernelILi128ELi4EZNS0_15gpu_kernel_implIZZZNS0_14glu_jvp_kernelERNS_18TensorIteratorBaseEENKUlvE_clEvENKUlvE1_clEvEUlN3c104HalfES8_S8_S8_E_EEvS4_RKT_EUliE_EEviT1_,"ax",@progbits
	.align	128
        .global         _ZN2at6native18elementwise_kernelILi128ELi4EZNS0_15gpu_kernel_implIZZZNS0_14glu_jvp_kernelERNS_18TensorIteratorBaseEENKUlvE_clEvENKUlvE1_clEvEUlN3c104HalfES8_S8_S8_E_EEvS4_RKT_EUliE_EEviT1_
        .type           _ZN2at6native18elementwise_kernelILi128ELi4EZNS0_15gpu_kernel_implIZZZNS0_14glu_jvp_kernelERNS_18TensorIteratorBaseEENKUlvE_clEvENKUlvE1_clEvEUlN3c104HalfES8_S8_S8_E_EEvS4_RKT_EUliE_EEviT1_,@function
        .size           _ZN2at6native18elementwise_kernelILi128ELi4EZNS0_15gpu_kernel_implIZZZNS0_14glu_jvp_kernelERNS_18TensorIteratorBaseEENKUlvE_clEvENKUlvE1_clEvEUlN3c104HalfES8_S8_S8_E_EEvS4_RKT_EUliE_EEviT1_,(.L_x_9580 - _ZN2at6native18elementwise_kernelILi128ELi4EZNS0_15gpu_kernel_implIZZZNS0_14glu_jvp_kernelERNS_18TensorIteratorBaseEENKUlvE_clEvENKUlvE1_clEvEUlN3c104HalfES8_S8_S8_E_EEvS4_RKT_EUliE_EEviT1_)
        .other          _ZN2at6native18elementwise_kernelILi128ELi4EZNS0_15gpu_kernel_implIZZZNS0_14glu_jvp_kernelERNS_18TensorIteratorBaseEENKUlvE_clEvENKUlvE1_clEvEUlN3c104HalfES8_S8_S8_E_EEvS4_RKT_EUliE_EEviT1_,@"STO_CUDA_ENTRY STV_DEFAULT"
_ZN2at6native18elementwise_kernelILi128ELi4EZNS0_15gpu_kernel_implIZZZNS0_14glu_jvp_kernelERNS_18TensorIteratorBaseEENKUlvE_clEvENKUlvE1_clEvEUlN3c104HalfES8_S8_S8_E_EEvS4_RKT_EUliE_EEviT1_:
.text._ZN2at6native18elementwise_kernelILi128ELi4EZNS0_15gpu_kernel_implIZZZNS0_14glu_jvp_kernelERNS_18TensorIteratorBaseEENKUlvE_clEvENKUlvE1_clEvEUlN3c104HalfES8_S8_S8_E_EEvS4_RKT_EUliE_EEviT1_:
        /* <DEDUP_REMOVED lines=440> */
.L_x_1453:
        /* <DEDUP_REMOVED lines=20> */
[----:B0-----:R-:W-:-:S04]  /*1cc0*/  F2FP.F16.F32.PACK_AB R0, RZ, R0 ;  /* 0x00000000ff00723e */ /* 0x001fc800000000ff */
[----:B------:R-:W-:Y:S01]  /*1cd0*/  PRMT R22, R0, 0x7610, R22 ;  /* 0x0000761000167816 */ /* 0x000fe20000000016 */
[----:B------:R-:W-:Y:S06]  /*1ce0*/  BRA `(.L_x_1459) ;  /* 0x0000000c00d07947 */ /* 0x000fec0003800000 */
.L_x_1457:
[----:B------:R-:W2:Y:S02]  /*1cf0*/  LDG.E.U8 R2, desc[UR36][R2.64] ;  /* 0x0000002402027981 */ /* 0x000ea4000c1e1100 */
[----:B--2---:R-:W-:-:S04]  /*1d00*/  I2FP.F32.U32 R0, R2 ;  /* 0x0000000200007245 */ /* 0x004fc80000201000 */
[----:B------:R-:W-:-:S04]  /*1d10*/  F2FP.F16.F32.PACK_AB R0, RZ, R0 ;  /* 0x00000000ff00723e */ /* 0x000fc800000000ff */
[----:B------:R-:W-:Y:S01]  /*1d20*/  PRMT R22, R0, 0x7610, R22 ;  /* 0x0000761000167816 */ /* 0x000fe20000000016 */
[----:B------:R-:W-:Y:S06]  /*1d30*/  BRA `(.L_x_1459) ;  /* 0x0000000c00bc7947 */ /* 0x000fec0003800000 */
.L_x_1456:
        /* <DEDUP_REMOVED lines=8> */
[----:B0-----:R-:W-:-:S04]  /*1dc0*/  F2FP.F16.F32.PACK_AB R0, RZ, R0 ;  /* 0x00000000ff00723e */ /* 0x001fc800000000ff */
[----:B------:R-:W-:Y:S01]  /*1dd0*/  PRMT R22, R0, 0x7610, R22 ;  /* 0x0000761000167816 */ /* 0x000fe20000000016 */
[----:B------:R-:W-:Y:S06]  /*1de0*/  BRA `(.L_x_1459) ;  /* 0x0000000c00907947 */ /* 0x000fec0003800000 */
.L_x_1461:
[----:B------:R-:W2:Y:S02]  /*1df0*/  LDG.E R2, desc[UR36][R2.64] ;  /* 0x0000002402027981 */ /* 0x000ea4000c1e1900 */
[----:B--2---:R-:W-:-:S04]  /*1e00*/  I2FP.F32.S32 R0, R2 ;  /* 0x0000000200007245 */ /* 0x004fc80000201400 */
[----:B------:R-:W-:-:S04]  /*1e10*/  F2FP.F16.F32.PACK_AB R0, RZ, R0 ;  /* 0x00000000ff00723e */ /* 0x000fc800000000ff */
[----:B------:R-:W-:Y:S01]  /*1e20*/  PRMT R22, R0, 0x7610, R22 ;  /* 0x0000761000167816 */ /* 0x000fe20000000016 */
[----:B------:R-:W-:Y:S06]  /*1e30*/  BRA `(.L_x_1459) ;  /* 0x0000000c007c7947 */ /* 0x000fec0003800000 */
.L_x_1460:
[----:B------:R-:W2:Y:S02]  /*1e40*/  LDG.E.U16 R2, desc[UR36][R2.64] ;  /* 0x0000002402027981 */ /* 0x000ea4000c1e1500 */
[----:B--2---:R-:W0:Y:S02]  /*1e50*/  I2F.S16 R0, R2 ;  /* 0x0000000200007306 */ /* 0x004e240000101400 */
[----:B0-----:R-:W-:-:S04]  /*1e60*/  F2FP.F16.F32.PACK_AB R0, RZ, R0 ;  /* 0x00000000ff00723e */ /* 0x001fc800000000ff */
[----:B------:R-:W-:Y:S01]  /*1e70*/  PRMT R22, R0, 0x7610, R22 ;  /* 0x0000761000167816 */ /* 0x000fe20000000016 */
[----:B------:R-:W-:Y:S06]  /*1e80*/  BRA `(.L_x_1459) ;  /* 0x0000000c00687947 */ /* 0x000fec0003800000 */
.L_x_1455:
[----:B------:R-:W-:-:S13]  /*1e90*/  ISETP.GT.AND P0, PT, R4, 0x6, PT ;  /* 0x000000060400780c */ /* 0x000fda0003f04270 */
[----:B------:R-:W-:Y:S05]  /*1ea0*/  @P0 BRA `(.L_x_1462) ;  /* 0x0000000000240947 */ /* 0x000fea0003800000 */
[----:B------:R-:W-:-:S13]  /*1eb0*/  ISETP.NE.AND P0, PT, R4, 0x5, PT ;  /* 0x000000050400780c */ /* 0x000fda0003f05270 */
[----:B------:R-:W-:Y:S05]  /*1ec0*/  @!P0 BRA `(.L_x_1463) ;  /* 0x0000000000148947 */ /* 0x000fea0003800000 */
[----:B------:R-:W-:-:S13]  /*1ed0*/  ISETP.NE.AND P0, PT, R4, 0x6, PT ;  /* 0x000000060400780c */ /* 0x000fda0003f05270 */
[----:B------:R-:W-:Y:S05]  /*1ee0*/  @P0 BRA `(.L_x_1458) ;  /* 0x0000000800e40947 */ /* 0x000fea0003800000 */
[----:B------:R-:W2:Y:S02]  /*1ef0*/  LDG.E R2, desc[UR36][R2.64] ;  /* 0x0000002402027981 */ /* 0x000ea4000c1e1900 */
[----:B--2---:R-:W-:Y:S01]  /*1f00*/  F2FP.F16.F32.PACK_AB R22, RZ, R2 ;  /* 0x00000002ff16723e */ /* 0x004fe200000000ff */
[----:B------:R-:W-:Y:S06]  /*1f10*/  BRA `(.L_x_1459) ;  /* 0x0000000c00447947 */ /* 0x000fec0003800000 */
.L_x_1463:
[----:B------:R0:W5:Y:S01]  /*1f20*/  LDG.E.U16 R22, desc[UR36][R2.64] ;  /* 0x0000002402167981 */ /* 0x000162000c1e1500 */
[----:B------:R-:W-:Y:S05]  /*1f30*/  BRA `(.L_x_1459) ;  /* 0x0000000c003c7947 */ /* 0x000fea0003800000 */
.L_x_1462:
[----:B------:R-:W-:-:S13]  /*1f40*/  ISETP.NE.AND P0, PT, R4, 0x7, PT ;  /* 0x000000070400780c */ /* 0x000fda0003f05270 */
[----:B------:R-:W-:Y:S05]  /*1f50*/  @!P0 BRA `(.L_x_1464) ;  /* 0x0000000000248947 */ /* 0x000fea0003800000 */
[----:B------:R-:W-:-:S13]  /*1f60*/  ISETP.NE.AND P0, PT, R4, 0x8, PT ;  /* 0x000000080400780c */ /* 0x000fda0003f05270 */
[----:B------:R-:W-:Y:S05]  /*1f70*/  @!P0 BRA `(.L_x_1465) ;  /* 0x0000000000148947 */ /* 0x000fea0003800000 */
[----:B------:R-:W-:-:S13]  /*1f80*/  ISETP.NE.AND P0, PT, R4, 0x9, PT ;  /* 0x000000090400780c */ /* 0x000fda0003f05270 */
[----:B------:R-:W-:Y:S05]  /*1f90*/  @P0 BRA `(.L_x_1458) ;  /* 0x0000000800b80947 */ /* 0x000fea0003800000 */
[----:B------:R-:W2:Y:S02]  /*1fa0*/  LDG.E R2, desc[UR36][R2.64] ;  /* 0x0000002402027981 */ /* 0x000ea4000c1e1900 */
[----:B--2---:R-:W-:Y:S01]  /*1fb0*/  F2FP.F16.F32.PACK_AB R22, RZ, R2 ;  /* 0x00000002ff16723e */ /* 0x004fe200000000ff */
[----:B------:R-:W-:Y:S06]  /*1fc0*/  BRA `(.L_x_1459) ;  /* 0x0000000c00187947 */ /* 0x000fec0003800000 */
.L_x_1465:
[----:B------:R1:W5:Y:S01]  /*1fd0*/  LDG.E.U16 R22, desc[UR36][R2.64] ;  /* 0x0000002402167981 */ /* 0x000362000c1e1500 */
[----:B------:R-:W-:Y:S05]  /*1fe0*/  BRA `(.L_x_1459) ;  /* 0x0000000c00107947 */ /* 0x000fea0003800000 */
.L_x_1464:
[----:B------:R-:W2:Y:S01]  /*1ff0*/  LDG.E.64 R2, desc[UR36][R2.64] ;  /* 0x0000002402027981 */ /* 0x000ea2000c1e1b00 */
[----:B------:R-:W-:Y:S01]  /*2000*/  UMOV UR4, 0xf0000000 ;  /* 0xf000000000047882 */ /* 0x000fe20000000000 */
[----:B------:R-:W-:Y:S01]  /*2010*/  UMOV UR5, 0x380fffff ;  /* 0x380fffff00057882 */ /* 0x000fe20000000000 */
[----:B--2---:R-:W0:Y:S01]  /*2020*/  F2F.F32.F64 R0, R2 ;  /* 0x0000000200007310 */ /* 0x004e220000301000 */
[----:B------:R-:W-:-:S14]  /*2030*/  DSETP.GEU.AND P0, PT, |R2|, UR4, PT ;  /* 0x0000000402007e2a */ /* 0x000fdc000bf0e200 */
[----:B0-----:R-:W-:-:S05]  /*2040*/  @!P0 FMUL R0, R0, 1.175494350822287508e-38 ;  /* 0x0080000000008820 */ /* 0x001fca0000400000 */
[----:B------:R-:W-:-:S04]  /*2050*/  F2FP.F16.F32.PACK_AB R0, RZ, R0 ;  /* 0x00000000ff00723e */ /* 0x000fc800000000ff */
[----:B------:R-:W-:Y:S01]  /*2060*/  PRMT R22, R0, 0x7610, R22 ;  /* 0x0000761000167816 */ /* 0x000fe20000000016 */
[----:B------:R-:W-:Y:S06]  /*2070*/  BRA `(.L_x_1459) ;  /* 0x0000000800ec7947 */ /* 0x000fec0003800000 */
.L_x_1454:
        /* <DEDUP_REMOVED lines=11> */
[----:B------:R-:W-:-:S04]  /*2130*/  F2FP.F16.F32.PACK_AB R0, RZ, R0 ;  /* 0x00000000ff00723e */ /* 0x000fc800000000ff */
[----:B------:R-:W-:Y:S01]  /*2140*/  PRMT R22, R0, 0x7610, R22 ;  /* 0x0000761000167816 */ /* 0x000fe20000000016 */
[----:B------:R-:W-:Y:S06]  /*2150*/  BRA `(.L_x_1459) ;  /* 0x0000000800b47947 */ /* 0x000fec0003800000 */
.L_x_1468:
        /* <DEDUP_REMOVED lines=9> */
.L_x_1467:
        /* <DEDUP_REMOVED lines=25> */
[----:B------:R-:W-:-:S04]  /*2380*/  F2FP.F16.F32.PACK_AB R5, RZ, R5 ;  /* 0x00000005ff05723e */ /* 0x000fc800000000ff */
[----:B------:R-:W-:Y:S01]  /*2390*/  PRMT R22, R5, 0x7610, R22 ;  /* 0x0000761005167816 */ /* 0x000fe20000000016 */
[----:B------:R-:W-:Y:S06]  /*23a0*/  BRA `(.L_x_1459) ;  /* 0x0000000800207947 */ /* 0x000fec0003800000 */
.L_x_1470:
        /* <DEDUP_REMOVED lines=12> */
[----:B------:R-:W-:-:S04]  /*2470*/  F2FP.F16.F32.PACK_AB R4, RZ, R4 ;  /* 0x00000004ff04723e */ /* 0x000fc800000000ff */
[----:B------:R-:W-:Y:S01]  /*2480*/  PRMT R22, R4, 0x7610, R22 ;  /* 0x0000761004167816 */ /* 0x000fe20000000016 */
[----:B------:R-:W-:Y:S06]  /*2490*/  BRA `(.L_x_1459) ;  /* 0x0000000400e47947 */ /* 0x000fec0003800000 */
.L_x_1469:
[----:B------:R-:W2:Y:S02]  /*24a0*/  LDG.E.U16 R0, desc[UR36][R2.64] ;  /* 0x0000002402007981 */ /* 0x000ea4000c1e1500 */
[----:B--2---:R-:W-:-:S05]  /*24b0*/  IMAD.U32 R0, R0, 0x10000, RZ ;  /* 0x0001000000007824 */ /* 0x004fca00078e00ff */
[----:B------:R-:W-:-:S04]  /*24c0*/  F2FP.F16.F32.PACK_AB R0, RZ, R0 ;  /* 0x00000000ff00723e */ /* 0x000fc800000000ff */
[----:B------:R-:W-:Y:S01]  /*24d0*/  PRMT R22, R0, 0x7610, R22 ;  /* 0x0000761000167816 */ /* 0x000fe20000000016 */
[----:B------:R-:W-:Y:S06]  /*24e0*/  BRA `(.L_x_1459) ;  /* 0x0000000400d07947 */ /* 0x000fec0003800000 */
.L_x_1466:
        /* <DEDUP_REMOVED lines=10> */
[----:B------:R-:W-:-:S04]  /*2590*/  F2FP.F16.F32.PACK_AB R0, RZ, R0 ;  /* 0x00000000ff00723e */ /* 0x000fc800000000ff */
[----:B------:R-:W-:Y:S01]  /*25a0*/  PRMT R22, R0, 0x7610, R22 ;  /* 0x0000761000167816 */ /* 0x000fe20000000016 */
[----:B------:R-:W-:Y:S06]  /*25b0*/  BRA `(.L_x_1459) ;  /* 0x00000004009c7947 */ /* 0x000fec0003800000 */
.L_x_1473:
        /* <DEDUP_REMOVED lines=21> */
.L_x_1477:
[----:B------:R-:W-:Y:S05]  /*2710*/  BSYNC B1 ;  /* 0x0000000000017941 */ /* 0x000fea0003800000 */
.L_x_1476:
[----:B------:R-:W-:Y:S01]  /*2720*/  LEA R3, R0, 0x3b800000, 0x17 ;  /* 0x3b80000000037811 */ /* 0x000fe200078eb8ff */
[----:B------:R-:W-:-:S05]  /*2730*/  IMAD.SHL.U32 R0, R2, 0x100000, RZ ;  /* 0x0010000002007824 */ /* 0x000fca00078e00ff */
[----:B------:R-:W-:-:S07]  /*2740*/  LOP3.LUT R0, R3, R0, R4, 0xfe, !PT ;  /* 0x0000000003007212 */ /* 0x000fce00078efe04 */
.L_x_1475:
[----:B------:R-:W-:Y:S05]  /*2750*/  BSYNC B0 ;  /* 0x0000000000007941 */ /* 0x000fea0003800000 */
.L_x_1474:
[----:B------:R-:W-:-:S04]  /*2760*/  F2FP.F16.F32.PACK_AB R0, RZ, R0 ;  /* 0x00000000ff00723e */ /* 0x000fc800000000ff */
[----:B------:R-:W-:Y:S01]  /*2770*/  PRMT R22, R0, 0x7610, R22 ;  /* 0x0000761000167816 */ /* 0x000fe20000000016 */
[----:B------:R-:W-:Y:S06]  /*2780*/  BRA `(.L_x_1459) ;  /* 0x0000000400287947 */ /* 0x000fec0003800000 */
.L_x_1472:
        /* <DEDUP_REMOVED lines=21> */
.L_x_1481:
[----:B------:R-:W-:Y:S05]  /*28e0*/  BSYNC B1 ;  /* 0x0000000000017941 */ /* 0x000fea0003800000 */
.L_x_1480:
[----:B------:R-:W-:Y:S01]  /*28f0*/  LEA R3, R0, 0x37800000, 0x17 ;  /* 0x3780000000037811 */ /* 0x000fe200078eb8ff */
[----:B------:R-:W-:-:S05]  /*2900*/  IMAD.SHL.U32 R0, R2, 0x200000, RZ ;  /* 0x0020000002007824 */ /* 0x000fca00078e00ff */
[----:B------:R-:W-:-:S07]  /*2910*/  LOP3.LUT R0, R3, R0, R4, 0xfe, !PT ;  /* 0x0000000003007212 */ /* 0x000fce00078efe04 */
.L_x_1479:
[----:B------:R-:W-:Y:S05]  /*2920*/  BSYNC B0 ;  /* 0x0000000000007941 */ /* 0x000fea0003800000 */
.L_x_1478:
[----:B------:R-:W-:-:S04]  /*2930*/  F2FP.F16.F32.PACK_AB R0, RZ, R0 ;  /* 0x00000000ff00723e */ /* 0x000fc800000000ff */
[----:B------:R-:W-:Y:S01]  /*2940*/  PRMT R22, R0, 0x7610, R22 ;  /* 0x0000761000167816 */ /* 0x000fe20000000016 */
[----:B------:R-:W-:Y:S06]  /*2950*/  BRA `(.L_x_1459) ;  /* 0x0000000000b47947 */ /* 0x000fec0003800000 */
.L_x_1471:
        /* <DEDUP_REMOVED lines=14> */
.L_x_1485:
[----:B------:R-:W-:Y:S05]  /*2a40*/  BSYNC B0 ;  /* 0x0000000000007941 */ /* 0x000fea0003800000 */
.L_x_1484:
[----:B------:R-:W-:-:S04]  /*2a50*/  F2FP.F16.F32.PACK_AB R0, RZ, R0 ;  /* 0x00000000ff00723e */ /* 0x000fc800000000ff */
[----:B------:R-:W-:Y:S01]  /*2a60*/  PRMT R22, R0, 0x7610, R22 ;  /* 0x0000761000167816 */ /* 0x000fe20000000016 */
[----:B------:R-:W-:Y:S06]  /*2a70*/  BRA `(.L_x_1459) ;  /* 0x00000000006c7947 */ /* 0x000fec0003800000 */
.L_x_1458:
        /* <DEDUP_REMOVED lines=16> */
.L_x_1486:
[----:B------:R-:W-:Y:S01]  /*2b80*/  PRMT R22, RZ, 0x7610, R22 ;  /* 0x00007610ff167816 */ /* 0x000fe20000000016 */
[----:B------:R-:W-:Y:S06]  /*2b90*/  BRA `(.L_x_1459) ;  /* 0x0000000000247947 */ /* 0x000fec0003800000 */
.L_x_1483:
[----:B------:R-:W2:Y:S02]  /*2ba0*/  LDG.E.64 R2, desc[UR36][R2.64] ;  /* 0x0000002402027981 */ /* 0x000ea4000c1e1b00 */
[----:B--2---:R-:W0:Y:S02]  /*2bb0*/  I2F.U64 R0, R2 ;  /* 0x0000000200007312 */ /* 0x004e240000301000 */
[----:B0-----:R-:W-:-:S04]  /*2bc0*/  F2FP.F16.F32.PACK_AB R0, RZ, R0 ;  /* 0x00000000ff00723e */ /* 0x001fc800000000ff */
[----:B------:R-:W-:Y:S01]  /*2bd0*/  PRMT R22, R0, 0x7610, R22 ;  /* 0x0000761000167816 */ /* 0x000fe20000000016 */
[----:B------:R-:W-:Y:S06]  /*2be0*/  BRA `(.L_x_1459) ;  /* 0x0000000000107947 */ /* 0x000fec0003800000 */
.L_x_1482:
[----:B------:R-:W2:Y:S02]  /*2bf0*/  LDG.E R2, desc[UR36][R2.64] ;  /* 0x0000002402027981 */ /* 0x000ea4000c1e1900 */
[----:B--2---:R-:W-:-:S04]  /*2c00*/  I2FP.F32.U32 R0, R2 ;  /* 0x0000000200007245 */ /* 0x004fc80000201000 */
[----:B------:R-:W-:-:S04]  /*2c10*/  F2FP.F16.F32.PACK_AB R0, RZ, R0 ;  /* 0x00000000ff00723e */ /* 0x000fc800000000ff */
[----:B------:R-:W-:-:S07]  /*2c20*/  PRMT R22, R0, 0x7610, R22 ;  /* 0x0000761000167816 */ /* 0x000fce0000000016 */
.L_x_1459:
[----:B------:R-:W2:Y:S01]  /*2c30*/  LDC.U8 R4, c[0x0][0x56b] ;  /* 0x00015ac0ff047b82 */ /* 0x000ea20000000000 */
[----:B------:R-:W-:Y:S02]  /*2c40*/  ULDC.64 UR4, c[0x0][0x550] ;  /* 0x0001540000047ab9 */ /* 0x000fe40000000a00 */
[----:B01----:R-:W-:-:S05]  /*2c50*/  IADD3 R2, P1, R24, UR4, RZ ;  /* 0x0000000418027c10 */ /* 0x003fca000ff3e0ff */
[----:B------:R-:W-:Y:S01]  /*2c60*/  IMAD.X R3, RZ, RZ, UR5, P1 ;  /* 0x00000005ff037e24 */ /* 0x000fe200088e06ff */
[----:B--2---:R-:W-:-:S04]  /*2c70*/  PRMT R0, R4, 0x9910, RZ ;  /* 0x0000991004007816 */ /* 0x004fc800000000ff */
        /* <DEDUP_REMOVED lines=15> */
.L_x_1490:
[----:B------:R-:W2:Y:S02]  /*2d70*/  LDG.E.U8 R2, desc[UR36][R2.64] ;  /* 0x0000002402027981 */ /* 0x000ea4000c1e1100 */
[----:B--2---:R-:W-:-:S04]  /*2d80*/  I2FP.F32.U32 R0, R2 ;  /* 0x0000000200007245 */ /* 0x004fc80000201000 */
[----:B------:R-:W-:-:S04]  /*2d90*/  F2FP.F16.F32.PACK_AB R0, RZ, R0 ;  /* 0x00000000ff00723e */ /* 0x000fc800000000ff */
[----:B------:R-:W-:Y:S01]  /*2da0*/  PRMT R24, R0, 0x7610, R24 ;  /* 0x0000761000187816 */ /* 0x000fe20000000018 */
[----:B------:R-:W-:Y:S06]  /*2db0*/  BRA `(.L_x_1492) ;  /* 0x0000000c00bc7947 */ /* 0x000fec0003800000 */
.L_x_1489:
        /* <DEDUP_REMOVED lines=11> */
.L_x_1494:
[----:B------:R-:W2:Y:S02]  /*2e70*/  LDG.E R2, desc[UR36][R2.64] ;  /* 0x0000002402027981 */ /* 0x000ea4000c1e1900 */
[----:B--2---:R-:W-:-:S04]  /*2e80*/  I2FP.F32.S32 R0, R2 ;  /* 0x0000000200007245 */ /* 0x004fc80000201400 */
[----:B------:R-:W-:-:S04]  /*2e90*/  F2FP.F16.F32.PACK_AB R0, RZ, R0 ;  /* 0x00000000ff00723e */ /* 0x000fc800000000ff */
[----:B------:R-:W-:Y:S01]  /*2ea0*/  PRMT R24, R0, 0x7610, R24 ;  /* 0x0000761000187816 */ /* 0x000fe20000000018 */
[----:B------:R-:W-:Y:S06]  /*2eb0*/  BRA `(.L_x_1492) ;  /* 0x0000000c007c7947 */ /* 0x000fec0003800000 */
.L_x_1493:
[----:B------:R-:W2:Y:S02]  /*2ec0*/  LDG.E.U16 R2, desc[UR36][R2.64] ;  /* 0x0000002402027981 */ /* 0x000ea4000c1e1500 */
[----:B--2---:R-:W0:Y:S02]  /*2ed0*/  I2F.S16 R0, R2 ;  /* 0x0000000200007306 */ /* 0x004e240000101400 */
[----:B0-----:R-:W-:-:S04]  /*2ee0*/  F2FP.F16.F32.PACK_AB R0, RZ, R0 ;  /* 0x00000000ff00723e */ /* 0x001fc800000000ff */
[----:B------:R-:W-:Y:S01]  /*2ef0*/  PRMT R24, R0, 0x7610, R24 ;  /* 0x0000761000187816 */ /* 0x000fe20000000018 */
[----:B------:R-:W-:Y:S06]  /*2f00*/  BRA `(.L_x_1492) ;  /* 0x0000000c00687947 */ /* 0x000fec0003800000 */
.L_x_1488:
        /* <DEDUP_REMOVED lines=9> */
.L_x_1496:
[----:B------:R1:W5:Y:S01]  /*2fa0*/  LDG.E.U16 R24, desc[UR36][R2.64] ;  /* 0x0000002402187981 */ /* 0x000362000c1e1500 */
[----:B------:R-:W-:Y:S05]  /*2fb0*/  BRA `(.L_x_1492) ;  /* 0x0000000c003c7947 */ /* 0x000fea0003800000 */
.L_x_1495:
        /* <DEDUP_REMOVED lines=9> */
.L_x_1498:
[----:B------:R0:W5:Y:S01]  /*3050*/  LDG.E.U16 R24, desc[UR36][R2.64] ;  /* 0x0000002402187981 */ /* 0x000162000c1e1500 */
[----:B------:R-:W-:Y:S05]  /*3060*/  BRA `(.L_x_1492) ;  /* 0x0000000c00107947 */ /* 0x000fea0003800000 */
.L_x_1497:
        /* <DEDUP_REMOVED lines=9> */
.L_x_1487:
        /* <DEDUP_REMOVED lines=14> */
.L_x_1501:
        /* <DEDUP_REMOVED lines=9> */
.L_x_1500:
        /* <DEDUP_REMOVED lines=28> */
.L_x_1503:
        /* <DEDUP_REMOVED lines=15> */
.L_x_1502:
[----:B------:R-:W2:Y:S02]  /*3520*/  LDG.E.U16 R0, desc[UR36][R2.64] ;  /* 0x0000002402007981 */ /* 0x000ea4000c1e1500 */
[----:B--2---:R-:W-:-:S05]  /*3530*/  IMAD.U32 R0, R0, 0x10000, RZ ;  /* 0x0001000000007824 */ /* 0x004fca00078e00ff */
[----:B------:R-:W-:-:S04]  /*3540*/  F2FP.F16.F32.PACK_AB R0, RZ, R0 ;  /* 0x00000000ff00723e */ /* 0x000fc800000000ff */
[----:B------:R-:W-:Y:S01]  /*3550*/  PRMT R24, R0, 0x7610, R24 ;  /* 0x0000761000187816 */ /* 0x000fe20000000018 */
[----:B------:R-:W-:Y:S06]  /*3560*/  BRA `(.L_x_1492) ;  /* 0x0000000400d07947 */ /* 0x000fec0003800000 */
.L_x_1499:
        /* <DEDUP_REMOVED lines=13> */
.L_x_1506:
        /* <DEDUP_REMOVED lines=21> */
.L_x_1510:
[----:B------:R-:W-:Y:S05]  /*3790*/  BSYNC B1 ;  /* 0x0000000000017941 */ /* 0x000fea0003800000 */
.L_x_1509:
[----:B------:R-:W-:Y:S01]  /*37a0*/  LEA R3, R0, 0x3b800000, 0x17 ;  /* 0x3b80000000037811 */ /* 0x000fe200078eb8ff */
[----:B------:R-:W-:-:S05]  /*37b0*/  IMAD.SHL.U32 R0, R2, 0x100000, RZ ;  /* 0x0010000002007824 */ /* 0x000fca00078e00ff */
[----:B------:R-:W-:-:S07]  /*37c0*/  LOP3.LUT R0, R3, R0, R4, 0xfe, !PT ;  /* 0x0000000003007212 */ /* 0x000fce00078efe04 */
.L_x_1508:
[----:B------:R-:W-:Y:S05]  /*37d0*/  BSYNC B0 ;  /* 0x0000000000007941 */ /* 0x000fea0003800000 */
.L_x_1507:
[----:B------:R-:W-:-:S04]  /*37e0*/  F2FP.F16.F32.PACK_AB R0, RZ, R0 ;  /* 0x00000000ff00723e */ /* 0x000fc800000000ff */
[----:B------:R-:W-:Y:S01]  /*37f0*/  PRMT R24, R0, 0x7610, R24 ;  /* 0x0000761000187816 */ /* 0x000fe20000000018 */
[----:B------:R-:W-:Y:S06]  /*3800*/  BRA `(.L_x_1492) ;  /* 0x0000000400287947 */ /* 0x000fec0003800000 */
.L_x_1505:
        /* <DEDUP_REMOVED lines=21> */
.L_x_1514:
[----:B------:R-:W-:Y:S05]  /*3960*/  BSYNC B1 ;  /* 0x0000000000017941 */ /* 0x000fea0003800000 */
.L_x_1513:
[----:B------:R-:W-:Y:S01]  /*3970*/  LEA R3, R0, 0x37800000, 0x17 ;  /* 0x3780000000037811 */ /* 0x000fe200078eb8ff */
[----:B------:R-:W-:-:S05]  /*3980*/  IMAD.SHL.U32 R0, R2, 0x200000, RZ ;  /* 0x0020000002007824 */ /* 0x000fca00078e00ff */
[----:B------:R-:W-:-:S07]  /*3990*/  LOP3.LUT R0, R3, R0, R4, 0xfe, !PT ;  /* 0x0000000003007212 */ /* 0x000fce00078efe04 */
.L_x_1512:
[----:B------:R-:W-:Y:S05]  /*39a0*/  BSYNC B0 ;  /* 0x0000000000007941 */ /* 0x000fea0003800000 */
.L_x_1511:
[----:B------:R-:W-:-:S04]  /*39b0*/  F2FP.F16.F32.PACK_AB R0, RZ, R0 ;  /* 0x00000000ff00723e */ /* 0x000fc800000000ff */
[----:B------:R-:W-:Y:S01]  /*39c0*/  PRMT R24, R0, 0x7610, R24 ;  /* 0x0000761000187816 */ /* 0x000fe20000000018 */
[----:B------:R-:W-:Y:S06]  /*39d0*/  BRA `(.L_x_1492) ;  /* 0x0000000000b47947 */ /* 0x000fec0003800000 */
.L_x_1504:
        /* <DEDUP_REMOVED lines=14> */
.L_x_1518:
[----:B------:R-:W-:Y:S05]  /*3ac0*/  BSYNC B0 ;  /* 0x0000000000007941 */ /* 0x000fea0003800000 */
.L_x_1517:
[----:B------:R-:W-:-:S04]  /*3ad0*/  F2FP.F16.F32.PACK_AB R0, RZ, R0 ;  /* 0x00000000ff00723e */ /* 0x000fc800000000ff */
[----:B------:R-:W-:Y:S01]  /*3ae0*/  PRMT R24, R0, 0x7610, R24 ;  /* 0x0000761000187816 */ /* 0x000fe20000000018 */
[----:B------:R-:W-:Y:S06]  /*3af0*/  BRA `(.L_x_1492) ;  /* 0x00000000006c7947 */ /* 0x000fec0003800000 */
.L_x_1491:
        /* <DEDUP_REMOVED lines=16> */
.L_x_1519:
[----:B------:R-:W-:Y:S01]  /*3c00*/  PRMT R24, RZ, 0x7610, R24 ;  /* 0x00007610ff187816 */ /* 0x000fe20000000018 */
[----:B------:R-:W-:Y:S06]  /*3c10*/  BRA `(.L_x_1492) ;  /* 0x0000000000247947 */ /* 0x000fec0003800000 */
.L_x_1516:
[----:B------:R-:W2:Y:S02]  /*3c20*/  LDG.E.64 R2, desc[UR36][R2.64] ;  /* 0x0000002402027981 */ /* 0x000ea4000c1e1b00 */
[----:B--2---:R-:W0:Y:S02]  /*3c30*/  I2F.U64 R0, R2 ;  /* 0x0000000200007312 */ /* 0x004e240000301000 */
[----:B0-----:R-:W-:-:S04]  /*3c40*/  F2FP.F16.F32.PACK_AB R0, RZ, R0 ;  /* 0x00000000ff00723e */ /* 0x001fc800000000ff */
[----:B------:R-:W-:Y:S01]  /*3c50*/  PRMT R24, R0, 0x7610, R24 ;  /* 0x0000761000187816 */ /* 0x000fe20000000018 */
[----:B------:R-:W-:Y:S06]  /*3c60*/  BRA `(.L_x_1492) ;  /* 0x0000000000107947 */ /* 0x000fec0003800000 */
.L_x_1515:
[----:B------:R-:W2:Y:S02]  /*3c70*/  LDG.E R2, desc[UR36][R2.64] ;  /* 0x0000002402027981 */ /* 0x000ea4000c1e1900 */
[----:B--2---:R-:W-:-:S04]  /*3c80*/  I2FP.F32.U32 R0, R2 ;  /* 0x0000000200007245 */ /* 0x004fc80000201000 */
[----:B------:R-:W-:-:S04]  /*3c90*/  F2FP.F16.F32.PACK_AB R0, RZ, R0 ;  /* 0x00000000ff00723e */ /* 0x000fc800000000ff */
[----:B------:R-:W-:-:S07]  /*3ca0*/  PRMT R24, R0, 0x7610, R24 ;  /* 0x0000761000187816 */ /* 0x000fce0000000018 */
.L_x_1492:
        /* <DEDUP_REMOVED lines=20> */
.L_x_1523:
[----:B------:R-:W2:Y:S02]  /*3df0*/  LDG.E.U8 R2, desc[UR36][R2.64] ;  /* 0x0000002402027981 */ /* 0x000ea4000c1e1100 */
[----:B--2---:R-:W-:-:S04]  /*3e00*/  I2FP.F32.U32 R0, R2 ;  /* 0x0000000200007245 */ /* 0x004fc80000201000 */
[----:B------:R-:W-:-:S04]  /*3e10*/  F2FP.F16.F32.PACK_AB R0, RZ, R0 ;  /* 0x00000000ff00723e */ /* 0x000fc800000000ff */
[----:B------:R-:W-:Y:S01]  /*3e20*/  PRMT R25, R0, 0x7610, R25 ;  /* 0x0000761000197816 */ /* 0x000fe20000000019 */
[----:B------:R-:W-:Y:S06]  /*3e30*/  BRA `(.L_x_1525) ;  /* 0x0000000c00bc7947 */ /* 0x000fec0003800000 */
.L_x_1522:
        /* <DEDUP_REMOVED lines=11> */
.L_x_1527:
[----:B------:R-:W2:Y:S02]  /*3ef0*/  LDG.E R2, desc[UR36][R2.64] ;  /* 0x0000002402027981 */ /* 0x000ea4000c1e1900 */
[----:B--2---:R-:W-:-:S04]  /*3f00*/  I2FP.F32.S32 R0, R2 ;  /* 0x0000000200007245 */ /* 0x004fc80000201400 */
[----:B------:R-:W-:-:S04]  /*3f10*/  F2FP.F16.F32.PACK_AB R0, RZ, R0 ;  /* 0x00000000ff00723e */ /* 0x000fc800000000ff */
[----:B------:R-:W-:Y:S01]  /*3f20*/  PRMT R25, R0, 0x7610, R25 ;  /* 0x0000761000197816 */ /* 0x000fe20000000019 */
[----:B------:R-:W-:Y:S06]  /*3f30*/  BRA `(.L_x_1525) ;  /* 0x0000000c007c7947 */ /* 0x000fec0003800000 */
.L_x_1526:
[----:B------:R-:W2:Y:S02]  /*3f40*/  LDG.E.U16 R2, desc[UR36][R2.64] ;  /* 0x0000002402027981 */ /* 0x000ea4000c1e1500 */
[----:B--2---:R-:W0:Y:S02]  /*3f50*/  I2F.S16 R0, R2 ;  /* 0x0000000200007306 */ /* 0x004e240000101400 */
[----:B0-----:R-:W-:-:S04]  /*3f60*/  F2FP.F16.F32.PACK_AB R0, RZ, R0 ;  /* 0x00000000ff00723e */ /* 0x001fc800000000ff */
[----:B------:R-:W-:Y:S01]  /*3f70*/  PRMT R25, R0, 0x7610, R25 ;  /* 0x0000761000197816 */ /* 0x000fe20000000019 */
[----:B------:R-:W-:Y:S06]  /*3f80*/  BRA `(.L_x_1525) ;  /* 0x0000000c00687947 */ /* 0x000fec0003800000 */
.L_x_1521:
        /* <DEDUP_REMOVED lines=9> */
.L_x_1529:
[----:B------:R1:W5:Y:S01]  /*4020*/  LDG.E.U16 R25, desc[UR36][R2.64] ;  /* 0x0000002402197981 */ /* 0x000362000c1e1500 */
[----:B------:R-:W-:Y:S05]  /*4030*/  BRA `(.L_x_1525) ;  /* 0x0000000c003c7947 */ /* 0x000fea0003800000 */
.L_x_1528:
        /* <DEDUP_REMOVED lines=9> */
.L_x_1531:
[----:B------:R0:W5:Y:S01]  /*40d0*/  LDG.E.U16 R25, desc[UR36][R2.64] ;  /* 0x0000002402197981 */ /* 0x000162000c1e1500 */
[----:B------:R-:W-:Y:S05]  /*40e0*/  BRA `(.L_x_1525) ;  /* 0x0000000c00107947 */ /* 0x000fea0003800000 */
.L_x_1530:
        /* <DEDUP_REMOVED lines=9> */
.L_x_1520:
        /* <DEDUP_REMOVED lines=14> */
.L_x_1534:
        /* <DEDUP_REMOVED lines=9> */
.L_x_1533:
        /* <DEDUP_REMOVED lines=28> */
.L_x_1536:
        /* <DEDUP_REMOVED lines=15> */
.L_x_1535:
[----:B------:R-:W2:Y:S02]  /*45a0*/  LDG.E.U16 R0, desc[UR36][R2.64] ;  /* 0x0000002402007981 */ /* 0x000ea4000c1e1500 */
[----:B--2---:R-:W-:-:S05]  /*45b0*/  IMAD.U32 R0, R0, 0x10000, RZ ;  /* 0x0001000000007824 */ /* 0x004fca00078e00ff */
[----:B------:R-:W-:-:S04]  /*45c0*/  F2FP.F16.F32.PACK_AB R0, RZ, R0 ;  /* 0x00000000ff00723e */ /* 0x000fc800000000ff */
[----:B------:R-:W-:Y:S01]  /*45d0*/  PRMT R25, R0, 0x7610, R25 ;  /* 0x0000761000197816 */ /* 0x000fe20000000019 */
[----:B------:R-:W-:Y:S06]  /*45e0*/  BRA `(.L_x_1525) ;  /* 0x0000000400d07947 */ /* 0x000fec0003800000 */
.L_x_1532:
        /* <DEDUP_REMOVED lines=13> */
.L_x_1539:
        /* <DEDUP_REMOVED lines=21> */
.L_x_1543:
[----:B------:R-:W-:Y:S05]  /*4810*/  BSYNC B1 ;  /* 0x0000000000017941 */ /* 0x000fea0003800000 */
.L_x_1542:
[----:B------:R-:W-:Y:S01]  /*4820*/  LEA R3, R0, 0x3b800000, 0x17 ;  /* 0x3b80000000037811 */ /* 0x000fe200078eb8ff */
[----:B------:R-:W-:-:S05]  /*4830*/  IMAD.SHL.U32 R0, R2, 0x100000, RZ ;  /* 0x0010000002007824 */ /* 0x000fca00078e00ff */
[----:B------:R-:W-:-:S07]  /*4840*/  LOP3.LUT R0, R3, R0, R4, 0xfe, !PT ;  /* 0x0000000003007212 */ /* 0x000fce00078efe04 */
.L_x_1541:
[----:B------:R-:W-:Y:S05]  /*4850*/  BSYNC B0 ;  /* 0x0000000000007941 */ /* 0x000fea0003800000 */
.L_x_1540:
[----:B------:R-:W-:-:S04]  /*4860*/  F2FP.F16.F32.PACK_AB R0, RZ, R0 ;  /* 0x00000000ff00723e */ /* 0x000fc800000000ff */
[----:B------:R-:W-:Y:S01]  /*4870*/  PRMT R25, R0, 0x7610, R25 ;  /* 0x0000761000197816 */ /* 0x000fe20000000019 */
[----:B------:R-:W-:Y:S06]  /*4880*/  BRA `(.L_x_1525) ;  /* 0x0000000400287947 */ /* 0x000fec0003800000 */
.L_x_1538:
        /* <DEDUP_REMOVED lines=21> */
.L_x_1547:
[----:B------:R-:W-:Y:S05]  /*49e0*/  BSYNC B1 ;  /* 0x0000000000017941 */ /* 0x000fea0003800000 */
.L_x_1546:
[----:B------:R-:W-:Y:S01]  /*49f0*/  LEA R3, R0, 0x37800000, 0x17 ;  /* 0x3780000000037811 */ /* 0x000fe200078eb8ff */
[----:B------:R-:W-:-:S05]  /*4a00*/  IMAD.SHL.U32 R0, R2, 0x200000, RZ ;  /* 0x0020000002007824 */ /* 0x000fca00078e00ff */
[----:B------:R-:W-:-:S07]  /*4a10*/  LOP3.LUT R0, R3, R0, R4, 0xfe, !PT ;  /* 0x0000000003007212 */ /* 0x000fce00078efe04 */
.L_x_1545:
[----:B------:R-:W-:Y:S05]  /*4a20*/  BSYNC B0 ;  /* 0x0000000000007941 */ /* 0x000fea0003800000 */
.L_x_1544:
[----:B------:R-:W-:-:S04]  /*4a30*/  F2FP.F16.F32.PACK_AB R0, RZ, R0 ;  /* 0x00000000ff00723e */ /* 0x000fc800000000ff */
[----:B------:R-:W-:Y:S01]  /*4a40*/  PRMT R25, R0, 0x7610, R25 ;  /* 0x0000761000197816 */ /* 0x000fe20000000019 */
[----:B------:R-:W-:Y:S06]  /*4a50*/  BRA `(.L_x_1525) ;  /* 0x0000000000b47947 */ /* 0x000fec0003800000 */
.L_x_1537:
        /* <DEDUP_REMOVED lines=14> */
.L_x_1551:
[----:B------:R-:W-:Y:S05]  /*4b40*/  BSYNC B0 ;  /* 0x0000000000007941 */ /* 0x000fea0003800000 */
.L_x_1550:
[----:B------:R-:W-:-:S04]  /*4b50*/  F2FP.F16.F32.PACK_AB R0, RZ, R0 ;  /* 0x00000000ff00723e */ /* 0x000fc800000000ff */
[----:B------:R-:W-:Y:S01]  /*4b60*/  PRMT R25, R0, 0x7610, R25 ;  /* 0x0000761000197816 */ /* 0x000fe20000000019 */
[----:B------:R-:W-:Y:S06]  /*4b70*/  BRA `(.L_x_1525) ;  /* 0x00000000006c7947 */ /* 0x000fec0003800000 */
.L_x_1524:
        /* <DEDUP_REMOVED lines=16> */
.L_x_1552:
[----:B------:R-:W-:Y:S01]  /*4c80*/  PRMT R25, RZ, 0x7610, R25 ;  /* 0x00007610ff197816 */ /* 0x000fe20000000019 */
[----:B------:R-:W-:Y:S06]  /*4c90*/  BRA `(.L_x_1525) ;  /* 0x0000000000247947 */ /* 0x000fec0003800000 */
.L_x_1549:
[----:B------:R-:W2:Y:S02]  /*4ca0*/  LDG.E.64 R2, desc[UR36][R2.64] ;  /* 0x0000002402027981 */ /* 0x000ea4000c1e1b00 */
[----:B--2---:R-:W0:Y:S02]  /*4cb0*/  I2F.U64 R0, R2 ;  /* 0x0000000200007312 */ /* 0x004e240000301000 */
[----:B0-----:R-:W-:-:S04]  /*4cc0*/  F2FP.F16.F32.PACK_AB R0, RZ, R0 ;  /* 0x00000000ff00723e */ /* 0x001fc800000000ff */
[----:B------:R-:W-:Y:S01]  /*4cd0*/  PRMT R25, R0, 0x7610, R25 ;  /* 0x0000761000197816 */ /* 0x000fe20000000019 */
[----:B------:R-:W-:Y:S06]  /*4ce0*/  BRA `(.L_x_1525) ;  /* 0x0000000000107947 */ /* 0x000fec0003800000 */
.L_x_1548:
[----:B------:R-:W2:Y:S02]  /*4cf0*/  LDG.E R2, desc[UR36][R2.64] ;  /* 0x0000002402027981 */ /* 0x000ea4000c1e1900 */
[----:B--2---:R-:W-:-:S04]  /*4d00*/  I2FP.F32.U32 R0, R2 ;  /* 0x0000000200007245 */ /* 0x004fc80000201000 */
[----:B------:R-:W-:-:S04]  /*4d10*/  F2FP.F16.F32.PACK_AB R0, RZ, R0 ;  /* 0x00000000ff00723e */ /* 0x000fc800000000ff */
[----:B------:R-:W-:-:S07]  /*4d20*/  PRMT R25, R0, 0x7610, R25 ;  /* 0x0000761000197816 */ /* 0x000fce0000000019 */
.L_x_1525:
        /* <DEDUP_REMOVED lines=17> */
[----:B0-----:R-:W-:Y:S01]  /*4e40*/  F2FP.F16.F32.PACK_AB R0, RZ, R0 ;  /* 0x00000000ff00723e */ /* 0x001fe200000000ff */
[----:B------:R-:W-:Y:S06]  /*4e50*/  BRA `(.L_x_1558) ;  /* 0x0000000c00987947 */ /* 0x000fec0003800000 */
.L_x_1556:
[----:B------:R-:W2:Y:S02]  /*4e60*/  LDG.E.U8 R2, desc[UR36][R2.64] ;  /* 0x0000002402027981 */ /* 0x000ea4000c1e1100 */
[----:B--2---:R-:W-:-:S04]  /*4e70*/  I2FP.F32.U32 R0, R2 ;  /* 0x0000000200007245 */ /* 0x004fc80000201000 */
[----:B------:R-:W-:Y:S01]  /*4e80*/  F2FP.F16.F32.PACK_AB R0, RZ, R0 ;  /* 0x00000000ff00723e */ /* 0x000fe200000000ff */
[----:B------:R-:W-:Y:S06]  /*4e90*/  BRA `(.L_x_1558) ;  /* 0x0000000c00887947 */ /* 0x000fec0003800000 */
.L_x_1555:
        /* <DEDUP_REMOVED lines=8> */
[----:B0-----:R-:W-:Y:S01]  /*4f20*/  F2FP.F16.F32.PACK_AB R0, RZ, R0 ;  /* 0x00000000ff00723e */ /* 0x001fe200000000ff */
[----:B------:R-:W-:Y:S06]  /*4f30*/  BRA `(.L_x_1558) ;  /* 0x0000000c00607947 */ /* 0x000fec0003800000 */
.L_x_1560:
[----:B------:R-:W2:Y:S02]  /*4f40*/  LDG.E R2, desc[UR36][R2.64] ;  /* 0x0000002402027981 */ /* 0x000ea4000c1e1900 */
[----:B--2---:R-:W-:-:S04]  /*4f50*/  I2FP.F32.S32 R0, R2 ;  /* 0x0000000200007245 */ /* 0x004fc80000201400 */
[----:B------:R-:W-:Y:S01]  /*4f60*/  F2FP.F16.F32.PACK_AB R0, RZ, R0 ;  /* 0x00000000ff00723e */ /* 0x000fe200000000ff */
[----:B------:R-:W-:Y:S06]  /*4f70*/  BRA `(.L_x_1558) ;  /* 0x0000000c00507947 */ /* 0x000fec0003800000 */
.L_x_1559:
[----:B------:R-:W2:Y:S02]  /*4f80*/  LDG.E.U16 R2, desc[UR36][R2.64] ;  /* 0x0000002402027981 */ /* 0x000ea4000c1e1500 */
[----:B--2---:R-:W0:Y:S02]  /*4f90*/  I2F.S16 R0, R2 ;  /* 0x0000000200007306 */ /* 0x004e240000101400 */
[----:B0-----:R-:W-:Y:S01]  /*4fa0*/  F2FP.F16.F32.PACK_AB R0, RZ, R0 ;  /* 0x00000000ff00723e */ /* 0x001fe200000000ff */
[----:B------:R-:W-:Y:S06]  /*4fb0*/  BRA `(.L_x_1558) ;  /* 0x0000000c00407947 */ /* 0x000fec0003800000 */
.L_x_1554:
        /* <DEDUP_REMOVED lines=9> */
.L_x_1562:
[----:B------:R0:W5:Y:S01]  /*5050*/  LDG.E.U16 R0, desc[UR36][R2.64] ;  /* 0x0000002402007981 */ /* 0x000162000c1e1500 */
[----:B------:R-:W-:Y:S05]  /*5060*/  BRA `(.L_x_1558) ;  /* 0x0000000c00147947 */ /* 0x000fea0003800000 */
.L_x_1561:
        /* <DEDUP_REMOVED lines=9> */
.L_x_1564:
[----:B------:R1:W5:Y:S01]  /*5100*/  LDG.E.U16 R0, desc[UR36][R2.64] ;  /* 0x0000002402007981 */ /* 0x000362000c1e1500 */
[----:B------:R-:W-:Y:S05]  /*5110*/  BRA `(.L_x_1558) ;  /* 0x0000000800e87947 */ /* 0x000fea0003800000 */
.L_x_1563:
[----:B------:R-:W2:Y:S01]  /*5120*/  LDG.E.64 R2, desc[UR36][R2.64] ;  /* 0x0000002402027981 */ /* 0x000ea2000c1e1b00 */
[----:B------:R-:W-:Y:S01]  /*5130*/  UMOV UR4, 0xf0000000 ;  /* 0xf000000000047882 */ /* 0x000fe20000000000 */
[----:B------:R-:W-:Y:S01]  /*5140*/  UMOV UR5, 0x380fffff ;  /* 0x380fffff00057882 */ /* 0x000fe20000000000 */
[----:B--2---:R-:W0:Y:S01]  /*5150*/  F2F.F32.F64 R0, R2 ;  /* 0x0000000200007310 */ /* 0x004e220000301000 */
[----:B------:R-:W-:-:S14]  /*5160*/  DSETP.GEU.AND P0, PT, |R2|, UR4, PT ;  /* 0x0000000402007e2a */ /* 0x000fdc000bf0e200 */
[----:B0-----:R-:W-:-:S05]  /*5170*/  @!P0 FMUL R0, R0, 1.175494350822287508e-38 ;  /* 0x0080000000008820 */ /* 0x001fca0000400000 */
[----:B------:R-:W-:Y:S01]  /*5180*/  F2FP.F16.F32.PACK_AB R0, RZ, R0 ;  /* 0x00000000ff00723e */ /* 0x000fe200000000ff */
[----:B------:R-:W-:Y:S06]  /*5190*/  BRA `(.L_x_1558) ;  /* 0x0000000800c87947 */ /* 0x000fec0003800000 */
.L_x_1553:
        /* <DEDUP_REMOVED lines=11> */
[----:B------:R-:W-:Y:S01]  /*5250*/  F2FP.F16.F32.PACK_AB R0, RZ, R0 ;  /* 0x00000000ff00723e */ /* 0x000fe200000000ff */
[----:B------:R-:W-:Y:S06]  /*5260*/  BRA `(.L_x_1558) ;  /* 0x0000000800947947 */ /* 0x000fec0003800000 */
.L_x_1567:
        /* <DEDUP_REMOVED lines=8> */
.L_x_1566:
        /* <DEDUP_REMOVED lines=28> */
.L_x_1569:
        /* <DEDUP_REMOVED lines=15> */
.L_x_1568:
[----:B------:R-:W2:Y:S02]  /*55a0*/  LDG.E.U16 R0, desc[UR36][R2.64] ;  /* 0x0000002402007981 */ /* 0x000ea4000c1e1500 */
[----:B--2---:R-:W-:-:S05]  /*55b0*/  IMAD.U32 R0, R0, 0x10000, RZ ;  /* 0x0001000000007824 */ /* 0x004fca00078e00ff */
[----:B------:R-:W-:Y:S01]  /*55c0*/  F2FP.F16.F32.PACK_AB R0, RZ, R0 ;  /* 0x00000000ff00723e */ /* 0x000fe200000000ff */
[----:B------:R-:W-:Y:S06]  /*55d0*/  BRA `(.L_x_1558) ;  /* 0x0000000400b87947 */ /* 0x000fec0003800000 */
.L_x_1565:
        /* <DEDUP_REMOVED lines=10> */
[----:B------:R-:W-:Y:S01]  /*5680*/  F2FP.F16.F32.PACK_AB R0, RZ, R0 ;  /* 0x00000000ff00723e */ /* 0x000fe200000000ff */
[----:B------:R-:W-:Y:S06]  /*5690*/  BRA `(.L_x_1558) ;  /* 0x0000000400887947 */ /* 0x000fec0003800000 */
.L_x_1572:
        /* <DEDUP_REMOVED lines=21> */
.L_x_1576:
[----:B------:R-:W-:Y:S05]  /*57f0*/  BSYNC B1 ;  /* 0x0000000000017941 */ /* 0x000fea0003800000 */
.L_x_1575:
[----:B------:R-:W-:Y:S01]  /*5800*/  LEA R3, R0, 0x3b800000, 0x17 ;  /* 0x3b80000000037811 */ /* 0x000fe200078eb8ff */
[----:B------:R-:W-:-:S05]  /*5810*/  IMAD.SHL.U32 R0, R2, 0x100000, RZ ;  /* 0x0010000002007824 */ /* 0x000fca00078e00ff */
[----:B------:R-:W-:-:S07]  /*5820*/  LOP3.LUT R0, R3, R0, R4, 0xfe, !PT ;  /* 0x0000000003007212 */ /* 0x000fce00078efe04 */
.L_x_1574:
[----:B------:R-:W-:Y:S05]  /*5830*/  BSYNC B0 ;  /* 0x0000000000007941 */ /* 0x000fea0003800000 */
.L_x_1573:
[----:B------:R-:W-:Y:S01]  /*5840*/  F2FP.F16.F32.PACK_AB R0, RZ, R0 ;  /* 0x00000000ff00723e */ /* 0x000fe200000000ff */
[----:B------:R-:W-:Y:S06]  /*5850*/  BRA `(.L_x_1558) ;  /* 0x0000000400187947 */ /* 0x000fec0003800000 */
.L_x_1571:
        /* <DEDUP_REMOVED lines=21> */
.L_x_1580:
[----:B------:R-:W-:Y:S05]  /*59b0*/  BSYNC B1 ;  /* 0x0000000000017941 */ /* 0x000fea0003800000 */
.L_x_1579:
[----:B------:R-:W-:Y:S01]  /*59c0*/  LEA R3, R0, 0x37800000, 0x17 ;  /* 0x3780000000037811 */ /* 0x000fe200078eb8ff */
[----:B------:R-:W-:-:S05]  /*59d0*/  IMAD.SHL.U32 R0, R2, 0x200000, RZ ;  /* 0x0020000002007824 */ /* 0x000fca00078e00ff */
[----:B------:R-:W-:-:S07]  /*59e0*/  LOP3.LUT R0, R3, R0, R4, 0xfe, !PT ;  /* 0x0000000003007212 */ /* 0x000fce00078efe04 */
.L_x_1578:
[----:B------:R-:W-:Y:S05]  /*59f0*/  BSYNC B0 ;  /* 0x0000000000007941 */ /* 0x000fea0003800000 */
.L_x_1577:
[----:B------:R-:W-:Y:S01]  /*5a00*/  F2FP.F16.F32.PACK_AB R0, RZ, R0 ;  /* 0x00000000ff00723e */ /* 0x000fe200000000ff */
[----:B------:R-:W-:Y:S06]  /*5a10*/  BRA `(.L_x_1558) ;  /* 0x0000000000a87947 */ /* 0x000fec0003800000 */
.L_x_1570:
        /* <DEDUP_REMOVED lines=14> */
.L_x_1584:
[----:B------:R-:W-:Y:S05]  /*5b00*/  BSYNC B0 ;  /* 0x0000000000007941 */ /* 0x000fea0003800000 */
.L_x_1583:
[----:B------:R-:W-:Y:S01]  /*5b10*/  F2FP.F16.F32.PACK_AB R0, RZ, R0 ;  /* 0x00000000ff00723e */ /* 0x000fe200000000ff */
[----:B------:R-:W-:Y:S06]  /*5b20*/  BRA `(.L_x_1558) ;  /* 0x0000000000647947 */ /* 0x000fec0003800000 */
.L_x_1557:
        /* <DEDUP_REMOVED lines=16> */
.L_x_1585:
[----:B------:R-:W-:Y:S01]  /*5c30*/  PRMT R0, RZ, 0x7610, R0 ;  /* 0x00007610ff007816 */ /* 0x000fe20000000000 */
[----:B------:R-:W-:Y:S06]  /*5c40*/  BRA `(.L_x_1558) ;  /* 0x00000000001c7947 */ /* 0x000fec0003800000 */
.L_x_1582:
[----:B------:R-:W2:Y:S02]  /*5c50*/  LDG.E.64 R2, desc[UR36][R2.64] ;  /* 0x0000002402027981 */ /* 0x000ea4000c1e1b00 */
[----:B--2---:R-:W0:Y:S02]  /*5c60*/  I2F.U64 R0, R2 ;  /* 0x0000000200007312 */ /* 0x004e240000301000 */
[----:B0-----:R-:W-:Y:S01]  /*5c70*/  F2FP.F16.F32.PACK_AB R0, RZ, R0 ;  /* 0x00000000ff00723e */ /* 0x001fe200000000ff */
[----:B------:R-:W-:Y:S06]  /*5c80*/  BRA `(.L_x_1558) ;  /* 0x00000000000c7947 */ /* 0x000fec0003800000 */
.L_x_1581:
[----:B------:R-:W2:Y:S02]  /*5c90*/  LDG.E R2, desc[UR36][R2.64] ;  /* 0x0000002402027981 */ /* 0x000ea4000c1e1900 */
[----:B--2---:R-:W-:-:S04]  /*5ca0*/  I2FP.F32.U32 R0, R2 ;  /* 0x0000000200007245 */ /* 0x004fc80000201000 */
[----:B------:R-:W-:-:S07]  /*5cb0*/  F2FP.F16.F32.PACK_AB R0, RZ, R0 ;  /* 0x00000000ff00723e */ /* 0x000fce00000000ff */
.L_x_1558:
[----:B-----5:R-:W-:Y:S01]  /*5cc0*/  HADD2.F32 R24, -RZ, R24.H0_H0 ;  /* 0x20000018ff187230 */ /* 0x020fe20000004100 */
[----:B------:R-:W2:Y:S01]  /*5cd0*/  LDC.U8 R4, c[0x0][0x569] ;  /* 0x00015a40ff047b82 */ /* 0x000ea20000000000 */
[----:B------:R-:W-:Y:S02]  /*5ce0*/  HADD2.F32 R0, -RZ, R0.H0_H0 ;  /* 0x20000000ff007230 */ /* 0x000fe40000004100 */
[----:B------:R-:W-:Y:S02]  /*5cf0*/  HADD2.F32 R22, -RZ, R22.H0_H0 ;  /* 0x20000016ff167230 */ /* 0x000fe40000004100 */
[----:B------:R-:W-:Y:S01]  /*5d00*/  FMUL.FTZ R24, R24, -1.4426950216293334961 ;  /* 0xbfb8aa3b18187820 */ /* 0x000fe20000410000 */
[----:B------:R-:W-:-:S05]  /*5d10*/  HADD2.F32 R25, -RZ, R25.H0_H0 ;  /* 0x20000019ff197230 */ /* 0x000fca0000004100 */
[----:B------:R-:W0:Y:S01]  /*5d20*/  MUFU.EX2 R24, R24 ;  /* 0x0000001800187308 */ /* 0x000e220000000800 */
[----:B--2---:R-:W-:Y:S01]  /*5d30*/  PRMT R5, R4, 0x9910, RZ ;  /* 0x0000991004057816 */ /* 0x004fe200000000ff */
[----:B01----:R-:W-:-:S06]  /*5d40*/  FADD.FTZ R2, R24, 1 ;  /* 0x3f80000018027421 */ /* 0x003fcc0000010000 */
[----:B------:R-:W0:Y:S02]  /*5d50*/  MUFU.RCP R2, R2 ;  /* 0x0000000200027308 */ /* 0x000e240000001000 */
[----:B0-----:R-:W-:Y:S01]  /*5d60*/  FFMA.FTZ R3, -R0, R2, R0 ;  /* 0x0000000200037223 */ /* 0x001fe20000010100 */
[----:B------:R-:W-:-:S03]  /*5d70*/  IMAD.MOV.U32 R0, RZ, RZ, R5 ;  /* 0x000000ffff007224 */ /* 0x000fc600078e0005 */
[----:B------:R-:W-:Y:S02]  /*5d80*/  FMUL.FTZ R22, R22, R3 ;  /* 0x0000000316167220 */ /* 0x000fe40000410000 */
[----:B------:R-:W-:Y:S02]  /*5d90*/  ISETP.GT.AND P0, PT, R0, 0x9, PT ;  /* 0x000000090000780c */ /* 0x000fe40003f04270 */
[----:B------:R-:W-:-:S05]  /*5da0*/  FFMA.FTZ R22, R25, R2, R22 ;  /* 0x0000000219167223 */ /* 0x000fca0000010016 */
[----:B------:R-:W-:-:S06]  /*5db0*/  F2FP.F16.F32.PACK_AB R22, RZ, R22 ;  /* 0x00000016ff16723e */ /* 0x000fcc00000000ff */
        /* <DEDUP_REMOVED lines=9> */
[----:B------:R-:W-:-:S04]  /*5e50*/  HADD2.F32 R0, -RZ, R22.H0_H0 ;  /* 0x20000016ff007230 */ /* 0x000fc80000004100 */
[----:B------:R-:W0:Y:S02]  /*5e60*/  F2I.FTZ.TRUNC.NTZ R3, R0 ;  /* 0x0000000000037305 */ /* 0x000e24000021f100 */
[----:B0-----:R4:W-:Y:S01]  /*5e70*/  STG.E.U8 desc[UR36][R16.64], R3 ;  /* 0x0000000310007986 */ /* 0x0019e2000c101124 */
[----:B------:R-:W-:Y:S05]  /*5e80*/  BRA `(.L_x_1591) ;  /* 0x0000000c00947947 */ /* 0x000fea0003800000 */
.L_x_1589:
[----:B------:R-:W-:-:S06]  /*5e90*/  HADD2.F32 R3, -RZ, R22.H0_H0 ;  /* 0x20000016ff037230 */ /* 0x000fcc0000004100 */
[----:B------:R-:W0:Y:S02]  /*5ea0*/  F2I.S64.TRUNC R2, R3 ;  /* 0x0000000300027311 */ /* 0x000e24000020d900 */
[----:B0-----:R3:W-:Y:S01]  /*5eb0*/  STG.E.U8 desc[UR36][R16.64], R2 ;  /* 0x0000000210007986 */ /* 0x0017e2000c101124 */
[----:B------:R-:W-:Y:S05]  /*5ec0*/  BRA `(.L_x_1591) ;  /* 0x0000000c00847947 */ /* 0x000fea0003800000 */
.L_x_1588:
[----:B------:R-:W-:-:S13]  /*5ed0*/  ISETP.NE.AND P0, PT, R0, 0x2, PT ;  /* 0x000000020000780c */ /* 0x000fda0003f05270 */
[----:B------:R-:W-:Y:S05]  /*5ee0*/  @!P0 BRA `(.L_x_1592) ;  /* 0x0000000000308947 */ /* 0x000fea0003800000 */
[----:B------:R-:W-:-:S13]  /*5ef0*/  ISETP.NE.AND P0, PT, R0, 0x3, PT ;  /* 0x000000030000780c */ /* 0x000fda0003f05270 */
[----:B------:R-:W-:Y:S05]  /*5f00*/  @!P0 BRA `(.L_x_1593) ;  /* 0x0000000000188947 */ /* 0x000fea0003800000 */
[----:B------:R-:W-:-:S13]  /*5f10*/  ISETP.NE.AND P0, PT, R0, 0x4, PT ;  /* 0x000000040000780c */ /* 0x000fda0003f05270 */
[----:B------:R-:W-:Y:S05]  /*5f20*/  @P0 BRA `(.L_x_1590) ;  /* 0x0000000c000c0947 */ /* 0x000fea0003800000 */
[----:B------:R-:W-:-:S06]  /*5f30*/  HADD2.F32 R2, -RZ, R22.H0_H0 ;  /* 0x20000016ff027230 */ /* 0x000fcc0000004100 */
[----:B------:R-:W0:Y:S02]  /*5f40*/  F2I.S64.TRUNC R2, R2 ;  /* 0x0000000200027311 */ /* 0x000e24000020d900 */
[----:B0-----:R1:W-:Y:S01]  /*5f50*/  STG.E.64 desc[UR36][R16.64], R2 ;  /* 0x0000000210007986 */ /* 0x0013e2000c101b24 */
[----:B------:R-:W-:Y:S05]  /*5f60*/  BRA `(.L_x_1591) ;  /* 0x0000000c005c7947 */ /* 0x000fea0003800000 */
.L_x_1593:
[----:B------:R-:W-:-:S04]  /*5f70*/  HADD2.F32 R22, -RZ, R22.H0_H0 ;  /* 0x20000016ff167230 */ /* 0x000fc80000004100 */
[----:B------:R-:W0:Y:S02]  /*5f80*/  F2I.FTZ.TRUNC.NTZ R3, R22 ;  /* 0x0000001600037305 */ /* 0x000e24000021f100 */
[----:B0-----:R2:W-:Y:S01]  /*5f90*/  STG.E desc[UR36][R16.64], R3 ;  /* 0x0000000310007986 */ /* 0x0015e2000c101924 */
[----:B------:R-:W-:Y:S05]  /*5fa0*/  BRA `(.L_x_1591) ;  /* 0x0000000c004c7947 */ /* 0x000fea0003800000 */
.L_x_1592:
[----:B------:R-:W-:-:S04]  /*5fb0*/  HADD2.F32 R22, -RZ, R22.H0_H0 ;  /* 0x20000016ff167230 */ /* 0x000fc80000004100 */
[----:B------:R-:W0:Y:S02]  /*5fc0*/  F2I.FTZ.TRUNC.NTZ R3, R22 ;  /* 0x0000001600037305 */ /* 0x000e24000021f100 */
[----:B0-----:R0:W-:Y:S01]  /*5fd0*/  STG.E.U16 desc[UR36][R16.64], R3 ;  /* 0x0000000310007986 */ /* 0x0011e2000c101524 */
[----:B------:R-:W-:Y:S05]  /*5fe0*/  BRA `(.L_x_1591) ;  /* 0x0000000c003c7947 */ /* 0x000fea0003800000 */
.L_x_1587:
[----:B------:R-:W-:-:S13]  /*5ff0*/  ISETP.GT.AND P0, PT, R0, 0x6, PT ;  /* 0x000000060000780c */ /* 0x000fda0003f04270 */
[----:B------:R-:W-:Y:S05]  /*6000*/  @P0 BRA `(.L_x_1594) ;  /* 0x0000000000240947 */ /* 0x000fea0003800000 */
[----:B------:R-:W-:-:S13]  /*6010*/  ISETP.NE.AND P0, PT, R0, 0x5, PT ;  /* 0x000000050000780c */ /* 0x000fda0003f05270 */
[----:B------:R-:W-:Y:S05]  /*6020*/  @!P0 BRA `(.L_x_1595) ;  /* 0x0000000000148947 */ /* 0x000fea0003800000 */
[----:B------:R-:W-:-:S13]  /*6030*/  ISETP.NE.AND P0, PT, R0, 0x6, PT ;  /* 0x000000060000780c */ /* 0x000fda0003f05270 */
[----:B------:R-:W-:Y:S05]  /*6040*/  @P0 BRA `(.L_x_1590) ;  /* 0x0000000800c40947 */ /* 0x000fea0003800000 */
[----:B------:R-:W-:-:S05]  /*6050*/  HADD2.F32 R3, -RZ, R22.H0_H0 ;  /* 0x20000016ff037230 */ /* 0x000fca0000004100 */
[----:B------:R0:W-:Y:S01]  /*6060*/  STG.E desc[UR36][R16.64], R3 ;  /* 0x0000000310007986 */ /* 0x0001e2000c101924 */
[----:B------:R-:W-:Y:S05]  /*6070*/  BRA `(.L_x_1591) ;  /* 0x0000000c00187947 */ /* 0x000fea0003800000 */
.L_x_1595:
[----:B------:R0:W-:Y:S01]  /*6080*/  STG.E.U16 desc[UR36][R16.64], R22 ;  /* 0x0000001610007986 */ /* 0x0001e2000c101524 */
[----:B------:R-:W-:Y:S05]  /*6090*/  BRA `(.L_x_1591) ;  /* 0x0000000c00107947 */ /* 0x000fea0003800000 */
.L_x_1594:
[----:B------:R-:W-:-:S13]  /*60a0*/  ISETP.NE.AND P0, PT, R0, 0x7, PT ;  /* 0x000000070000780c */ /* 0x000fda0003f05270 */
[----:B------:R-:W-:Y:S05]  /*60b0*/  @!P0 BRA `(.L_x_1596) ;  /* 0x0000000000348947 */ /* 0x000fea0003800000 */
[----:B------:R-:W-:-:S13]  /*60c0*/  ISETP.NE.AND P0, PT, R0, 0x8, PT ;  /* 0x000000080000780c */ /* 0x000fda0003f05270 */
[----:B------:R-:W-:Y:S05]  /*60d0*/  @!P0 BRA `(.L_x_1597) ;  /* 0x0000000000188947 */ /* 0x000fea0003800000 */
[----:B------:R-:W-:-:S13]  /*60e0*/  ISETP.NE.AND P0, PT, R0, 0x9, PT ;  /* 0x000000090000780c */ /* 0x000fda0003f05270 */
[----:B------:R-:W-:Y:S05]  /*60f0*/  @P0 BRA `(.L_x_1590) ;  /* 0x0000000800980947 */ /* 0x000fea0003800000 */
[----:B------:R-:W-:Y:S02]  /*6100*/  HADD2.F32 R22, -RZ, R22.H0_H0 ;  /* 0x20000016ff167230 */ /* 0x000fe40000004100 */
[----:B------:R-:W-:-:S05]  /*6110*/  IMAD.MOV.U32 R23, RZ, RZ, RZ ;  /* 0x000000ffff177224 */ /* 0x000fca00078e00ff */
[----:B------:R0:W-:Y:S01]  /*6120*/  STG.E.64 desc[UR36][R16.64], R22 ;  /* 0x0000001610007986 */ /* 0x0001e2000c101b24 */
[----:B------:R-:W-:Y:S05]  /*6130*/  BRA `(.L_x_1591) ;  /* 0x0000000800e87947 */ /* 0x000fea0003800000 */
.L_x_1597:
[----:B------:R-:W-:-:S05]  /*6140*/  HADD2.F32 R0, -RZ, R22.H0_H0 ;  /* 0x20000016ff007230 */ /* 0x000fca0000004100 */
[----:B------:R-:W-:-:S04]  /*6150*/  F2FP.F16.F32.PACK_AB R0, RZ, R0 ;  /* 0x00000000ff00723e */ /* 0x000fc800000000ff */
[----:B------:R-:W-:-:S05]  /*6160*/  PRMT R0, R0, 0x5410, RZ ;  /* 0x0000541000007816 */ /* 0x000fca00000000ff */
[----:B------:R0:W-:Y:S01]  /*6170*/  STG.E desc[UR36][R16.64], R0 ;  /* 0x0000000010007986 */ /* 0x0001e2000c101924 */
[----:B------:R-:W-:Y:S05]  /*6180*/  BRA `(.L_x_1591) ;  /* 0x0000000800d47947 */ /* 0x000fea0003800000 */
.L_x_1596:
[----:B------:R-:W-:-:S05]  /*6190*/  HADD2.F32 R2, -RZ, R22.H0_H0 ;  /* 0x20000016ff027230 */ /* 0x000fca0000004100 */
[----:B------:R-:W-:-:S06]  /*61a0*/  FMUL.FTZ R2, R2, 1 ;  /* 0x3f80000002027820 */ /* 0x000fcc0000410000 */
[----:B------:R-:W0:Y:S02]  /*61b0*/  F2F.F64.F32 R2, R2 ;  /* 0x0000000200027310 */ /* 0x000e240000201800 */
[----:B0-----:R0:W-:Y:S01]  /*61c0*/  STG.E.64 desc[UR36][R16.64], R2 ;  /* 0x0000000210007986 */ /* 0x0011e2000c101b24 */
[----:B------:R-:W-:Y:S05]  /*61d0*/  BRA `(.L_x_1591) ;  /* 0x0000000800c07947 */ /* 0x000fea0003800000 */
.L_x_1586:
        /* <DEDUP_REMOVED lines=8> */
[----:B------:R-:W-:-:S05]  /*6260*/  HADD2.F32 R22, -RZ, R22.H0_H0 ;  /* 0x20000016ff167230 */ /* 0x000fca0000004100 */
[----:B------:R-:W-:-:S04]  /*6270*/  FSETP.NEU.FTZ.AND P0, PT, R22, RZ, PT ;  /* 0x000000ff1600720b */ /* 0x000fc80003f1d000 */
[----:B------:R-:W-:-:S05]  /*6280*/  SEL R3, RZ, 0x1, !P0 ;  /* 0x00000001ff037807 */ /* 0x000fca0004000000 */
[----:B------:R0:W-:Y:S01]  /*6290*/  STG.E.U8 desc[UR36][R16.64], R3 ;  /* 0x0000000310007986 */ /* 0x0001e2000c101124 */
[----:B------:R-:W-:Y:S05]  /*62a0*/  BRA `(.L_x_1591) ;  /* 0x00000008008c7947 */ /* 0x000fea0003800000 */
.L_x_1600:
[----:B------:R-:W-:Y:S01]  /*62b0*/  HADD2.F32 R22, -RZ, R22.H0_H0 ;  /* 0x20000016ff167230 */ /* 0x000fe20000004100 */
[----:B------:R-:W-:-:S04]  /*62c0*/  CS2R R6, SRZ ;  /* 0x0000000000067805 */ /* 0x000fc8000001ff00 */
[----:B------:R-:W-:-:S06]  /*62d0*/  FMUL.FTZ R4, R22, 1 ;  /* 0x3f80000016047820 */ /* 0x000fcc0000410000 */
[----:B------:R-:W0:Y:S02]  /*62e0*/  F2F.F64.F32 R4, R4 ;  /* 0x0000000400047310 */ /* 0x000e240000201800 */
[----:B0-----:R0:W-:Y:S01]  /*62f0*/  STG.E.128 desc[UR36][R16.64], R4 ;  /* 0x0000000410007986 */ /* 0x0011e2000c101d24 */
[----:B------:R-:W-:Y:S05]  /*6300*/  BRA `(.L_x_1591) ;  /* 0x0000000800747947 */ /* 0x000fea0003800000 */
.L_x_1599:
[----:B------:R-:W-:-:S13]  /*6310*/  ISETP.NE.AND P0, PT, R0, 0xf, PT ;  /* 0x0000000f0000780c */ /* 0x000fda0003f05270 */
[----:B------:R-:W-:Y:S05]  /*6320*/  @!P0 BRA `(.L_x_1601) ;  /* 0x0000000000b48947 */ /* 0x000fea0003800000 */
[----:B------:R-:W-:-:S13]  /*6330*/  ISETP.NE.AND P0, PT, R0, 0x17, PT ;  /* 0x000000170000780c */ /* 0x000fda0003f05270 */
[----:B------:R-:W-:Y:S05]  /*6340*/  @!P0 BRA `(.L_x_1602) ;  /* 0x0000000000548947 */ /* 0x000fea0003800000 */
[----:B------:R-:W-:-:S13]  /*6350*/  ISETP.NE.AND P0, PT, R0, 0x18, PT ;  /* 0x000000180000780c */ /* 0x000fda0003f05270 */
[----:B------:R-:W-:Y:S05]  /*6360*/  @P0 BRA `(.L_x_1590) ;  /* 0x0000000400fc0947 */ /* 0x000fea0003800000 */
[----:B------:R-:W-:Y:S01]  /*6370*/  HADD2.F32 R5, -RZ, R22.H0_H0 ;  /* 0x20000016ff057230 */ /* 0x000fe20000004100 */
        /* <DEDUP_REMOVED lines=14> */
.L_x_1604:
[----:B------:R-:W-:Y:S05]  /*6460*/  BSYNC B0 ;  /* 0x0000000000007941 */ /* 0x000fea0003800000 */
.L_x_1603:
[----:B------:R-:W-:-:S05]  /*6470*/  LOP3.LUT R3, R0, R3, RZ, 0xfc, !PT ;  /* 0x0000000300037212 */ /* 0x000fca00078efcff */
[----:B------:R0:W-:Y:S01]  /*6480*/  STG.E.U8 desc[UR36][R16.64], R3 ;  /* 0x0000000310007986 */ /* 0x0001e2000c101124 */
[----:B------:R-:W-:Y:S05]  /*6490*/  BRA `(.L_x_1591) ;  /* 0x0000000800107947 */ /* 0x000fea0003800000 */
.L_x_1602:
[----:B------:R-:W-:Y:S01]  /*64a0*/  HADD2.F32 R3, -RZ, R22.H0_H0 ;  /* 0x20000016ff037230 */ /* 0x000fe20000004100 */
        /* <DEDUP_REMOVED lines=12> */
.L_x_1606:
[----:B------:R-:W-:Y:S01]  /*6570*/  IMAD.MOV.U32 R0, RZ, RZ, 0x7f ;  /* 0x0000007fff007424 */ /* 0x000fe200078e00ff */
[----:B------:R-:W-:-:S04]  /*6580*/  ISETP.GT.U32.AND P0, PT, R2, 0x7f800000, PT ;  /* 0x7f8000000200780c */ /* 0x000fc80003f04070 */
[----:B------:R-:W-:-:S09]  /*6590*/  SEL R0, R0, 0x7c, P0 ;  /* 0x0000007c00007807 */ /* 0x000fd20000000000 */
.L_x_1607:
[----:B------:R-:W-:Y:S05]  /*65a0*/  BSYNC B0 ;  /* 0x0000000000007941 */ /* 0x000fea0003800000 */
.L_x_1605:
[----:B------:R-:W-:-:S04]  /*65b0*/  LOP3.LUT R2, R3, 0x80000000, RZ, 0xc0, !PT ;  /* 0x8000000003027812 */ /* 0x000fc800078ec0ff */
[----:B------:R-:W-:-:S04]  /*65c0*/  SHF.R.U32.HI R3, RZ, 0x18, R2 ;  /* 0x00000018ff037819 */ /* 0x000fc80000011602 */
[----:B------:R-:W-:-:S05]  /*65d0*/  LOP3.LUT R3, R0, R3, RZ, 0xfc, !PT ;  /* 0x0000000300037212 */ /* 0x000fca00078efcff */
[----:B------:R0:W-:Y:S01]  /*65e0*/  STG.E.U8 desc[UR36][R16.64], R3 ;  /* 0x0000000310007986 */ /* 0x0001e2000c101124 */
[----:B------:R-:W-:Y:S05]  /*65f0*/  BRA `(.L_x_1591) ;  /* 0x0000000400b87947 */ /* 0x000fea0003800000 */
.L_x_1601:
[----:B------:R-:W-:-:S05]  /*6600*/  HADD2.F32 R0, -RZ, R22.H0_H0 ;  /* 0x20000016ff007230 */ /* 0x000fca0000004100 */
[----:B------:R-:W-:-:S05]  /*6610*/  F2FP.BF16.F32.PACK_AB R0, RZ, R0 ;  /* 0x00000000ff00723e */ /* 0x000fca00000010ff */
[----:B------:R0:W-:Y:S01]  /*6620*/  STG.E.U16 desc[UR36][R16.64], R0 ;  /* 0x0000000010007986 */ /* 0x0001e2000c101524 */
[----:B------:R-:W-:Y:S05]  /*6630*/  BRA `(.L_x_1591) ;  /* 0x0000000400a87947 */ /* 0x000fea0003800000 */
.L_x_1598:
        /* <DEDUP_REMOVED lines=8> */
[----:B------:R-:W-:-:S06]  /*66c0*/  HADD2.F32 R3, -RZ, R22.H0_H0 ;  /* 0x20000016ff037230 */ /* 0x000fcc0000004100 */
[----:B------:R-:W0:Y:S02]  /*66d0*/  F2I.FTZ.U32.TRUNC.NTZ R3, R3 ;  /* 0x0000000300037305 */ /* 0x000e24000021f000 */
[----:B0-----:R0:W-:Y:S01]  /*66e0*/  STG.E.U16 desc[UR36][R16.64], R3 ;  /* 0x0000000310007986 */ /* 0x0011e2000c101524 */
[----:B------:R-:W-:Y:S05]  /*66f0*/  BRA `(.L_x_1591) ;  /* 0x0000000400787947 */ /* 0x000fea0003800000 */
.L_x_1610:
[----:B------:R-:W-:Y:S01]  /*6700*/  HADD2.F32 R3, -RZ, R22.H0_H0 ;  /* 0x20000016ff037230 */ /* 0x000fe20000004100 */
        /* <DEDUP_REMOVED lines=16> */
.L_x_1613:
[----:B------:R-:W-:-:S04]  /*6810*/  LOP3.LUT R2, R3, 0x80000000, RZ, 0xc0, !PT ;  /* 0x8000000003027812 */ /* 0x000fc800078ec0ff */
[----:B------:R-:W-:-:S04]  /*6820*/  SHF.R.U32.HI R3, RZ, 0x18, R2 ;  /* 0x00000018ff037819 */ /* 0x000fc80000011602 */
[----:B------:R-:W-:-:S04]  /*6830*/  LOP3.LUT R0, R0, R3, RZ, 0xfc, !PT ;  /* 0x0000000300007212 */ /* 0x000fc800078efcff */
[----:B------:R-:W-:-:S07]  /*6840*/  PRMT R8, R0, 0x7610, R8 ;  /* 0x0000761000087816 */ /* 0x000fce0000000008 */
.L_x_1612:
[----:B------:R-:W-:Y:S05]  /*6850*/  BSYNC B0 ;  /* 0x0000000000007941 */ /* 0x000fea0003800000 */
.L_x_1611:
[----:B------:R0:W-:Y:S01]  /*6860*/  STG.E.U8 desc[UR36][R16.64], R8 ;  /* 0x0000000810007986 */ /* 0x0001e2000c101124 */
[----:B------:R-:W-:Y:S05]  /*6870*/  BRA `(.L_x_1591) ;  /* 0x0000000400187947 */ /* 0x000fea0003800000 */
.L_x_1609:
        /* <DEDUP_REMOVED lines=17> */
.L_x_1616:
[----:B------:R-:W-:-:S04]  /*6990*/  LOP3.LUT R2, R3, 0x80000000, RZ, 0xc0, !PT ;  /* 0x8000000003027812 */ /* 0x000fc800078ec0ff */
[----:B------:R-:W-:-:S04]  /*69a0*/  SHF.R.U32.HI R3, RZ, 0x18, R2 ;  /* 0x00000018ff037819 */ /* 0x000fc80000011602 */
[----:B------:R-:W-:-:S04]  /*69b0*/  LOP3.LUT R0, R0, R3, RZ, 0xfc, !PT ;  /* 0x0000000300007212 */ /* 0x000fc800078efcff */
[----:B------:R-:W-:-:S07]  /*69c0*/  PRMT R8, R0, 0x7610, R8 ;  /* 0x0000761000087816 */ /* 0x000fce0000000008 */
.L_x_1615:
[----:B------:R-:W-:Y:S05]  /*69d0*/  BSYNC B0 ;  /* 0x0000000000007941 */ /* 0x000fea0003800000 */
.L_x_1614:
[----:B------:R0:W-:Y:S01]  /*69e0*/  STG.E.U8 desc[UR36][R16.64], R8 ;  /* 0x0000000810007986 */ /* 0x0001e2000c101124 */
[----:B------:R-:W-:Y:S05]  /*69f0*/  BRA `(.L_x_1591) ;  /* 0x0000000000b87947 */ /* 0x000fea0003800000 */
.L_x_1608:
[----:B------:R-:W-:-:S13]  /*6a00*/  ISETP.NE.AND P0, PT, R0, 0x1c, PT ;  /* 0x0000001c0000780c */ /* 0x000fda0003f05270 */
[----:B------:R-:W-:Y:S05]  /*6a10*/  @!P0 BRA `(.L_x_1617) ;  /* 0x0000000000a48947 */ /* 0x000fea0003800000 */
[----:B------:R-:W-:-:S13]  /*6a20*/  ISETP.NE.AND P0, PT, R0, 0x1d, PT ;  /* 0x0000001d0000780c */ /* 0x000fda0003f05270 */
[----:B------:R-:W-:Y:S05]  /*6a30*/  @!P0 BRA `(.L_x_1618) ;  /* 0x00000000008c8947 */ /* 0x000fea0003800000 */
[----:B------:R-:W-:-:S13]  /*6a40*/  ISETP.NE.AND P0, PT, R0, 0x2c, PT ;  /* 0x0000002c0000780c */ /* 0x000fda0003f05270 */
[----:B------:R-:W-:Y:S05]  /*6a50*/  @P0 BRA `(.L_x_1590) ;  /* 0x0000000000400947 */ /* 0x000fea0003800000 */
[----:B------:R-:W-:-:S05]  /*6a60*/  HADD2.F32 R3, -RZ, R22.H0_H0 ;  /* 0x20000016ff037230 */ /* 0x000fca0000004100 */
        /* <DEDUP_REMOVED lines=15> */
.L_x_1590:
        /* <DEDUP_REMOVED lines=16> */
.L_x_1619:
[----:B------:R-:W-:Y:S05]  /*6c60*/  BRA `(.L_x_1591) ;  /* 0x00000000001c7947 */ /* 0x000fea0003800000 */
.L_x_1618:
[----:B------:R-:W-:-:S06]  /*6c70*/  HADD2.F32 R2, -RZ, R22.H0_H0 ;  /* 0x20000016ff027230 */ /* 0x000fcc0000004100 */
[----:B------:R-:W0:Y:S02]  /*6c80*/  F2I.U64.TRUNC R2, R2 ;  /* 0x0000000200027311 */ /* 0x000e24000020d800 */
[----:B0-----:R0:W-:Y:S01]  /*6c90*/  STG.E.64 desc[UR36][R16.64], R2 ;  /* 0x0000000210007986 */ /* 0x0011e2000c101b24 */
[----:B------:R-:W-:Y:S05]  /*6ca0*/  BRA `(.L_x_1591) ;  /* 0x00000000000c7947 */ /* 0x000fea0003800000 */
.L_x_1617:
[----:B------:R-:W-:-:S04]  /*6cb0*/  HADD2.F32 R22, -RZ, R22.H0_H0 ;  /* 0x20000016ff167230 */ /* 0x000fc80000004100 */
[----:B------:R-:W0:Y:S02]  /*6cc0*/  F2I.FTZ.U32.TRUNC.NTZ R3, R22 ;  /* 0x0000001600037305 */ /* 0x000e24000021f000 */
[----:B0-----:R0:W-:Y:S02]  /*6cd0*/  STG.E desc[UR36][R16.64], R3 ;  /* 0x0000000310007986 */ /* 0x0011e4000c101924 */
.L_x_1591:
[----:B------:R-:W-:-:S04]  /*6ce0*/  IMAD R18, R19, 0x200, R18 ;  /* 0x0000020013127824 */ /* 0x000fc800078e0212 */
[----:B------:R-:W-:-:S07]  /*6cf0*/  VIADD R27, R18, 0x80 ;  /* 0x00000080121b7836 */ /* 0x000fce0000000000 */
.L_x_1452:
[----:B------:R-:W-:Y:S05]  /*6d00*/  BSYNC B6 ;  /* 0x0000000000067941 */ /* 0x000fea0003800000 */
.L_x_1451:
[----:B------:R-:W-:Y:S01]  /*6d10*/  ULDC UR4, c[0x0][0x210] ;  /* 0x0000840000047ab9 */ /* 0x000fe20000000800 */
[----:B------:R-:W-:Y:S01]  /*6d20*/  BSSY B6, `(.L_x_1620) ;  /* 0x00006c7000067945 */ /* 0x000fe20003800000 */
[----:B------:R-:W-:-:S13]  /*6d30*/  ISETP.GE.AND P0, PT, R27, UR4, PT ;  /* 0x000000041b007c0c */ /* 0x000fda000bf06270 */
[----:B------:R-:W-:Y:S05]  /*6d40*/  @P0 BRA `(.L_x_1621) ;  /* 0x0000006c00100947 */ /* 0x000fea0003800000 */
[----:B0-----:R-:W0:Y:S01]  /*6d50*/  LDC R6, c[0x0][0x218] ;  /* 0x00008600ff067b82 */ /* 0x001e220000000800 */
[----:B------:R-:W-:Y:S01]  /*6d60*/  IMAD.MOV.U32 R18, RZ, RZ, RZ ;  /* 0x000000ffff127224 */ /* 0x000fe200078e00ff */
[----:B------:R-:W-:Y:S01]  /*6d70*/  CS2R R22, SRZ ;  /* 0x0000000000167805 */ /* 0x000fe2000001ff00 */
[----:B------:R-:W-:Y:S02]  /*6d80*/  IMAD.MOV.U32 R0, RZ, RZ, RZ ;  /* 0x000000ffff007224 */ /* 0x000fe400078e00ff */
[----:B-1234-:R-:W-:Y:S01]  /*6d90*/  IMAD.MOV.U32 R16, RZ, RZ, RZ ;  /* 0x000000ffff107224 */ /* 0x01efe200078e00ff */
        /* <DEDUP_REMOVED lines=425> */
.L_x_1622:
        /* <DEDUP_REMOVED lines=23> */
.L_x_1626:
[----:B------:R-:W2:Y:S02]  /*89a0*/  LDG.E.U8 R2, desc[UR36][R2.64] ;  /* 0x0000002402027981 */ /* 0x000ea4000c1e1100 */
[----:B--2---:R-:W-:-:S04]  /*89b0*/  I2FP.F32.U32 R0, R2 ;  /* 0x0000000200007245 */ /* 0x004fc80000201000 */
[----:B------:R-:W-:-:S04]  /*89c0*/  F2FP.F16.F32.PACK_AB R0, RZ, R0 ;  /* 0x00000000ff00723e */ /* 0x000fc800000000ff */
[----:B------:R-:W-:Y:S01]  /*89d0*/  PRMT R19, R0, 0x7610, R19 ;  /* 0x0000761000137816 */ /* 0x000fe20000000013 */
[----:B------:R-:W-:Y:S06]  /*89e0*/  BRA `(.L_x_1628) ;  /* 0x0000000c00bc7947 */ /* 0x000fec0003800000 */
.L_x_1625:
        /* <DEDUP_REMOVED lines=11> */
.L_x_1630:
[----:B------:R-:W2:Y:S02]  /*8aa0*/  LDG.E R2, desc[UR36][R2.64] ;  /* 0x0000002402027981 */ /* 0x000ea4000c1e1900 */
[----:B--2---:R-:W-:-:S04]  /*8ab0*/  I2FP.F32.S32 R0, R2 ;  /* 0x0000000200007245 */ /* 0x004fc80000201400 */
[----:B------:R-:W-:-:S04]  /*8ac0*/  F2FP.F16.F32.PACK_AB R0, RZ, R0 ;  /* 0x00000000ff00723e */ /* 0x000fc800000000ff */
[----:B------:R-:W-:Y:S01]  /*8ad0*/  PRMT R19, R0, 0x7610, R19 ;  /* 0x0000761000137816 */ /* 0x000fe20000000013 */
[----:B------:R-:W-:Y:S06]  /*8ae0*/  BRA `(.L_x_1628) ;  /* 0x0000000c007c7947 */ /* 0x000fec0003800000 */
.L_x_1629:
[----:B------:R-:W2:Y:S02]  /*8af0*/  LDG.E.U16 R2, desc[UR36][R2.64] ;  /* 0x0000002402027981 */ /* 0x000ea4000c1e1500 */
[----:B--2---:R-:W0:Y:S02]  /*8b00*/  I2F.S16 R0, R2 ;  /* 0x0000000200007306 */ /* 0x004e240000101400 */
[----:B0-----:R-:W-:-:S04]  /*8b10*/  F2FP.F16.F32.PACK_AB R0, RZ, R0 ;  /* 0x00000000ff00723e */ /* 0x001fc800000000ff */
[----:B------:R-:W-:Y:S01]  /*8b20*/  PRMT R19, R0, 0x7610, R19 ;  /* 0x0000761000137816 */ /* 0x000fe20000000013 */
[----:B------:R-:W-:Y:S06]  /*8b30*/  BRA `(.L_x_1628) ;  /* 0x0000000c00687947 */ /* 0x000fec0003800000 */
.L_x_1624:
        /* <DEDUP_REMOVED lines=9> */
.L_x_1632:
[----:B------:R0:W5:Y:S01]  /*8bd0*/  LDG.E.U16 R19, desc[UR36][R2.64] ;  /* 0x0000002402137981 */ /* 0x000162000c1e1500 */
[----:B------:R-:W-:Y:S05]  /*8be0*/  BRA `(.L_x_1628) ;  /* 0x0000000c003c7947 */ /* 0x000fea0003800000 */
.L_x_1631:
        /* <DEDUP_REMOVED lines=9> */
.L_x_1634:
[----:B------:R1:W5:Y:S01]  /*8c80*/  LDG.E.U16 R19, desc[UR36][R2.64] ;  /* 0x0000002402137981 */ /* 0x000362000c1e1500 */
[----:B------:R-:W-:Y:S05]  /*8c90*/  BRA `(.L_x_1628) ;  /* 0x0000000c00107947 */ /* 0x000fea0003800000 */
.L_x_1633:
        /* <DEDUP_REMOVED lines=9> */
.L_x_1623:
        /* <DEDUP_REMOVED lines=14> */
.L_x_1637:
        /* <DEDUP_REMOVED lines=9> */
.L_x_1636:
        /* <DEDUP_REMOVED lines=28> */
.L_x_1639:
        /* <DEDUP_REMOVED lines=15> */
.L_x_1638:
[----:B------:R-:W2:Y:S02]  /*9150*/  LDG.E.U16 R0, desc[UR36][R2.64] ;  /* 0x0000002402007981 */ /* 0x000ea4000c1e1500 */
[----:B--2---:R-:W-:-:S05]  /*9160*/  IMAD.U32 R0, R0, 0x10000, RZ ;  /* 0x0001000000007824 */ /* 0x004fca00078e00ff */
[----:B------:R-:W-:-:S04]  /*9170*/  F2FP.F16.F32.PACK_AB R0, RZ, R0 ;  /* 0x00000000ff00723e */ /* 0x000fc800000000ff */
[----:B------:R-:W-:Y:S01]  /*9180*/  PRMT R19, R0, 0x7610, R19 ;  /* 0x0000761000137816 */ /* 0x000fe20000000013 */
[----:B------:R-:W-:Y:S06]  /*9190*/  BRA `(.L_x_1628) ;  /* 0x0000000400d07947 */ /* 0x000fec0003800000 */
.L_x_1635:
        /* <DEDUP_REMOVED lines=13> */
.L_x_1642:
        /* <DEDUP_REMOVED lines=21> */
.L_x_1646:
[----:B------:R-:W-:Y:S05]  /*93c0*/  BSYNC B1 ;  /* 0x0000000000017941 */ /* 0x000fea0003800000 */
.L_x_1645:
[----:B------:R-:W-:Y:S01]  /*93d0*/  LEA R3, R0, 0x3b800000, 0x17 ;  /* 0x3b80000000037811 */ /* 0x000fe200078eb8ff */
[----:B------:R-:W-:-:S05]  /*93e0*/  IMAD.SHL.U32 R0, R2, 0x100000, RZ ;  /* 0x0010000002007824 */ /* 0x000fca00078e00ff */
[----:B------:R-:W-:-:S07]  /*93f0*/  LOP3.LUT R0, R3, R0, R4, 0xfe, !PT ;  /* 0x0000000003007212 */ /* 0x000fce00078efe04 */
.L_x_1644:
[----:B------:R-:W-:Y:S05]  /*9400*/  BSYNC B0 ;  /* 0x0000000000007941 */ /* 0x000fea0003800000 */
.L_x_1643:
[----:B------:R-:W-:-:S04]  /*9410*/  F2FP.F16.F32.PACK_AB R0, RZ, R0 ;  /* 0x00000000ff00723e */ /* 0x000fc800000000ff */
[----:B------:R-:W-:Y:S01]  /*9420*/  PRMT R19, R0, 0x7610, R19 ;  /* 0x0000761000137816 */ /* 0x000fe20000000013 */
[----:B------:R-:W-:Y:S06]  /*9430*/  BRA `(.L_x_1628) ;  /* 0x0000000400287947 */ /* 0x000fec0003800000 */
.L_x_1641:
        /* <DEDUP_REMOVED lines=21> */
.L_x_1650:
[----:B------:R-:W-:Y:S05]  /*9590*/  BSYNC B1 ;  /* 0x0000000000017941 */ /* 0x000fea0003800000 */
.L_x_1649:
[----:B------:R-:W-:Y:S01]  /*95a0*/  LEA R3, R0, 0x37800000, 0x17 ;  /* 0x3780000000037811 */ /* 0x000fe200078eb8ff */
[----:B------:R-:W-:-:S05]  /*95b0*/  IMAD.SHL.U32 R0, R2, 0x200000, RZ ;  /* 0x0020000002007824 */ /* 0x000fca00078e00ff */
[----:B------:R-:W-:-:S07]  /*95c0*/  LOP3.LUT R0, R3, R0, R4, 0xfe, !PT ;  /* 0x0000000003007212 */ /* 0x000fce00078efe04 */
.L_x_1648:
[----:B------:R-:W-:Y:S05]  /*95d0*/  BSYNC B0 ;  /* 0x0000000000007941 */ /* 0x000fea0003800000 */
.L_x_1647:
[----:B------:R-:W-:-:S04]  /*95e0*/  F2FP.F16.F32.PACK_AB R0, RZ, R0 ;  /* 0x00000000ff00723e */ /* 0x000fc800000000ff */
[----:B------:R-:W-:Y:S01]  /*95f0*/  PRMT R19, R0, 0x7610, R19 ;  /* 0x0000761000137816 */ /* 0x000fe20000000013 */
[----:B------:R-:W-:Y:S06]  /*9600*/  BRA `(.L_x_1628) ;  /* 0x0000000000b47947 */ /* 0x000fec0003800000 */
.L_x_1640:
        /* <DEDUP_REMOVED lines=14> */
.L_x_1654:
[----:B------:R-:W-:Y:S05]  /*96f0*/  BSYNC B0 ;  /* 0x0000000000007941 */ /* 0x000fea0003800000 */
.L_x_1653:
[----:B------:R-:W-:-:S04]  /*9700*/  F2FP.F16.F32.PACK_AB R0, RZ, R0 ;  /* 0x00000000ff00723e */ /* 0x000fc800000000ff */
[----:B------:R-:W-:Y:S01]  /*9710*/  PRMT R19, R0, 0x7610, R19 ;  /* 0x0000761000137816 */ /* 0x000fe20000000013 */
[----:B------:R-:W-:Y:S06]  /*9720*/  BRA `(.L_x_1628) ;  /* 0x00000000006c7947 */ /* 0x000fec0003800000 */
.L_x_1627:
        /* <DEDUP_REMOVED lines=16> */
.L_x_1655:
[----:B------:R-:W-:Y:S01]  /*9830*/  PRMT R19, RZ, 0x7610, R19 ;  /* 0x00007610ff137816 */ /* 0x000fe20000000013 */
[----:B------:R-:W-:Y:S06]  /*9840*/  BRA `(.L_x_1628) ;  /* 0x0000000000247947 */ /* 0x000fec0003800000 */
.L_x_1652:
[----:B------:R-:W2:Y:S02]  /*9850*/  LDG.E.64 R2, desc[UR36][R2.64] ;  /* 0x0000002402027981 */ /* 0x000ea4000c1e1b00 */
[----:B--2---:R-:W0:Y:S02]  /*9860*/  I2F.U64 R0, R2 ;  /* 0x0000000200007312 */ /* 0x004e240000301000 */
[----:B0-----:R-:W-:-:S04]  /*9870*/  F2FP.F16.F32.PACK_AB R0, RZ, R0 ;  /* 0x00000000ff00723e */ /* 0x001fc800000000ff */
[----:B------:R-:W-:Y:S01]  /*9880*/  PRMT R19, R0, 0x7610, R19 ;  /* 0x0000761000137816 */ /* 0x000fe20000000013 */
[----:B------:R-:W-:Y:S06]  /*9890*/  BRA `(.L_x_1628) ;  /* 0x0000000000107947 */ /* 0x000fec0003800000 */
.L_x_1651:
[----:B------:R-:W2:Y:S02]  /*98a0*/  LDG.E R2, desc[UR36][R2.64] ;  /* 0x0000002402027981 */ /* 0x000ea4000c1e1900 */
[----:B--2---:R-:W-:-:S04]  /*98b0*/  I2FP.F32.U32 R0, R2 ;  /* 0x0000000200007245 */ /* 0x004fc80000201000 */
[----:B------:R-:W-:-:S04]  /*98c0*/  F2FP.F16.F32.PACK_AB R0, RZ, R0 ;  /* 0x00000000ff00723e */ /* 0x000fc800000000ff */
[----:B------:R-:W-:-:S07]  /*98d0*/  PRMT R19, R0, 0x7610, R19 ;  /* 0x0000761000137816 */ /* 0x000fce0000000013 */
.L_x_1628:
        /* <DEDUP_REMOVED lines=20> */
.L_x_1659:
[----:B------:R-:W2:Y:S02]  /*9a20*/  LDG.E.U8 R2, desc[UR36][R2.64] ;  /* 0x0000002402027981 */ /* 0x000ea4000c1e1100 */
[----:B--2---:R-:W-:-:S04]  /*9a30*/  I2FP.F32.U32 R0, R2 ;  /* 0x0000000200007245 */ /* 0x004fc80000201000 */
[----:B------:R-:W-:-:S04]  /*9a40*/  F2FP.F16.F32.PACK_AB R0, RZ, R0 ;  /* 0x00000000ff00723e */ /* 0x000fc800000000ff */
[----:B------:R-:W-:Y:S01]  /*9a50*/  PRMT R23, R0, 0x7610, R23 ;  /* 0x0000761000177816 */ /* 0x000fe20000000017 */
[----:B------:R-:W-:Y:S06]  /*9a60*/  BRA `(.L_x_1661) ;  /* 0x0000000c00bc7947 */ /* 0x000fec0003800000 */
.L_x_1658:
        /* <DEDUP_REMOVED lines=11> */
.L_x_1663:
[----:B------:R-:W2:Y:S02]  /*9b20*/  LDG.E R2, desc[UR36][R2.64] ;  /* 0x0000002402027981 */ /* 0x000ea4000c1e1900 */
[----:B--2---:R-:W-:-:S04]  /*9b30*/  I2FP.F32.S32 R0, R2 ;  /* 0x0000000200007245 */ /* 0x004fc80000201400 */
[----:B------:R-:W-:-:S04]  /*9b40*/  F2FP.F16.F32.PACK_AB R0, RZ, R0 ;  /* 0x00000000ff00723e */ /* 0x000fc800000000ff */
[----:B------:R-:W-:Y:S01]  /*9b50*/  PRMT R23, R0, 0x7610, R23 ;  /* 0x0000761000177816 */ /* 0x000fe20000000017 */
[----:B------:R-:W-:Y:S06]  /*9b60*/  BRA `(.L_x_1661) ;  /* 0x0000000c007c7947 */ /* 0x000fec0003800000 */
.L_x_1662:
[----:B------:R-:W2:Y:S02]  /*9b70*/  LDG.E.U16 R2, desc[UR36][R2.64] ;  /* 0x0000002402027981 */ /* 0x000ea4000c1e1500 */
[----:B--2---:R-:W0:Y:S02]  /*9b80*/  I2F.S16 R0, R2 ;  /* 0x0000000200007306 */ /* 0x004e240000101400 */
[----:B0-----:R-:W-:-:S04]  /*9b90*/  F2FP.F16.F32.PACK_AB R0, RZ, R0 ;  /* 0x00000000ff00723e */ /* 0x001fc800000000ff */
[----:B------:R-:W-:Y:S01]  /*9ba0*/  PRMT R23, R0, 0x7610, R23 ;  /* 0x0000761000177816 */ /* 0x000fe20000000017 */
[----:B------:R-:W-:Y:S06]  /*9bb0*/  BRA `(.L_x_1661) ;  /* 0x0000000c00687947 */ /* 0x000fec0003800000 */
.L_x_1657:
        /* <DEDUP_REMOVED lines=9> */
.L_x_1665:
[----:B------:R0:W5:Y:S01]  /*9c50*/  LDG.E.U16 R23, desc[UR36][R2.64] ;  /* 0x0000002402177981 */ /* 0x000162000c1e1500 */
[----:B------:R-:W-:Y:S05]  /*9c60*/  BRA `(.L_x_1661) ;  /* 0x0000000c003c7947 */ /* 0x000fea0003800000 */
.L_x_1664:
        /* <DEDUP_REMOVED lines=9> */
.L_x_1667:
[----:B------:R1:W5:Y:S01]  /*9d00*/  LDG.E.U16 R23, desc[UR36][R2.64] ;  /* 0x0000002402177981 */ /* 0x000362000c1e1500 */
[----:B------:R-:W-:Y:S05]  /*9d10*/  BRA `(.L_x_1661) ;  /* 0x0000000c00107947 */ /* 0x000fea0003800000 */
.L_x_1666:
        /* <DEDUP_REMOVED lines=9> */
.L_x_1656:
        /* <DEDUP_REMOVED lines=14> */
.L_x_1670:
        /* <DEDUP_REMOVED lines=9> */
.L_x_1669:
        /* <DEDUP_REMOVED lines=28> */
.L_x_1672:
        /* <DEDUP_REMOVED lines=15> */
.L_x_1671:
[----:B------:R-:W2:Y:S02]  /*a1d0*/  LDG.E.U16 R0, desc[UR36][R2.64] ;  /* 0x0000002402007981 */ /* 0x000ea4000c1e1500 */
[----:B--2---:R-:W-:-:S05]  /*a1e0*/  IMAD.U32 R0, R0, 0x10000, RZ ;  /* 0x0001000000007824 */ /* 0x004fca00078e00ff */
[----:B------:R-:W-:-:S04]  /*a1f0*/  F2FP.F16.F32.PACK_AB R0, RZ, R0 ;  /* 0x00000000ff00723e */ /* 0x000fc800000000ff */
[----:B------:R-:W-:Y:S01]  /*a200*/  PRMT R23, R0, 0x7610, R23 ;  /* 0x0000761000177816 */ /* 0x000fe20000000017 */
[----:B------:R-:W-:Y:S06]  /*a210*/  BRA `(.L_x_1661) ;  /* 0x0000000400d07947 */ /* 0x000fec0003800000 */
.L_x_1668:
        /* <DEDUP_REMOVED lines=13> */
.L_x_1675:
        /* <DEDUP_REMOVED lines=21> */
.L_x_1679:
[----:B------:R-:W-:Y:S05]  /*a440*/  BSYNC B1 ;  /* 0x0000000000017941 */ /* 0x000fea0003800000 */
.L_x_1678:
[----:B------:R-:W-:Y:S01]  /*a450*/  LEA R3, R0, 0x3b800000, 0x17 ;  /* 0x3b80000000037811 */ /* 0x000fe200078eb8ff */
[----:B------:R-:W-:-:S05]  /*a460*/  IMAD.SHL.U32 R0, R2, 0x100000, RZ ;  /* 0x0010000002007824 */ /* 0x000fca00078e00ff */
[----:B------:R-:W-:-:S07]  /*a470*/  LOP3.LUT R0, R3, R0, R4, 0xfe, !PT ;  /* 0x0000000003007212 */ /* 0x000fce00078efe04 */
.L_x_1677:
[----:B------:R-:W-:Y:S05]  /*a480*/  BSYNC B0 ;  /* 0x0000000000007941 */ /* 0x000fea0003800000 */
.L_x_1676:
[----:B------:R-:W-:-:S04]  /*a490*/  F2FP.F16.F32.PACK_AB R0, RZ, R0 ;  /* 0x00000000ff00723e */ /* 0x000fc800000000ff */
[----:B------:R-:W-:Y:S01]  /*a4a0*/  PRMT R23, R0, 0x7610, R23 ;  /* 0x0000761000177816 */ /* 0x000fe20000000017 */
[----:B------:R-:W-:Y:S06]  /*a4b0*/  BRA `(.L_x_1661) ;  /* 0x0000000400287947 */ /* 0x000fec0003800000 */
.L_x_1674:
        /* <DEDUP_REMOVED lines=21> */
.L_x_1683:
[----:B------:R-:W-:Y:S05]  /*a610*/  BSYNC B1 ;  /* 0x0000000000017941 */ /* 0x000fea0003800000 */
.L_x_1682:
[----:B------:R-:W-:Y:S01]  /*a620*/  LEA R3, R0, 0x37800000, 0x17 ;  /* 0x3780000000037811 */ /* 0x000fe200078eb8ff */
[----:B------:R-:W-:-:S05]  /*a630*/  IMAD.SHL.U32 R0, R2, 0x200000, RZ ;  /* 0x0020000002007824 */ /* 0x000fca00078e00ff */
[----:B------:R-:W-:-:S07]  /*a640*/  LOP3.LUT R0, R3, R0, R4, 0xfe, !PT ;  /* 0x0000000003007212 */ /* 0x000fce00078efe04 */
.L_x_1681:
[----:B------:R-:W-:Y:S05]  /*a650*/  BSYNC B0 ;  /* 0x0000000000007941 */ /* 0x000fea0003800000 */
.L_x_1680:
[----:B------:R-:W-:-:S04]  /*a660*/  F2FP.F16.F32.PACK_AB R0, RZ, R0 ;  /* 0x00000000ff00723e */ /* 0x000fc800000000ff */
[----:B------:R-:W-:Y:S01]  /*a670*/  PRMT R23, R0, 0x7610, R23 ;  /* 0x0000761000177816 */ /* 0x000fe20000000017 */
[----:B------:R-:W-:Y:S06]  /*a680*/  BRA `(.L_x_1661) ;  /* 0x0000000000b47947 */ /* 0x000fec0003800000 */
.L_x_1673:
        /* <DEDUP_REMOVED lines=14> */
.L_x_1687:
[----:B------:R-:W-:Y:S05]  /*a770*/  BSYNC B0 ;  /* 0x0000000000007941 */ /* 0x000fea0003800000 */
.L_x_1686:
[----:B------:R-:W-:-:S04]  /*a780*/  F2FP.F16.F32.PACK_AB R0, RZ, R0 ;  /* 0x00000000ff00723e */ /* 0x000fc800000000ff */
[----:B------:R-:W-:Y:S01]  /*a790*/  PRMT R23, R0, 0x7610, R23 ;  /* 0x0000761000177816 */ /* 0x000fe20000000017 */
[----:B------:R-:W-:Y:S06]  /*a7a0*/  BRA `(.L_x_1661) ;  /* 0x00000000006c7947 */ /* 0x000fec0003800000 */
.L_x_1660:
        /* <DEDUP_REMOVED lines=16> */
.L_x_1688:
[----:B------:R-:W-:Y:S01]  /*a8b0*/  PRMT R23, RZ, 0x7610, R23 ;  /* 0x00007610ff177816 */ /* 0x000fe20000000017 */
[----:B------:R-:W-:Y:S06]  /*a8c0*/  BRA `(.L_x_1661) ;  /* 0x0000000000247947 */ /* 0x000fec0003800000 */
.L_x_1685:
[----:B------:R-:W2:Y:S02]  /*a8d0*/  LDG.E.64 R2, desc[UR36][R2.64] ;  /* 0x0000002402027981 */ /* 0x000ea4000c1e1b00 */
[----:B--2---:R-:W0:Y:S02]  /*a8e0*/  I2F.U64 R0, R2 ;  /* 0x0000000200007312 */ /* 0x004e240000301000 */
[----:B0-----:R-:W-:-:S04]  /*a8f0*/  F2FP.F16.F32.PACK_AB R0, RZ, R0 ;  /* 0x00000000ff00723e */ /* 0x001fc800000000ff */
[----:B------:R-:W-:Y:S01]  /*a900*/  PRMT R23, R0, 0x7610, R23 ;  /* 0x0000761000177816 */ /* 0x000fe20000000017 */
[----:B------:R-:W-:Y:S06]  /*a910*/  BRA `(.L_x_1661) ;  /* 0x0000000000107947 */ /* 0x000fec0003800000 */
.L_x_1684:
[----:B------:R-:W2:Y:S02]  /*a920*/  LDG.E R2, desc[UR36][R2.64] ;  /* 0x0000002402027981 */ /* 0x000ea4000c1e1900 */
[----:B--2---:R-:W-:-:S04]  /*a930*/  I2FP.F32.U32 R0, R2 ;  /* 0x0000000200007245 */ /* 0x004fc80000201000 */
[----:B------:R-:W-:-:S04]  /*a940*/  F2FP.F16.F32.PACK_AB R0, RZ, R0 ;  /* 0x00000000ff00723e */ /* 0x000fc800000000ff */
[----:B------:R-:W-:-:S07]  /*a950*/  PRMT R23, R0, 0x7610, R23 ;  /* 0x0000761000177816 */ /* 0x000fce0000000017 */
.L_x_1661:
        /* <DEDUP_REMOVED lines=20> */
.L_x_1692:
[----:B------:R-:W2:Y:S02]  /*aaa0*/  LDG.E.U8 R2, desc[UR36][R2.64] ;  /* 0x0000002402027981 */ /* 0x000ea4000c1e1100 */
[----:B--2---:R-:W-:-:S04]  /*aab0*/  I2FP.F32.U32 R0, R2 ;  /* 0x0000000200007245 */ /* 0x004fc80000201000 */
[----:B------:R-:W-:-:S04]  /*aac0*/  F2FP.F16.F32.PACK_AB R0, RZ, R0 ;  /* 0x00000000ff00723e */ /* 0x000fc800000000ff */
[----:B------:R-:W-:Y:S01]  /*aad0*/  PRMT R22, R0, 0x7610, R22 ;  /* 0x0000761000167816 */ /* 0x000fe20000000016 */
[----:B------:R-:W-:Y:S06]  /*aae0*/  BRA `(.L_x_1694) ;  /* 0x0000000c00bc7947 */ /* 0x000fec0003800000 */
.L_x_1691:
        /* <DEDUP_REMOVED lines=11> */
.L_x_1696:
[----:B------:R-:W2:Y:S02]  /*aba0*/  LDG.E R2, desc[UR36][R2.64] ;  /* 0x0000002402027981 */ /* 0x000ea4000c1e1900 */
[----:B--2---:R-:W-:-:S04]  /*abb0*/  I2FP.F32.S32 R0, R2 ;  /* 0x0000000200007245 */ /* 0x004fc80000201400 */
[----:B------:R-:W-:-:S04]  /*abc0*/  F2FP.F16.F32.PACK_AB R0, RZ, R0 ;  /* 0x00000000ff00723e */ /* 0x000fc800000000ff */
[----:B------:R-:W-:Y:S01]  /*abd0*/  PRMT R22, R0, 0x7610, R22 ;  /* 0x0000761000167816 */ /* 0x000fe20000000016 */
[----:B------:R-:W-:Y:S06]  /*abe0*/  BRA `(.L_x_1694) ;  /* 0x0000000c007c7947 */ /* 0x000fec0003800000 */
.L_x_1695:
[----:B------:R-:W2:Y:S02]  /*abf0*/  LDG.E.U16 R2, desc[UR36][R2.64] ;  /* 0x0000002402027981 */ /* 0x000ea4000c1e1500 */
[----:B--2---:R-:W0:Y:S02]  /*ac00*/  I2F.S16 R0, R2 ;  /* 0x0000000200007306 */ /* 0x004e240000101400 */
[----:B0-----:R-:W-:-:S04]  /*ac10*/  F2FP.F16.F32.PACK_AB R0, RZ, R0 ;  /* 0x00000000ff00723e */ /* 0x001fc800000000ff */
[----:B------:R-:W-:Y:S01]  /*ac20*/  PRMT R22, R0, 0x7610, R22 ;  /* 0x0000761000167816 */ /* 0x000fe20000000016 */
[----:B------:R-:W-:Y:S06]  /*ac30*/  BRA `(.L_x_1694) ;  /* 0x0000000c00687947 */ /* 0x000fec0003800000 */
.L_x_1690:
        /* <DEDUP_REMOVED lines=9> */
.L_x_1698:
[----:B------:R0:W5:Y:S01]  /*acd0*/  LDG.E.U16 R22, desc[UR36][R2.64] ;  /* 0x0000002402167981 */ /* 0x000162000c1e1500 */
[----:B------:R-:W-:Y:S05]  /*ace0*/  BRA `(.L_x_1694) ;  /* 0x0000000c003c7947 */ /* 0x000fea0003800000 */
.L_x_1697:
        /* <DEDUP_REMOVED lines=9> */
.L_x_1700:
[----:B------:R1:W5:Y:S01]  /*ad80*/  LDG.E.U16 R22, desc[UR36][R2.64] ;  /* 0x0000002402167981 */ /* 0x000362000c1e1500 */
[----:B------:R-:W-:Y:S05]  /*ad90*/  BRA `(.L_x_1694) ;  /* 0x0000000c00107947 */ /* 0x000fea0003800000 */
.L_x_1699:
        /* <DEDUP_REMOVED lines=9> */
.L_x_1689:
        /* <DEDUP_REMOVED lines=14> */
.L_x_1703:
        /* <DEDUP_REMOVED lines=9> */
.L_x_1702:
        /* <DEDUP_REMOVED lines=28> */
.L_x_1705:
        /* <DEDUP_REMOVED lines=15> */
.L_x_1704:
[----:B------:R-:W2:Y:S02]  /*b250*/  LDG.E.U16 R0, desc[UR36][R2.64] ;  /* 0x0000002402007981 */ /* 0x000ea4000c1e1500 */
[----:B--2---:R-:W-:-:S05]  /*b260*/  IMAD.U32 R0, R0, 0x10000, RZ ;  /* 0x0001000000007824 */ /* 0x004fca00078e00ff */
[----:B------:R-:W-:-:S04]  /*b270*/  F2FP.F16.F32.PACK_AB R0, RZ, R0 ;  /* 0x00000000ff00723e */ /* 0x000fc800000000ff */
[----:B------:R-:W-:Y:S01]  /*b280*/  PRMT R22, R0, 0x7610, R22 ;  /* 0x0000761000167816 */ /* 0x000fe20000000016 */
[----:B------:R-:W-:Y:S06]  /*b290*/  BRA `(.L_x_1694) ;  /* 0x0000000400d07947 */ /* 0x000fec0003800000 */
.L_x_1701:
        /* <DEDUP_REMOVED lines=13> */
.L_x_1708:
        /* <DEDUP_REMOVED lines=21> */
.L_x_1712:
[----:B------:R-:W-:Y:S05]  /*b4c0*/  BSYNC B1 ;  /* 0x0000000000017941 */ /* 0x000fea0003800000 */
.L_x_1711:
[----:B------:R-:W-:Y:S01]  /*b4d0*/  LEA R3, R0, 0x3b800000, 0x17 ;  /* 0x3b80000000037811 */ /* 0x000fe200078eb8ff */
[----:B------:R-:W-:-:S05]  /*b4e0*/  IMAD.SHL.U32 R0, R2, 0x100000, RZ ;  /* 0x0010000002007824 */ /* 0x000fca00078e00ff */
[----:B------:R-:W-:-:S07]  /*b4f0*/  LOP3.LUT R0, R3, R0, R4, 0xfe, !PT ;  /* 0x0000000003007212 */ /* 0x000fce00078efe04 */
.L_x_1710:
[----:B------:R-:W-:Y:S05]  /*b500*/  BSYNC B0 ;  /* 0x0000000000007941 */ /* 0x000fea0003800000 */
.L_x_1709:
[----:B------:R-:W-:-:S04]  /*b510*/  F2FP.F16.F32.PACK_AB R0, RZ, R0 ;  /* 0x00000000ff00723e */ /* 0x000fc800000000ff */
[----:B------:R-:W-:Y:S01]  /*b520*/  PRMT R22, R0, 0x7610, R22 ;  /* 0x0000761000167816 */ /* 0x000fe20000000016 */
[----:B------:R-:W-:Y:S06]  /*b530*/  BRA `(.L_x_1694) ;  /* 0x0000000400287947 */ /* 0x000fec0003800000 */
.L_x_1707:
        /* <DEDUP_REMOVED lines=21> */
.L_x_1716:
[----:B------:R-:W-:Y:S05]  /*b690*/  BSYNC B1 ;  /* 0x0000000000017941 */ /* 0x000fea0003800000 */
.L_x_1715:
[----:B------:R-:W-:Y:S01]  /*b6a0*/  LEA R3, R0, 0x37800000, 0x17 ;  /* 0x3780000000037811 */ /* 0x000fe200078eb8ff */
[----:B------:R-:W-:-:S05]  /*b6b0*/  IMAD.SHL.U32 R0, R2, 0x200000, RZ ;  /* 0x0020000002007824 */ /* 0x000fca00078e00ff */
[----:B------:R-:W-:-:S07]  /*b6c0*/  LOP3.LUT R0, R3, R0, R4, 0xfe, !PT ;  /* 0x0000000003007212 */ /* 0x000fce00078efe04 */
.L_x_1714:
[----:B------:R-:W-:Y:S05]  /*b6d0*/  BSYNC B0 ;  /* 0x0000000000007941 */ /* 0x000fea0003800000 */
.L_x_1713:
[----:B------:R-:W-:-:S04]  /*b6e0*/  F2FP.F16.F32.PACK_AB R0, RZ, R0 ;  /* 0x00000000ff00723e */ /* 0x000fc800000000ff */
[----:B------:R-:W-:Y:S01]  /*b6f0*/  PRMT R22, R0, 0x7610, R22 ;  /* 0x0000761000167816 */ /* 0x000fe20000000016 */
[----:B------:R-:W-:Y:S06]  /*b700*/  BRA `(.L_x_1694) ;  /* 0x0000000000b47947 */ /* 0x000fec0003800000 */
.L_x_1706:
        /* <DEDUP_REMOVED lines=14> */
.L_x_1720:
[----:B------:R-:W-:Y:S05]  /*b7f0*/  BSYNC B0 ;  /* 0x0000000000007941 */ /* 0x000fea0003800000 */
.L_x_1719:
[----:B------:R-:W-:-:S04]  /*b800*/  F2FP.F16.F32.PACK_AB R0, RZ, R0 ;  /* 0x00000000ff00723e */ /* 0x000fc800000000ff */
[----:B------:R-:W-:Y:S01]  /*b810*/  PRMT R22, R0, 0x7610, R22 ;  /* 0x0000761000167816 */ /* 0x000fe20000000016 */
[----:B------:R-:W-:Y:S06]  /*b820*/  BRA `(.L_x_1694) ;  /* 0x00000000006c7947 */ /* 0x000fec0003800000 */
.L_x_1693:
        /* <DEDUP_REMOVED lines=16> */
.L_x_1721:
[----:B------:R-:W-:Y:S01]  /*b930*/  PRMT R22, RZ, 0x7610, R22 ;  /* 0x00007610ff167816 */ /* 0x000fe20000000016 */
[----:B------:R-:W-:Y:S06]  /*b940*/  BRA `(.L_x_1694) ;  /* 0x0000000000247947 */ /* 0x000fec0003800000 */
.L_x_1718:
[----:B------:R-:W2:Y:S02]  /*b950*/  LDG.E.64 R2, desc[UR36][R2.64] ;  /* 0x0000002402027981 */ /* 0x000ea4000c1e1b00 */
[----:B--2---:R-:W0:Y:S02]  /*b960*/  I2F.U64 R0, R2 ;  /* 0x0000000200007312 */ /* 0x004e240000301000 */
[----:B0-----:R-:W-:-:S04]  /*b970*/  F2FP.F16.F32.PACK_AB R0, RZ, R0 ;  /* 0x00000000ff00723e */ /* 0x001fc800000000ff */
[----:B------:R-:W-:Y:S01]  /*b980*/  PRMT R22, R0, 0x7610, R22 ;  /* 0x0000761000167816 */ /* 0x000fe20000000016 */
[----:B------:R-:W-:Y:S06]  /*b990*/  BRA `(.L_x_1694) ;  /* 0x0000000000107947 */ /* 0x000fec0003800000 */
.L_x_1717:
[----:B------:R-:W2:Y:S02]  /*b9a0*/  LDG.E R2, desc[UR36][R2.64] ;  /* 0x0000002402027981 */ /* 0x000ea4000c1e1900 */
[----:B--2---:R-:W-:-:S04]  /*b9b0*/  I2FP.F32.U32 R0, R2 ;  /* 0x0000000200007245 */ /* 0x004fc80000201000 */
[----:B------:R-:W-:-:S04]  /*b9c0*/  F2FP.F16.F32.PACK_AB R0, RZ, R0 ;  /* 0x00000000ff00723e */ /* 0x000fc800000000ff */
[----:B------:R-:W-:-:S07]  /*b9d0*/  PRMT R22, R0, 0x7610, R22 ;  /* 0x0000761000167816 */ /* 0x000fce0000000016 */
.L_x_1694:
        /* <DEDUP_REMOVED lines=19> */
.L_x_1725:
[----:B------:R-:W2:Y:S02]  /*bb10*/  LDG.E.U8 R2, desc[UR36][R2.64] ;  /* 0x0000002402027981 */ /* 0x000ea4000c1e1100 */
[----:B--2---:R-:W-:-:S04]  /*bb20*/  I2FP.F32.U32 R0, R2 ;  /* 0x0000000200007245 */ /* 0x004fc80000201000 */
[----:B------:R-:W-:Y:S01]  /*bb30*/  F2FP.F16.F32.PACK_AB R0, RZ, R0 ;  /* 0x00000000ff00723e */ /* 0x000fe200000000ff */
[----:B------:R-:W-:Y:S06]  /*bb40*/  BRA `(.L_x_1727) ;  /* 0x0000000c00887947 */ /* 0x000fec0003800000 */
.L_x_1724:
        /* <DEDUP_REMOVED lines=10> */
.L_x_1729:
[----:B------:R-:W2:Y:S02]  /*bbf0*/  LDG.E R2, desc[UR36][R2.64] ;  /* 0x0000002402027981 */ /* 0x000ea4000c1e1900 */
[----:B--2---:R-:W-:-:S04]  /*bc00*/  I2FP.F32.S32 R0, R2 ;  /* 0x0000000200007245 */ /* 0x004fc80000201400 */
[----:B------:R-:W-:Y:S01]  /*bc10*/  F2FP.F16.F32.PACK_AB R0, RZ, R0 ;  /* 0x00000000ff00723e */ /* 0x000fe200000000ff */
[----:B------:R-:W-:Y:S06]  /*bc20*/  BRA `(.L_x_1727) ;  /* 0x0000000c00507947 */ /* 0x000fec0003800000 */
.L_x_1728:
[----:B------:R-:W2:Y:S02]  /*bc30*/  LDG.E.U16 R2, desc[UR36][R2.64] ;  /* 0x0000002402027981 */ /* 0x000ea4000c1e1500 */
[----:B--2---:R-:W0:Y:S02]  /*bc40*/  I2F.S16 R0, R2 ;  /* 0x0000000200007306 */ /* 0x004e240000101400 */
[----:B0-----:R-:W-:Y:S01]  /*bc50*/  F2FP.F16.F32.PACK_AB R0, RZ, R0 ;  /* 0x00000000ff00723e */ /* 0x001fe200000000ff */
[----:B------:R-:W-:Y:S06]  /*bc60*/  BRA `(.L_x_1727) ;  /* 0x0000000c00407947 */ /* 0x000fec0003800000 */
.L_x_1723:
        /* <DEDUP_REMOVED lines=9> */
.L_x_1731:
[----:B------:R1:W5:Y:S01]  /*bd00*/  LDG.E.U16 R0, desc[UR36][R2.64] ;  /* 0x0000002402007981 */ /* 0x000362000c1e1500 */
[----:B------:R-:W-:Y:S05]  /*bd10*/  BRA `(.L_x_1727) ;  /* 0x0000000c00147947 */ /* 0x000fea0003800000 */
.L_x_1730:
        /* <DEDUP_REMOVED lines=9> */
.L_x_1733:
[----:B------:R0:W5:Y:S01]  /*bdb0*/  LDG.E.U16 R0, desc[UR36][R2.64] ;  /* 0x0000002402007981 */ /* 0x000162000c1e1500 */
[----:B------:R-:W-:Y:S05]  /*bdc0*/  BRA `(.L_x_1727) ;  /* 0x0000000800e87947 */ /* 0x000fea0003800000 */
.L_x_1732:
        /* <DEDUP_REMOVED lines=8> */
.L_x_1722:
        /* <DEDUP_REMOVED lines=13> */
.L_x_1736:
        /* <DEDUP_REMOVED lines=8> */
.L_x_1735:
        /* <DEDUP_REMOVED lines=28> */
.L_x_1738:
        /* <DEDUP_REMOVED lines=15> */
.L_x_1737:
[----:B------:R-:W2:Y:S02]  /*c250*/  LDG.E.U16 R0, desc[UR36][R2.64] ;  /* 0x0000002402007981 */ /* 0x000ea4000c1e1500 */
[----:B--2---:R-:W-:-:S05]  /*c260*/  IMAD.U32 R0, R0, 0x10000, RZ ;  /* 0x0001000000007824 */ /* 0x004fca00078e00ff */
[----:B------:R-:W-:Y:S01]  /*c270*/  F2FP.F16.F32.PACK_AB R0, RZ, R0 ;  /* 0x00000000ff00723e */ /* 0x000fe200000000ff */
[----:B------:R-:W-:Y:S06]  /*c280*/  BRA `(.L_x_1727) ;  /* 0x0000000400b87947 */ /* 0x000fec0003800000 */
.L_x_1734:
        /* <DEDUP_REMOVED lines=12> */
.L_x_1741:
        /* <DEDUP_REMOVED lines=21> */
.L_x_1745:
[----:B------:R-:W-:Y:S05]  /*c4a0*/  BSYNC B1 ;  /* 0x0000000000017941 */ /* 0x000fea0003800000 */
.L_x_1744:
[----:B------:R-:W-:Y:S01]  /*c4b0*/  LEA R3, R0, 0x3b800000, 0x17 ;  /* 0x3b80000000037811 */ /* 0x000fe200078eb8ff */
[----:B------:R-:W-:-:S05]  /*c4c0*/  IMAD.SHL.U32 R0, R2, 0x100000, RZ ;  /* 0x0010000002007824 */ /* 0x000fca00078e00ff */
[----:B------:R-:W-:-:S07]  /*c4d0*/  LOP3.LUT R0, R3, R0, R4, 0xfe, !PT ;  /* 0x0000000003007212 */ /* 0x000fce00078efe04 */
.L_x_1743:
[----:B------:R-:W-:Y:S05]  /*c4e0*/  BSYNC B0 ;  /* 0x0000000000007941 */ /* 0x000fea0003800000 */
.L_x_1742:
[----:B------:R-:W-:Y:S01]  /*c4f0*/  F2FP.F16.F32.PACK_AB R0, RZ, R0 ;  /* 0x00000000ff00723e */ /* 0x000fe200000000ff */
[----:B------:R-:W-:Y:S06]  /*c500*/  BRA `(.L_x_1727) ;  /* 0x0000000400187947 */ /* 0x000fec0003800000 */
.L_x_1740:
        /* <DEDUP_REMOVED lines=21> */
.L_x_1749:
[----:B------:R-:W-:Y:S05]  /*c660*/  BSYNC B1 ;  /* 0x0000000000017941 */ /* 0x000fea0003800000 */
.L_x_1748:
[----:B------:R-:W-:Y:S01]  /*c670*/  LEA R3, R0, 0x37800000, 0x17 ;  /* 0x3780000000037811 */ /* 0x000fe200078eb8ff */
[----:B------:R-:W-:-:S05]  /*c680*/  IMAD.SHL.U32 R0, R2, 0x200000, RZ ;  /* 0x0020000002007824 */ /* 0x000fca00078e00ff */
[----:B------:R-:W-:-:S07]  /*c690*/  LOP3.LUT R0, R3, R0, R4, 0xfe, !PT ;  /* 0x0000000003007212 */ /* 0x000fce00078efe04 */
.L_x_1747:
[----:B------:R-:W-:Y:S05]  /*c6a0*/  BSYNC B0 ;  /* 0x0000000000007941 */ /* 0x000fea0003800000 */
.L_x_1746:
[----:B------:R-:W-:Y:S01]  /*c6b0*/  F2FP.F16.F32.PACK_AB R0, RZ, R0 ;  /* 0x00000000ff00723e */ /* 0x000fe200000000ff */
[----:B------:R-:W-:Y:S06]  /*c6c0*/  BRA `(.L_x_1727) ;  /* 0x0000000000a87947 */ /* 0x000fec0003800000 */
.L_x_1739:
        /* <DEDUP_REMOVED lines=14> */
.L_x_1753:
[----:B------:R-:W-:Y:S05]  /*c7b0*/  BSYNC B0 ;  /* 0x0000000000007941 */ /* 0x000fea0003800000 */
.L_x_1752:
[----:B------:R-:W-:Y:S01]  /*c7c0*/  F2FP.F16.F32.PACK_AB R0, RZ, R0 ;  /* 0x00000000ff00723e */ /* 0x000fe200000000ff */
[----:B------:R-:W-:Y:S06]  /*c7d0*/  BRA `(.L_x_1727) ;  /* 0x0000000000647947 */ /* 0x000fec0003800000 */
.L_x_1726:
        /* <DEDUP_REMOVED lines=16> */
.L_x_1754:
[----:B------:R-:W-:Y:S01]  /*c8e0*/  PRMT R0, RZ, 0x7610, R0 ;  /* 0x00007610ff007816 */ /* 0x000fe20000000000 */
[----:B------:R-:W-:Y:S06]  /*c8f0*/  BRA `(.L_x_1727) ;  /* 0x00000000001c7947 */ /* 0x000fec0003800000 */
.L_x_1751:
[----:B------:R-:W2:Y:S02]  /*c900*/  LDG.E.64 R2, desc[UR36][R2.64] ;  /* 0x0000002402027981 */ /* 0x000ea4000c1e1b00 */
[----:B--2---:R-:W0:Y:S02]  /*c910*/  I2F.U64 R0, R2 ;  /* 0x0000000200007312 */ /* 0x004e240000301000 */
[----:B0-----:R-:W-:Y:S01]  /*c920*/  F2FP.F16.F32.PACK_AB R0, RZ, R0 ;  /* 0x00000000ff00723e */ /* 0x001fe200000000ff */
[----:B------:R-:W-:Y:S06]  /*c930*/  BRA `(.L_x_1727) ;  /* 0x00000000000c7947 */ /* 0x000fec0003800000 */
.L_x_1750:
[----:B------:R-:W2:Y:S02]  /*c940*/  LDG.E R2, desc[UR36][R2.64] ;  /* 0x0000002402027981 */ /* 0x000ea4000c1e1900 */
[----:B--2---:R-:W-:-:S04]  /*c950*/  I2FP.F32.U32 R0, R2 ;  /* 0x0000000200007245 */ /* 0x004fc80000201000 */
[----:B------:R-:W-:-:S07]  /*c960*/  F2FP.F16.F32.PACK_AB R0, RZ, R0 ;  /* 0x00000000ff00723e */ /* 0x000fce00000000ff */
.L_x_1727:
        /* <DEDUP_REMOVED lines=8> */
[----:B01----:R-:W-:-:S03]  /*c9f0*/  FADD.FTZ R2, R23, 1 ;  /* 0x3f80000017027421 */ /* 0x003fc60000010000 */
[----:B------:R-:W-:-:S03]  /*ca00*/  ISETP.GT.AND P0, PT, R5, 0x9, PT ;  /* 0x000000090500780c */ /* 0x000fc60003f04270 */
[----:B------:R-:W0:Y:S02]  /*ca10*/  MUFU.RCP R3, R2 ;  /* 0x0000000200037308 */ /* 0x000e240000001000 */
[----:B0-----:R-:W-:-:S04]  /*ca20*/  FFMA.FTZ R0, -R0, R3, R0 ;  /* 0x0000000300007223 */ /* 0x001fc80000010100 */
[----:B------:R-:W-:-:S04]  /*ca30*/  FMUL.FTZ R19, R19, R0 ;  /* 0x0000000013137220 */ /* 0x000fc80000410000 */
[----:B------:R-:W-:-:S05]  /*ca40*/  FFMA.FTZ R19, R22, R3, R19 ;  /* 0x0000000316137223 */ /* 0x000fca0000010013 */
[----:B------:R-:W-:Y:S01]  /*ca50*/  F2FP.F16.F32.PACK_AB R19, RZ, R19 ;  /* 0x00000013ff13723e */ /* 0x000fe200000000ff */
        /* <DEDUP_REMOVED lines=13> */
.L_x_1758:
[----:B------:R-:W-:-:S06]  /*cb30*/  HADD2.F32 R3, -RZ, R19.H0_H0 ;  /* 0x20000013ff037230 */ /* 0x000fcc0000004100 */
[----:B------:R-:W0:Y:S02]  /*cb40*/  F2I.S64.TRUNC R2, R3 ;  /* 0x0000000300027311 */ /* 0x000e24000020d900 */
[----:B0-----:R4:W-:Y:S01]  /*cb50*/  STG.E.U8 desc[UR36][R16.64], R2 ;  /* 0x0000000210007986 */ /* 0x0019e2000c101124 */
[----:B------:R-:W-:Y:S05]  /*cb60*/  BRA `(.L_x_1760) ;  /* 0x0000000c00847947 */ /* 0x000fea0003800000 */
.L_x_1757:
        /* <DEDUP_REMOVED lines=10> */
.L_x_1762:
[----:B------:R-:W-:-:S06]  /*cc10*/  HADD2.F32 R19, -RZ, R19.H0_H0 ;  /* 0x20000013ff137230 */ /* 0x000fcc0000004100 */
[----:B------:R-:W0:Y:S02]  /*cc20*/  F2I.FTZ.TRUNC.NTZ R19, R19 ;  /* 0x0000001300137305 */ /* 0x000e24000021f100 */
[----:B0-----:R2:W-:Y:S01]  /*cc30*/  STG.E desc[UR36][R16.64], R19 ;  /* 0x0000001310007986 */ /* 0x0015e2000c101924 */
[----:B------:R-:W-:Y:S05]  /*cc40*/  BRA `(.L_x_1760) ;  /* 0x0000000c004c7947 */ /* 0x000fea0003800000 */
.L_x_1761:
[----:B------:R-:W-:-:S06]  /*cc50*/  HADD2.F32 R19, -RZ, R19.H0_H0 ;  /* 0x20000013ff137230 */ /* 0x000fcc0000004100 */
[----:B------:R-:W0:Y:S02]  /*cc60*/  F2I.FTZ.TRUNC.NTZ R19, R19 ;  /* 0x0000001300137305 */ /* 0x000e24000021f100 */
[----:B0-----:R0:W-:Y:S01]  /*cc70*/  STG.E.U16 desc[UR36][R16.64], R19 ;  /* 0x0000001310007986 */ /* 0x0011e2000c101524 */
[----:B------:R-:W-:Y:S05]  /*cc80*/  BRA `(.L_x_1760) ;  /* 0x0000000c003c7947 */ /* 0x000fea0003800000 */
.L_x_1756:
        /* <DEDUP_REMOVED lines=9> */
.L_x_1764:
[----:B------:R0:W-:Y:S01]  /*cd20*/  STG.E.U16 desc[UR36][R16.64], R19 ;  /* 0x0000001310007986 */ /* 0x0001e2000c101524 */
[----:B------:R-:W-:Y:S05]  /*cd30*/  BRA `(.L_x_1760) ;  /* 0x0000000c00107947 */ /* 0x000fea0003800000 */
.L_x_1763:
        /* <DEDUP_REMOVED lines=10> */
.L_x_1766:
[----:B------:R-:W-:-:S05]  /*cde0*/  HADD2.F32 R0, -RZ, R19.H0_H0 ;  /* 0x20000013ff007230 */ /* 0x000fca0000004100 */
[----:B------:R-:W-:-:S04]  /*cdf0*/  F2FP.F16.F32.PACK_AB R0, RZ, R0 ;  /* 0x00000000ff00723e */ /* 0x000fc800000000ff */
[----:B------:R-:W-:-:S05]  /*ce00*/  PRMT R0, R0, 0x5410, RZ ;  /* 0x0000541000007816 */ /* 0x000fca00000000ff */
[----:B------:R0:W-:Y:S01]  /*ce10*/  STG.E desc[UR36][R16.64], R0 ;  /* 0x0000000010007986 */ /* 0x0001e2000c101924 */
[----:B------:R-:W-:Y:S05]  /*ce20*/  BRA `(.L_x_1760) ;  /* 0x0000000800d47947 */ /* 0x000fea0003800000 */
.L_x_1765:
[----:B------:R-:W-:-:S05]  /*ce30*/  HADD2.F32 R2, -RZ, R19.H0_H0 ;  /* 0x20000013ff027230 */ /* 0x000fca0000004100 */
[----:B------:R-:W-:-:S06]  /*ce40*/  FMUL.FTZ R2, R2, 1 ;  /* 0x3f80000002027820 */ /* 0x000fcc0000410000 */
[----:B------:R-:W0:Y:S02]  /*ce50*/  F2F.F64.F32 R2, R2 ;  /* 0x0000000200027310 */ /* 0x000e240000201800 */
[----:B0-----:R0:W-:Y:S01]  /*ce60*/  STG.E.64 desc[UR36][R16.64], R2 ;  /* 0x0000000210007986 */ /* 0x0011e2000c101b24 */
[----:B------:R-:W-:Y:S05]  /*ce70*/  BRA `(.L_x_1760) ;  /* 0x0000000800c07947 */ /* 0x000fea0003800000 */
.L_x_1755:
        /* <DEDUP_REMOVED lines=13> */
.L_x_1769:
[----:B------:R-:W-:Y:S01]  /*cf50*/  HADD2.F32 R19, -RZ, R19.H0_H0 ;  /* 0x20000013ff137230 */ /* 0x000fe20000004100 */
[----:B------:R-:W-:-:S04]  /*cf60*/  CS2R R6, SRZ ;  /* 0x0000000000067805 */ /* 0x000fc8000001ff00 */
[----:B------:R-:W-:-:S06]  /*cf70*/  FMUL.FTZ R4, R19, 1 ;  /* 0x3f80000013047820 */ /* 0x000fcc0000410000 */
[----:B------:R-:W0:Y:S02]  /*cf80*/  F2F.F64.F32 R4, R4 ;  /* 0x0000000400047310 */ /* 0x000e240000201800 */
[----:B0-----:R0:W-:Y:S01]  /*cf90*/  STG.E.128 desc[UR36][R16.64], R4 ;  /* 0x0000000410007986 */ /* 0x0011e2000c101d24 */
[----:B------:R-:W-:Y:S05]  /*cfa0*/  BRA `(.L_x_1760) ;  /* 0x0000000800747947 */ /* 0x000fea0003800000 */
.L_x_1768:
        /* <DEDUP_REMOVED lines=21> */
.L_x_1773:
[----:B------:R-:W-:Y:S05]  /*d100*/  BSYNC B0 ;  /* 0x0000000000007941 */ /* 0x000fea0003800000 */
.L_x_1772:
[----:B------:R-:W-:-:S05]  /*d110*/  LOP3.LUT R3, R0, R3, RZ, 0xfc, !PT ;  /* 0x0000000300037212 */ /* 0x000fca00078efcff */
[----:B------:R0:W-:Y:S01]  /*d120*/  STG.E.U8 desc[UR36][R16.64], R3 ;  /* 0x0000000310007986 */ /* 0x0001e2000c101124 */
[----:B------:R-:W-:Y:S05]  /*d130*/  BRA `(.L_x_1760) ;  /* 0x0000000800107947 */ /* 0x000fea0003800000 */
.L_x_1771:
        /* <DEDUP_REMOVED lines=13> */
.L_x_1775:
[----:B------:R-:W-:Y:S01]  /*d210*/  IMAD.MOV.U32 R0, RZ, RZ, 0x7f ;  /* 0x0000007fff007424 */ /* 0x000fe200078e00ff */
[----:B------:R-:W-:-:S04]  /*d220*/  ISETP.GT.U32.AND P0, PT, R2, 0x7f800000, PT ;  /* 0x7f8000000200780c */ /* 0x000fc80003f04070 */
[----:B------:R-:W-:-:S09]  /*d230*/  SEL R0, R0, 0x7c, P0 ;  /* 0x0000007c00007807 */ /* 0x000fd20000000000 */
.L_x_1776:
[----:B------:R-:W-:Y:S05]  /*d240*/  BSYNC B0 ;  /* 0x0000000000007941 */ /* 0x000fea0003800000 */
.L_x_1774:
[----:B------:R-:W-:-:S04]  /*d250*/  LOP3.LUT R2, R19, 0x80000000, RZ, 0xc0, !PT ;  /* 0x8000000013027812 */ /* 0x000fc800078ec0ff */
[----:B------:R-:W-:-:S04]  /*d260*/  SHF.R.U32.HI R3, RZ, 0x18, R2 ;  /* 0x00000018ff037819 */ /* 0x000fc80000011602 */
[----:B------:R-:W-:-:S05]  /*d270*/  LOP3.LUT R3, R0, R3, RZ, 0xfc, !PT ;  /* 0x0000000300037212 */ /* 0x000fca00078efcff */
[----:B------:R0:W-:Y:S01]  /*d280*/  STG.E.U8 desc[UR36][R16.64], R3 ;  /* 0x0000000310007986 */ /* 0x0001e2000c101124 */
[----:B------:R-:W-:Y:S05]  /*d290*/  BRA `(.L_x_1760) ;  /* 0x0000000400b87947 */ /* 0x000fea0003800000 */
.L_x_1770:
[----:B------:R-:W-:-:S05]  /*d2a0*/  HADD2.F32 R0, -RZ, R19.H0_H0 ;  /* 0x20000013ff007230 */ /* 0x000fca0000004100 */
[----:B------:R-:W-:-:S05]  /*d2b0*/  F2FP.BF16.F32.PACK_AB R0, RZ, R0 ;  /* 0x00000000ff00723e */ /* 0x000fca00000010ff */
[----:B------:R0:W-:Y:S01]  /*d2c0*/  STG.E.U16 desc[UR36][R16.64], R0 ;  /* 0x0000000010007986 */ /* 0x0001e2000c101524 */
[----:B------:R-:W-:Y:S05]  /*d2d0*/  BRA `(.L_x_1760) ;  /* 0x0000000400a87947 */ /* 0x000fea0003800000 */
.L_x_1767:
        /* <DEDUP_REMOVED lines=12> */
.L_x_1779:
        /* <DEDUP_REMOVED lines=17> */
.L_x_1782:
[----:B------:R-:W-:-:S04]  /*d4b0*/  LOP3.LUT R2, R19, 0x80000000, RZ, 0xc0, !PT ;  /* 0x8000000013027812 */ /* 0x000fc800078ec0ff */
[----:B------:R-:W-:-:S04]  /*d4c0*/  SHF.R.U32.HI R3, RZ, 0x18, R2 ;  /* 0x00000018ff037819 */ /* 0x000fc80000011602 */
[----:B------:R-:W-:-:S04]  /*d4d0*/  LOP3.LUT R0, R0, R3, RZ, 0xfc, !PT ;  /* 0x0000000300007212 */ /* 0x000fc800078efcff */
[----:B------:R-:W-:-:S07]  /*d4e0*/  PRMT R8, R0, 0x7610, R8 ;  /* 0x0000761000087816 */ /* 0x000fce0000000008 */
.L_x_1781:
[----:B------:R-:W-:Y:S05]  /*d4f0*/  BSYNC B0 ;  /* 0x0000000000007941 */ /* 0x000fea0003800000 */
.L_x_1780:
[----:B------:R0:W-:Y:S01]  /*d500*/  STG.E.U8 desc[UR36][R16.64], R8 ;  /* 0x0000000810007986 */ /* 0x0001e2000c101124 */
[----:B------:R-:W-:Y:S05]  /*d510*/  BRA `(.L_x_1760) ;  /* 0x0000000400187947 */ /* 0x000fea0003800000 */
.L_x_1778:
        /* <DEDUP_REMOVED lines=17> */
.L_x_1785:
[----:B------:R-:W-:-:S04]  /*d630*/  LOP3.LUT R2, R19, 0x80000000, RZ, 0xc0, !PT ;  /* 0x8000000013027812 */ /* 0x000fc800078ec0ff */
[----:B------:R-:W-:-:S04]  /*d640*/  SHF.R.U32.HI R3, RZ, 0x18, R2 ;  /* 0x00000018ff037819 */ /* 0x000fc80000011602 */
[----:B------:R-:W-:-:S04]  /*d650*/  LOP3.LUT R0, R0, R3, RZ, 0xfc, !PT ;  /* 0x0000000300007212 */ /* 0x000fc800078efcff */
[----:B------:R-:W-:-:S07]  /*d660*/  PRMT R8, R0, 0x7610, R8 ;  /* 0x0000761000087816 */ /* 0x000fce0000000008 */
.L_x_1784:
[----:B------:R-:W-:Y:S05]  /*d670*/  BSYNC B0 ;  /* 0x0000000000007941 */ /* 0x000fea0003800000 */
.L_x_1783:
[----:B------:R0:W-:Y:S01]  /*d680*/  STG.E.U8 desc[UR36][R16.64], R8 ;  /* 0x0000000810007986 */ /* 0x0001e2000c101124 */
[----:B------:R-:W-:Y:S05]  /*d690*/  BRA `(.L_x_1760) ;  /* 0x0000000000b87947 */ /* 0x000fea0003800000 */
.L_x_1777:
[----:B------:R-:W-:-:S13]  /*d6a0*/  ISETP.NE.AND P0, PT, R5, 0x1c, PT ;  /* 0x0000001c0500780c */ /* 0x000fda0003f05270 */
[----:B------:R-:W-:Y:S05]  /*d6b0*/  @!P0 BRA `(.L_x_1786) ;  /* 0x0000000000a48947 */ /* 0x000fea0003800000 */
[----:B------:R-:W-:-:S13]  /*d6c0*/  ISETP.NE.AND P0, PT, R5, 0x1d, PT ;  /* 0x0000001d0500780c */ /* 0x000fda0003f05270 */
[----:B------:R-:W-:Y:S05]  /*d6d0*/  @!P0 BRA `(.L_x_1787) ;  /* 0x00000000008c8947 */ /* 0x000fea0003800000 */
[----:B------:R-:W-:-:S13]  /*d6e0*/  ISETP.NE.AND P0, PT, R5, 0x2c, PT ;  /* 0x0000002c0500780c */ /* 0x000fda0003f05270 */
[----:B------:R-:W-:Y:S05]  /*d6f0*/  @P0 BRA `(.L_x_1759) ;  /* 0x0000000000400947 */ /* 0x000fea0003800000 */
[----:B------:R-:W-:Y:S02]  /*d700*/  HADD2.F32 R19, -RZ, R19.H0_H0 ;  /* 0x20000013ff137230 */ /* 0x000fe40000004100 */
        /* <DEDUP_REMOVED lines=15> */
.L_x_1759:
        /* <DEDUP_REMOVED lines=16> */
.L_x_1788:
[----:B------:R-:W-:Y:S05]  /*d900*/  BRA `(.L_x_1760) ;  /* 0x00000000001c7947 */ /* 0x000fea0003800000 */
.L_x_1787:
[----:B------:R-:W-:-:S06]  /*d910*/  HADD2.F32 R2, -RZ, R19.H0_H0 ;  /* 0x20000013ff027230 */ /* 0x000fcc0000004100 */
[----:B------:R-:W0:Y:S02]  /*d920*/  F2I.U64.TRUNC R2, R2 ;  /* 0x0000000200027311 */ /* 0x000e24000020d800 */
[----:B0-----:R0:W-:Y:S01]  /*d930*/  STG.E.64 desc[UR36][R16.64], R2 ;  /* 0x0000000210007986 */ /* 0x0011e2000c101b24 */
[----:B------:R-:W-:Y:S05]  /*d940*/  BRA `(.L_x_1760) ;  /* 0x00000000000c7947 */ /* 0x000fea0003800000 */
.L_x_1786:
[----:B------:R-:W-:-:S06]  /*d950*/  HADD2.F32 R19, -RZ, R19.H0_H0 ;  /* 0x20000013ff137230 */ /* 0x000fcc0000004100 */
[----:B------:R-:W0:Y:S02]  /*d960*/  F2I.FTZ.U32.TRUNC.NTZ R19, R19 ;  /* 0x0000001300137305 */ /* 0x000e24000021f000 */
[----:B0-----:R0:W-:Y:S02]  /*d970*/  STG.E desc[UR36][R16.64], R19 ;  /* 0x0000001310007986 */ /* 0x0011e4000c101924 */
.L_x_1760:
[----:B------:R-:W-:-:S07]  /*d980*/  VIADD R27, R27, 0x80 ;  /* 0x000000801b1b7836 */ /* 0x000fce0000000000 */
.L_x_1621:
[----:B------:R-:W-:Y:S05]  /*d990*/  BSYNC B6 ;  /* 0x0000000000067941 */ /* 0x000fea0003800000 */
.L_x_1620:
        /* <DEDUP_REMOVED lines=434> */
.L_x_1791:
        /* <DEDUP_REMOVED lines=23> */
.L_x_1795:
[----:B------:R-:W2:Y:S02]  /*f630*/  LDG.E.U8 R2, desc[UR36][R2.64] ;  /* 0x0000002402027981 */ /* 0x000ea4000c1e1100 */
[----:B--2---:R-:W-:-:S04]  /*f640*/  I2FP.F32.U32 R0, R2 ;  /* 0x0000000200007245 */ /* 0x004fc80000201000 */
[----:B------:R-:W-:-:S04]  /*f650*/  F2FP.F16.F32.PACK_AB R0, RZ, R0 ;  /* 0x00000000ff00723e */ /* 0x000fc800000000ff */
[----:B------:R-:W-:Y:S01]  /*f660*/  PRMT R19, R0, 0x7610, R19 ;  /* 0x0000761000137816 */ /* 0x000fe20000000013 */
[----:B------:R-:W-:Y:S06]  /*f670*/  BRA `(.L_x_1797) ;  /* 0x0000000c00bc7947 */ /* 0x000fec0003800000 */
.L_x_1794:
        /* <DEDUP_REMOVED lines=11> */
.L_x_1799:
[----:B------:R-:W2:Y:S02]  /*f730*/  LDG.E R2, desc[UR36][R2.64] ;  /* 0x0000002402027981 */ /* 0x000ea4000c1e1900 */
[----:B--2---:R-:W-:-:S04]  /*f740*/  I2FP.F32.S32 R0, R2 ;  /* 0x0000000200007245 */ /* 0x004fc80000201400 */
[----:B------:R-:W-:-:S04]  /*f750*/  F2FP.F16.F32.PACK_AB R0, RZ, R0 ;  /* 0x00000000ff00723e */ /* 0x000fc800000000ff */
[----:B------:R-:W-:Y:S01]  /*f760*/  PRMT R19, R0, 0x7610, R19 ;  /* 0x0000761000137816 */ /* 0x000fe20000000013 */
[----:B------:R-:W-:Y:S06]  /*f770*/  BRA `(.L_x_1797) ;  /* 0x0000000c007c7947 */ /* 0x000fec0003800000 */
.L_x_1798:
[----:B------:R-:W2:Y:S02]  /*f780*/  LDG.E.U16 R2, desc[UR36][R2.64] ;  /* 0x0000002402027981 */ /* 0x000ea4000c1e1500 */
[----:B--2---:R-:W0:Y:S02]  /*f790*/  I2F.S16 R0, R2 ;  /* 0x0000000200007306 */ /* 0x004e240000101400 */
[----:B0-----:R-:W-:-:S04]  /*f7a0*/  F2FP.F16.F32.PACK_AB R0, RZ, R0 ;  /* 0x00000000ff00723e */ /* 0x001fc800000000ff */
[----:B------:R-:W-:Y:S01]  /*f7b0*/  PRMT R19, R0, 0x7610, R19 ;  /* 0x0000761000137816 */ /* 0x000fe20000000013 */
[----:B------:R-:W-:Y:S06]  /*f7c0*/  BRA `(.L_x_1797) ;  /* 0x0000000c00687947 */ /* 0x000fec0003800000 */
.L_x_1793:
        /* <DEDUP_REMOVED lines=9> */
.L_x_1801:
[----:B------:R0:W5:Y:S01]  /*f860*/  LDG.E.U16 R19, desc[UR36][R2.64] ;  /* 0x0000002402137981 */ /* 0x000162000c1e1500 */
[----:B------:R-:W-:Y:S05]  /*f870*/  BRA `(.L_x_1797) ;  /* 0x0000000c003c7947 */ /* 0x000fea0003800000 */
.L_x_1800:
        /* <DEDUP_REMOVED lines=9> */
.L_x_1803:
[----:B------:R1:W5:Y:S01]  /*f910*/  LDG.E.U16 R19, desc[UR36][R2.64] ;  /* 0x0000002402137981 */ /* 0x000362000c1e1500 */
[----:B------:R-:W-:Y:S05]  /*f920*/  BRA `(.L_x_1797) ;  /* 0x0000000c00107947 */ /* 0x000fea0003800000 */
.L_x_1802:
        /* <DEDUP_REMOVED lines=9> */
.L_x_1792:
        /* <DEDUP_REMOVED lines=14> */
.L_x_1806:
        /* <DEDUP_REMOVED lines=9> */
.L_x_1805:
        /* <DEDUP_REMOVED lines=28> */
.L_x_1808:
        /* <DEDUP_REMOVED lines=15> */
.L_x_1807:
[----:B------:R-:W2:Y:S02]  /*fde0*/  LDG.E.U16 R0, desc[UR36][R2.64] ;  /* 0x0000002402007981 */ /* 0x000ea4000c1e1500 */
[----:B--2---:R-:W-:-:S05]  /*fdf0*/  IMAD.U32 R0, R0, 0x10000, RZ ;  /* 0x0001000000007824 */ /* 0x004fca00078e00ff */
[----:B------:R-:W-:-:S04]  /*fe00*/  F2FP.F16.F32.PACK_AB R0, RZ, R0 ;  /* 0x00000000ff00723e */ /* 0x000fc800000000ff */
[----:B------:R-:W-:Y:S01]  /*fe10*/  PRMT R19, R0, 0x7610, R19 ;  /* 0x0000761000137816 */ /* 0x000fe20000000013 */
[----:B------:R-:W-:Y:S06]  /*fe20*/  BRA `(.L_x_1797) ;  /* 0x0000000400d07947 */ /* 0x000fec0003800000 */
.L_x_1804:
        /* <DEDUP_REMOVED lines=13> */
.L_x_1811:
        /* <DEDUP_REMOVED lines=21> */
.L_x_1815:
[----:B------:R-:W-:Y:S05]  /*10050*/  BSYNC B1 ;  /* 0x0000000000017941 */ /* 0x000fea0003800000 */
.L_x_1814:
[----:B------:R-:W-:Y:S01]  /*10060*/  LEA R3, R0, 0x3b800000, 0x17 ;  /* 0x3b80000000037811 */ /* 0x000fe200078eb8ff */
[----:B------:R-:W-:-:S05]  /*10070*/  IMAD.SHL.U32 R0, R2, 0x100000, RZ ;  /* 0x0010000002007824 */ /* 0x000fca00078e00ff */
[----:B------:R-:W-:-:S07]  /*10080*/  LOP3.LUT R0, R3, R0, R4, 0xfe, !PT ;  /* 0x0000000003007212 */ /* 0x000fce00078efe04 */
.L_x_1813:
[----:B------:R-:W-:Y:S05]  /*10090*/  BSYNC B0 ;  /* 0x0000000000007941 */ /* 0x000fea0003800000 */
.L_x_1812:
[----:B------:R-:W-:-:S04]  /*100a0*/  F2FP.F16.F32.PACK_AB R0, RZ, R0 ;  /* 0x00000000ff00723e */ /* 0x000fc800000000ff */
[----:B------:R-:W-:Y:S01]  /*100b0*/  PRMT R19, R0, 0x7610, R19 ;  /* 0x0000761000137816 */ /* 0x000fe20000000013 */
[----:B------:R-:W-:Y:S06]  /*100c0*/  BRA `(.L_x_1797) ;  /* 0x0000000400287947 */ /* 0x000fec0003800000 */
.L_x_1810:
        /* <DEDUP_REMOVED lines=21> */
.L_x_1819:
[----:B------:R-:W-:Y:S05]  /*10220*/  BSYNC B1 ;  /* 0x0000000000017941 */ /* 0x000fea0003800000 */
.L_x_1818:
[----:B------:R-:W-:Y:S01]  /*10230*/  LEA R3, R0, 0x37800000, 0x17 ;  /* 0x3780000000037811 */ /* 0x000fe200078eb8ff */
[----:B------:R-:W-:-:S05]  /*10240*/  IMAD.SHL.U32 R0, R2, 0x200000, RZ ;  /* 0x0020000002007824 */ /* 0x000fca00078e00ff */
[----:B------:R-:W-:-:S07]  /*10250*/  LOP3.LUT R0, R3, R0, R4, 0xfe, !PT ;  /* 0x0000000003007212 */ /* 0x000fce00078efe04 */
.L_x_1817:
[----:B------:R-:W-:Y:S05]  /*10260*/  BSYNC B0 ;  /* 0x0000000000007941 */ /* 0x000fea0003800000 */
.L_x_1816:
[----:B------:R-:W-:-:S04]  /*10270*/  F2FP.F16.F32.PACK_AB R0, RZ, R0 ;  /* 0x00000000ff00723e */ /* 0x000fc800000000ff */
[----:B------:R-:W-:Y:S01]  /*10280*/  PRMT R19, R0, 0x7610, R19 ;  /* 0x0000761000137816 */ /* 0x000fe20000000013 */
[----:B------:R-:W-:Y:S06]  /*10290*/  BRA `(.L_x_1797) ;  /* 0x0000000000b47947 */ /* 0x000fec0003800000 */
.L_x_1809:
        /* <DEDUP_REMOVED lines=14> */
.L_x_1823:
[----:B------:R-:W-:Y:S05]  /*10380*/  BSYNC B0 ;  /* 0x0000000000007941 */ /* 0x000fea0003800000 */
.L_x_1822:
[----:B------:R-:W-:-:S04]  /*10390*/  F2FP.F16.F32.PACK_AB R0, RZ, R0 ;  /* 0x00000000ff00723e */ /* 0x000fc800000000ff */
[----:B------:R-:W-:Y:S01]  /*103a0*/  PRMT R19, R0, 0x7610, R19 ;  /* 0x0000761000137816 */ /* 0x000fe20000000013 */
[----:B------:R-:W-:Y:S06]  /*103b0*/  BRA `(.L_x_1797) ;  /* 0x00000000006c7947 */ /* 0x000fec0003800000 */
.L_x_1796:
        /* <DEDUP_REMOVED lines=16> */
.L_x_1824:
[----:B------:R-:W-:Y:S01]  /*104c0*/  PRMT R19, RZ, 0x7610, R19 ;  /* 0x00007610ff137816 */ /* 0x000fe20000000013 */
[----:B------:R-:W-:Y:S06]  /*104d0*/  BRA `(.L_x_1797) ;  /* 0x0000000000247947 */ /* 0x000fec0003800000 */
.L_x_1821:
[----:B------:R-:W2:Y:S02]  /*104e0*/  LDG.E.64 R2, desc[UR36][R2.64] ;  /* 0x0000002402027981 */ /* 0x000ea4000c1e1b00 */
[----:B--2---:R-:W0:Y:S02]  /*104f0*/  I2F.U64 R0, R2 ;  /* 0x0000000200007312 */ /* 0x004e240000301000 */
[----:B0-----:R-:W-:-:S04]  /*10500*/  F2FP.F16.F32.PACK_AB R0, RZ, R0 ;  /* 0x00000000ff00723e */ /* 0x001fc800000000ff */
[----:B------:R-:W-:Y:S01]  /*10510*/  PRMT R19, R0, 0x7610, R19 ;  /* 0x0000761000137816 */ /* 0x000fe20000000013 */
[----:B------:R-:W-:Y:S06]  /*10520*/  BRA `(.L_x_1797) ;  /* 0x0000000000107947 */ /* 0x000fec0003800000 */
.L_x_1820:
[----:B------:R-:W2:Y:S02]  /*10530*/  LDG.E R2, desc[UR36][R2.64] ;  /* 0x0000002402027981 */ /* 0x000ea4000c1e1900 */
[----:B--2---:R-:W-:-:S04]  /*10540*/  I2FP.F32.U32 R0, R2 ;  /* 0x0000000200007245 */ /* 0x004fc80000201000 */
[----:B------:R-:W-:-:S04]  /*10550*/  F2FP.F16.F32.PACK_AB R0, RZ, R0 ;  /* 0x00000000ff00723e */ /* 0x000fc800000000ff */
[----:B------:R-:W-:-:S07]  /*10560*/  PRMT R19, R0, 0x7610, R19 ;  /* 0x0000761000137816 */ /* 0x000fce0000000013 */
.L_x_1797:
        /* <DEDUP_REMOVED lines=20> */
.L_x_1828:
[----:B------:R-:W2:Y:S02]  /*106b0*/  LDG.E.U8 R2, desc[UR36][R2.64] ;  /* 0x0000002402027981 */ /* 0x000ea4000c1e1100 */
[----:B--2---:R-:W-:-:S04]  /*106c0*/  I2FP.F32.U32 R0, R2 ;  /* 0x0000000200007245 */ /* 0x004fc80000201000 */
[----:B------:R-:W-:-:S04]  /*106d0*/  F2FP.F16.F32.PACK_AB R0, RZ, R0 ;  /* 0x00000000ff00723e */ /* 0x000fc800000000ff */
[----:B------:R-:W-:Y:S01]  /*106e0*/  PRMT R23, R0, 0x7610, R23 ;  /* 0x0000761000177816 */ /* 0x000fe20000000017 */
[----:B------:R-:W-:Y:S06]  /*106f0*/  BRA `(.L_x_1830) ;  /* 0x0000000c00bc7947 */ /* 0x000fec0003800000 */
.L_x_1827:
        /* <DEDUP_REMOVED lines=11> */
.L_x_1832:
[----:B------:R-:W2:Y:S02]  /*107b0*/  LDG.E R2, desc[UR36][R2.64] ;  /* 0x0000002402027981 */ /* 0x000ea4000c1e1900 */
[----:B--2---:R-:W-:-:S04]  /*107c0*/  I2FP.F32.S32 R0, R2 ;  /* 0x0000000200007245 */ /* 0x004fc80000201400 */
[----:B------:R-:W-:-:S04]  /*107d0*/  F2FP.F16.F32.PACK_AB R0, RZ, R0 ;  /* 0x00000000ff00723e */ /* 0x000fc800000000ff */
[----:B------:R-:W-:Y:S01]  /*107e0*/  PRMT R23, R0, 0x7610, R23 ;  /* 0x0000761000177816 */ /* 0x000fe20000000017 */
[----:B------:R-:W-:Y:S06]  /*107f0*/  BRA `(.L_x_1830) ;  /* 0x0000000c007c7947 */ /* 0x000fec0003800000 */
.L_x_1831:
[----:B------:R-:W2:Y:S02]  /*10800*/  LDG.E.U16 R2, desc[UR36][R2.64] ;  /* 0x0000002402027981 */ /* 0x000ea4000c1e1500 */
[----:B--2---:R-:W0:Y:S02]  /*10810*/  I2F.S16 R0, R2 ;  /* 0x0000000200007306 */ /* 0x004e240000101400 */
[----:B0-----:R-:W-:-:S04]  /*10820*/  F2FP.F16.F32.PACK_AB R0, RZ, R0 ;  /* 0x00000000ff00723e */ /* 0x001fc800000000ff */
[----:B------:R-:W-:Y:S01]  /*10830*/  PRMT R23, R0, 0x7610, R23 ;  /* 0x0000761000177816 */ /* 0x000fe20000000017 */
[----:B------:R-:W-:Y:S06]  /*10840*/  BRA `(.L_x_1830) ;  /* 0x0000000c00687947 */ /* 0x000fec0003800000 */
.L_x_1826:
        /* <DEDUP_REMOVED lines=9> */
.L_x_1834:
[----:B------:R1:W5:Y:S01]  /*108e0*/  LDG.E.U16 R23, desc[UR36][R2.64] ;  /* 0x0000002402177981 */ /* 0x000362000c1e1500 */
[----:B------:R-:W-:Y:S05]  /*108f0*/  BRA `(.L_x_1830) ;  /* 0x0000000c003c7947 */ /* 0x000fea0003800000 */
.L_x_1833:
        /* <DEDUP_REMOVED lines=9> */
.L_x_1836:
[----:B------:R0:W5:Y:S01]  /*10990*/  LDG.E.U16 R23, desc[UR36][R2.64] ;  /* 0x0000002402177981 */ /* 0x000162000c1e1500 */
[----:B------:R-:W-:Y:S05]  /*109a0*/  BRA `(.L_x_1830) ;  /* 0x0000000c00107947 */ /* 0x000fea0003800000 */
.L_x_1835:
        /* <DEDUP_REMOVED lines=9> */
.L_x_1825:
        /* <DEDUP_REMOVED lines=14> */
.L_x_1839:
        /* <DEDUP_REMOVED lines=9> */
.L_x_1838:
        /* <DEDUP_REMOVED lines=28> */
.L_x_1841:
        /* <DEDUP_REMOVED lines=15> */
.L_x_1840:
[----:B------:R-:W2:Y:S02]  /*10e60*/  LDG.E.U16 R0, desc[UR36][R2.64] ;  /* 0x0000002402007981 */ /* 0x000ea4000c1e1500 */
[----:B--2---:R-:W-:-:S05]  /*10e70*/  IMAD.U32 R0, R0, 0x10000, RZ ;  /* 0x0001000000007824 */ /* 0x004fca00078e00ff */
[----:B------:R-:W-:-:S04]  /*10e80*/  F2FP.F16.F32.PACK_AB R0, RZ, R0 ;  /* 0x00000000ff00723e */ /* 0x000fc800000000ff */
[----:B------:R-:W-:Y:S01]  /*10e90*/  PRMT R23, R0, 0x7610, R23 ;  /* 0x0000761000177816 */ /* 0x000fe20000000017 */
[----:B------:R-:W-:Y:S06]  /*10ea0*/  BRA `(.L_x_1830) ;  /* 0x0000000400d07947 */ /* 0x000fec0003800000 */
.L_x_1837:
        /* <DEDUP_REMOVED lines=13> */
.L_x_1844:
        /* <DEDUP_REMOVED lines=21> */
.L_x_1848:
[----:B------:R-:W-:Y:S05]  /*110d0*/  BSYNC B1 ;  /* 0x0000000000017941 */ /* 0x000fea0003800000 */
.L_x_1847:
[----:B------:R-:W-:Y:S01]  /*110e0*/  LEA R3, R0, 0x3b800000, 0x17 ;  /* 0x3b80000000037811 */ /* 0x000fe200078eb8ff */
[----:B------:R-:W-:-:S05]  /*110f0*/  IMAD.SHL.U32 R0, R2, 0x100000, RZ ;  /* 0x0010000002007824 */ /* 0x000fca00078e00ff */
[----:B------:R-:W-:-:S07]  /*11100*/  LOP3.LUT R0, R3, R0, R4, 0xfe, !PT ;  /* 0x0000000003007212 */ /* 0x000fce00078efe04 */
.L_x_1846:
[----:B------:R-:W-:Y:S05]  /*11110*/  BSYNC B0 ;  /* 0x0000000000007941 */ /* 0x000fea0003800000 */
.L_x_1845:
[----:B------:R-:W-:-:S04]  /*11120*/  F2FP.F16.F32.PACK_AB R0, RZ, R0 ;  /* 0x00000000ff00723e */ /* 0x000fc800000000ff */
[----:B------:R-:W-:Y:S01]  /*11130*/  PRMT R23, R0, 0x7610, R23 ;  /* 0x0000761000177816 */ /* 0x000fe20000000017 */
[----:B------:R-:W-:Y:S06]  /*11140*/  BRA `(.L_x_1830) ;  /* 0x0000000400287947 */ /* 0x000fec0003800000 */
.L_x_1843:
        /* <DEDUP_REMOVED lines=21> */
.L_x_1852:
[----:B------:R-:W-:Y:S05]  /*112a0*/  BSYNC B1 ;  /* 0x0000000000017941 */ /* 0x000fea0003800000 */
.L_x_1851:
[----:B------:R-:W-:Y:S01]  /*112b0*/  LEA R3, R0, 0x37800000, 0x17 ;  /* 0x3780000000037811 */ /* 0x000fe200078eb8ff */
[----:B------:R-:W-:-:S05]  /*112c0*/  IMAD.SHL.U32 R0, R2, 0x200000, RZ ;  /* 0x0020000002007824 */ /* 0x000fca00078e00ff */
[----:B------:R-:W-:-:S07]  /*112d0*/  LOP3.LUT R0, R3, R0, R4, 0xfe, !PT ;  /* 0x0000000003007212 */ /* 0x000fce00078efe04 */
.L_x_1850:
[----:B------:R-:W-:Y:S05]  /*112e0*/  BSYNC B0 ;  /* 0x0000000000007941 */ /* 0x000fea0003800000 */
.L_x_1849:
[----:B------:R-:W-:-:S04]  /*112f0*/  F2FP.F16.F32.PACK_AB R0, RZ, R0 ;  /* 0x00000000ff00723e */ /* 0x000fc800000000ff */
[----:B------:R-:W-:Y:S01]  /*11300*/  PRMT R23, R0, 0x7610, R23 ;  /* 0x0000761000177816 */ /* 0x000fe20000000017 */
[----:B------:R-:W-:Y:S06]  /*11310*/  BRA `(.L_x_1830) ;  /* 0x0000000000b47947 */ /* 0x000fec0003800000 */
.L_x_1842:
        /* <DEDUP_REMOVED lines=14> */
.L_x_1856:
[----:B------:R-:W-:Y:S05]  /*11400*/  BSYNC B0 ;  /* 0x0000000000007941 */ /* 0x000fea0003800000 */
.L_x_1855:
[----:B------:R-:W-:-:S04]  /*11410*/  F2FP.F16.F32.PACK_AB R0, RZ, R0 ;  /* 0x00000000ff00723e */ /* 0x000fc800000000ff */
[----:B------:R-:W-:Y:S01]  /*11420*/  PRMT R23, R0, 0x7610, R23 ;  /* 0x0000761000177816 */ /* 0x000fe20000000017 */
[----:B------:R-:W-:Y:S06]  /*11430*/  BRA `(.L_x_1830) ;  /* 0x00000000006c7947 */ /* 0x000fec0003800000 */
.L_x_1829:
        /* <DEDUP_REMOVED lines=16> */
.L_x_1857:
[----:B------:R-:W-:Y:S01]  /*11540*/  PRMT R23, RZ, 0x7610, R23 ;  /* 0x00007610ff177816 */ /* 0x000fe20000000017 */
[----:B------:R-:W-:Y:S06]  /*11550*/  BRA `(.L_x_1830) ;  /* 0x0000000000247947 */ /* 0x000fec0003800000 */
.L_x_1854:
[----:B------:R-:W2:Y:S02]  /*11560*/  LDG.E.64 R2, desc[UR36][R2.64] ;  /* 0x0000002402027981 */ /* 0x000ea4000c1e1b00 */
[----:B--2---:R-:W0:Y:S02]  /*11570*/  I2F.U64 R0, R2 ;  /* 0x0000000200007312 */ /* 0x004e240000301000 */
[----:B0-----:R-:W-:-:S04]  /*11580*/  F2FP.F16.F32.PACK_AB R0, RZ, R0 ;  /* 0x00000000ff00723e */ /* 0x001fc800000000ff */
[----:B------:R-:W-:Y:S01]  /*11590*/  PRMT R23, R0, 0x7610, R23 ;  /* 0x0000761000177816 */ /* 0x000fe20000000017 */
[----:B------:R-:W-:Y:S06]  /*115a0*/  BRA `(.L_x_1830) ;  /* 0x0000000000107947 */ /* 0x000fec0003800000 */
.L_x_1853:
[----:B------:R-:W2:Y:S02]  /*115b0*/  LDG.E R2, desc[UR36][R2.64] ;  /* 0x0000002402027981 */ /* 0x000ea4000c1e1900 */
[----:B--2---:R-:W-:-:S04]  /*115c0*/  I2FP.F32.U32 R0, R2 ;  /* 0x0000000200007245 */ /* 0x004fc80000201000 */
[----:B------:R-:W-:-:S04]  /*115d0*/  F2FP.F16.F32.PACK_AB R0, RZ, R0 ;  /* 0x00000000ff00723e */ /* 0x000fc800000000ff */
[----:B------:R-:W-:-:S07]  /*115e0*/  PRMT R23, R0, 0x7610, R23 ;  /* 0x0000761000177816 */ /* 0x000fce0000000017 */
.L_x_1830:
        /* <DEDUP_REMOVED lines=20> */
.L_x_1861:
[----:B------:R-:W2:Y:S02]  /*11730*/  LDG.E.U8 R2, desc[UR36][R2.64] ;  /* 0x0000002402027981 */ /* 0x000ea4000c1e1100 */
[----:B--2---:R-:W-:-:S04]  /*11740*/  I2FP.F32.U32 R0, R2 ;  /* 0x0000000200007245 */ /* 0x004fc80000201000 */
[----:B------:R-:W-:-:S04]  /*11750*/  F2FP.F16.F32.PACK_AB R0, RZ, R0 ;  /* 0x00000000ff00723e */ /* 0x000fc800000000ff */
[----:B------:R-:W-:Y:S01]  /*11760*/  PRMT R22, R0, 0x7610, R22 ;  /* 0x0000761000167816 */ /* 0x000fe20000000016 */
[----:B------:R-:W-:Y:S06]  /*11770*/  BRA `(.L_x_1863) ;  /* 0x0000000c00bc7947 */ /* 0x000fec0003800000 */
.L_x_1860:
        /* <DEDUP_REMOVED lines=11> */
.L_x_1865:
[----:B------:R-:W2:Y:S02]  /*11830*/  LDG.E R2, desc[UR36][R2.64] ;  /* 0x0000002402027981 */ /* 0x000ea4000c1e1900 */
[----:B--2---:R-:W-:-:S04]  /*11840*/  I2FP.F32.S32 R0, R2 ;  /* 0x0000000200007245 */ /* 0x004fc80000201400 */
[----:B------:R-:W-:-:S04]  /*11850*/  F2FP.F16.F32.PACK_AB R0, RZ, R0 ;  /* 0x00000000ff00723e */ /* 0x000fc800000000ff */
[----:B------:R-:W-:Y:S01]  /*11860*/  PRMT R22, R0, 0x7610, R22 ;  /* 0x0000761000167816 */ /* 0x000fe20000000016 */
[----:B------:R-:W-:Y:S06]  /*11870*/  BRA `(.L_x_1863) ;  /* 0x0000000c007c7947 */ /* 0x000fec0003800000 */
.L_x_1864:
[----:B------:R-:W2:Y:S02]  /*11880*/  LDG.E.U16 R2, desc[UR36][R2.64] ;  /* 0x0000002402027981 */ /* 0x000ea4000c1e1500 */
[----:B--2---:R-:W0:Y:S02]  /*11890*/  I2F.S16 R0, R2 ;  /* 0x0000000200007306 */ /* 0x004e240000101400 */
[----:B0-----:R-:W-:-:S04]  /*118a0*/  F2FP.F16.F32.PACK_AB R0, RZ, R0 ;  /* 0x00000000ff00723e */ /* 0x001fc800000000ff */
[----:B------:R-:W-:Y:S01]  /*118b0*/  PRMT R22, R0, 0x7610, R22 ;  /* 0x0000761000167816 */ /* 0x000fe20000000016 */
[----:B------:R-:W-:Y:S06]  /*118c0*/  BRA `(.L_x_1863) ;  /* 0x0000000c00687947 */ /* 0x000fec0003800000 */
.L_x_1859:
        /* <DEDUP_REMOVED lines=9> */
.L_x_1867:
[----:B------:R1:W5:Y:S01]  /*11960*/  LDG.E.U16 R22, desc[UR36][R2.64] ;  /* 0x0000002402167981 */ /* 0x000362000c1e1500 */
[----:B------:R-:W-:Y:S05]  /*11970*/  BRA `(.L_x_1863) ;  /* 0x0000000c003c7947 */ /* 0x000fea0003800000 */
.L_x_1866:
        /* <DEDUP_REMOVED lines=9> */
.L_x_1869:
[----:B------:R0:W5:Y:S01]  /*11a10*/  LDG.E.U16 R22, desc[UR36][R2.64] ;  /* 0x0000002402167981 */ /* 0x000162000c1e1500 */
[----:B------:R-:W-:Y:S05]  /*11a20*/  BRA `(.L_x_1863) ;  /* 0x0000000c00107947 */ /* 0x000fea0003800000 */
.L_x_1868:
        /* <DEDUP_REMOVED lines=9> */
.L_x_1858:
        /* <DEDUP_REMOVED lines=14> */
.L_x_1872:
        /* <DEDUP_REMOVED lines=9> */
.L_x_1871:
        /* <DEDUP_REMOVED lines=28> */
.L_x_1874:
        /* <DEDUP_REMOVED lines=15> */
.L_x_1873:
[----:B------:R-:W2:Y:S02]  /*11ee0*/  LDG.E.U16 R0, desc[UR36][R2.64] ;  /* 0x0000002402007981 */ /* 0x000ea4000c1e1500 */
[----:B--2---:R-:W-:-:S05]  /*11ef0*/  IMAD.U32 R0, R0, 0x10000, RZ ;  /* 0x0001000000007824 */ /* 0x004fca00078e00ff */
[----:B------:R-:W-:-:S04]  /*11f00*/  F2FP.F16.F32.PACK_AB R0, RZ, R0 ;  /* 0x00000000ff00723e */ /* 0x000fc800000000ff */
[----:B------:R-:W-:Y:S01]  /*11f10*/  PRMT R22, R0, 0x7610, R22 ;  /* 0x0000761000167816 */ /* 0x000fe20000000016 */
[----:B------:R-:W-:Y:S06]  /*11f20*/  BRA `(.L_x_1863) ;  /* 0x0000000400d07947 */ /* 0x000fec0003800000 */
.L_x_1870:
        /* <DEDUP_REMOVED lines=13> */
.L_x_1877:
        /* <DEDUP_REMOVED lines=21> */
.L_x_1881:
[----:B------:R-:W-:Y:S05]  /*12150*/  BSYNC B1 ;  /* 0x0000000000017941 */ /* 0x000fea0003800000 */
.L_x_1880:
[----:B------:R-:W-:Y:S01]  /*12160*/  LEA R3, R0, 0x3b800000, 0x17 ;  /* 0x3b80000000037811 */ /* 0x000fe200078eb8ff */
[----:B------:R-:W-:-:S05]  /*12170*/  IMAD.SHL.U32 R0, R2, 0x100000, RZ ;  /* 0x0010000002007824 */ /* 0x000fca00078e00ff */
[----:B------:R-:W-:-:S07]  /*12180*/  LOP3.LUT R0, R3, R0, R4, 0xfe, !PT ;  /* 0x0000000003007212 */ /* 0x000fce00078efe04 */
.L_x_1879:
[----:B------:R-:W-:Y:S05]  /*12190*/  BSYNC B0 ;  /* 0x0000000000007941 */ /* 0x000fea0003800000 */
.L_x_1878:
[----:B------:R-:W-:-:S04]  /*121a0*/  F2FP.F16.F32.PACK_AB R0, RZ, R0 ;  /* 0x00000000ff00723e */ /* 0x000fc800000000ff */
[----:B------:R-:W-:Y:S01]  /*121b0*/  PRMT R22, R0, 0x7610, R22 ;  /* 0x0000761000167816 */ /* 0x000fe20000000016 */
[----:B------:R-:W-:Y:S06]  /*121c0*/  BRA `(.L_x_1863) ;  /* 0x0000000400287947 */ /* 0x000fec0003800000 */
.L_x_1876:
        /* <DEDUP_REMOVED lines=21> */
.L_x_1885:
[----:B------:R-:W-:Y:S05]  /*12320*/  BSYNC B1 ;  /* 0x0000000000017941 */ /* 0x000fea0003800000 */
.L_x_1884:
[----:B------:R-:W-:Y:S01]  /*12330*/  LEA R3, R0, 0x37800000, 0x17 ;  /* 0x3780000000037811 */ /* 0x000fe200078eb8ff */
[----:B------:R-:W-:-:S05]  /*12340*/  IMAD.SHL.U32 R0, R2, 0x200000, RZ ;  /* 0x0020000002007824 */ /* 0x000fca00078e00ff */
[----:B------:R-:W-:-:S07]  /*12350*/  LOP3.LUT R0, R3, R0, R4, 0xfe, !PT ;  /* 0x0000000003007212 */ /* 0x000fce00078efe04 */
.L_x_1883:
[----:B------:R-:W-:Y:S05]  /*12360*/  BSYNC B0 ;  /* 0x0000000000007941 */ /* 0x000fea0003800000 */
.L_x_1882:
[----:B------:R-:W-:-:S04]  /*12370*/  F2FP.F16.F32.PACK_AB R0, RZ, R0 ;  /* 0x00000000ff00723e */ /* 0x000fc800000000ff */
[----:B------:R-:W-:Y:S01]  /*12380*/  PRMT R22, R0, 0x7610, R22 ;  /* 0x0000761000167816 */ /* 0x000fe20000000016 */
[----:B------:R-:W-:Y:S06]  /*12390*/  BRA `(.L_x_1863) ;  /* 0x0000000000b47947 */ /* 0x000fec0003800000 */
.L_x_1875:
        /* <DEDUP_REMOVED lines=14> */
.L_x_1889:
[----:B------:R-:W-:Y:S05]  /*12480*/  BSYNC B0 ;  /* 0x0000000000007941 */ /* 0x000fea0003800000 */
.L_x_1888:
[----:B------:R-:W-:-:S04]  /*12490*/  F2FP.F16.F32.PACK_AB R0, RZ, R0 ;  /* 0x00000000ff00723e */ /* 0x000fc800000000ff */
[----:B------:R-:W-:Y:S01]  /*124a0*/  PRMT R22, R0, 0x7610, R22 ;  /* 0x0000761000167816 */ /* 0x000fe20000000016 */
[----:B------:R-:W-:Y:S06]  /*124b0*/  BRA `(.L_x_1863) ;  /* 0x00000000006c7947 */ /* 0x000fec0003800000 */
.L_x_1862:
        /* <DEDUP_REMOVED lines=16> */
.L_x_1890:
[----:B------:R-:W-:Y:S01]  /*125c0*/  PRMT R22, RZ, 0x7610, R22 ;  /* 0x00007610ff167816 */ /* 0x000fe20000000016 */
[----:B------:R-:W-:Y:S06]  /*125d0*/  BRA `(.L_x_1863) ;  /* 0x0000000000247947 */ /* 0x000fec0003800000 */
.L_x_1887:
[----:B------:R-:W2:Y:S02]  /*125e0*/  LDG.E.64 R2, desc[UR36][R2.64] ;  /* 0x0000002402027981 */ /* 0x000ea4000c1e1b00 */
[----:B--2---:R-:W0:Y:S02]  /*125f0*/  I2F.U64 R0, R2 ;  /* 0x0000000200007312 */ /* 0x004e240000301000 */
[----:B0-----:R-:W-:-:S04]  /*12600*/  F2FP.F16.F32.PACK_AB R0, RZ, R0 ;  /* 0x00000000ff00723e */ /* 0x001fc800000000ff */
[----:B------:R-:W-:Y:S01]  /*12610*/  PRMT R22, R0, 0x7610, R22 ;  /* 0x0000761000167816 */ /* 0x000fe20000000016 */
[----:B------:R-:W-:Y:S06]  /*12620*/  BRA `(.L_x_1863) ;  /* 0x0000000000107947 */ /* 0x000fec0003800000 */
.L_x_1886:
[----:B------:R-:W2:Y:S02]  /*12630*/  LDG.E R2, desc[UR36][R2.64] ;  /* 0x0000002402027981 */ /* 0x000ea4000c1e1900 */
[----:B--2---:R-:W-:-:S04]  /*12640*/  I2FP.F32.U32 R0, R2 ;  /* 0x0000000200007245 */ /* 0x004fc80000201000 */
[----:B------:R-:W-:-:S04]  /*12650*/  F2FP.F16.F32.PACK_AB R0, RZ, R0 ;  /* 0x00000000ff00723e */ /* 0x000fc800000000ff */
[----:B------:R-:W-:-:S07]  /*12660*/  PRMT R22, R0, 0x7610, R22 ;  /* 0x0000761000167816 */ /* 0x000fce0000000016 */
.L_x_1863:
        /* <DEDUP_REMOVED lines=19> */
.L_x_1894:
[----:B------:R-:W2:Y:S02]  /*127a0*/  LDG.E.U8 R2, desc[UR36][R2.64] ;  /* 0x0000002402027981 */ /* 0x000ea4000c1e1100 */
[----:B--2---:R-:W-:-:S04]  /*127b0*/  I2FP.F32.U32 R0, R2 ;  /* 0x0000000200007245 */ /* 0x004fc80000201000 */
[----:B------:R-:W-:Y:S01]  /*127c0*/  F2FP.F16.F32.PACK_AB R0, RZ, R0 ;  /* 0x00000000ff00723e */ /* 0x000fe200000000ff */
[----:B------:R-:W-:Y:S06]  /*127d0*/  BRA `(.L_x_1896) ;  /* 0x0000000c00887947 */ /* 0x000fec0003800000 */
.L_x_1893:
        /* <DEDUP_REMOVED lines=10> */
.L_x_1898:
[----:B------:R-:W2:Y:S02]  /*12880*/  LDG.E R2, desc[UR36][R2.64] ;  /* 0x0000002402027981 */ /* 0x000ea4000c1e1900 */
[----:B--2---:R-:W-:-:S04]  /*12890*/  I2FP.F32.S32 R0, R2 ;  /* 0x0000000200007245 */ /* 0x004fc80000201400 */
[----:B------:R-:W-:Y:S01]  /*128a0*/  F2FP.F16.F32.PACK_AB R0, RZ, R0 ;  /* 0x00000000ff00723e */ /* 0x000fe200000000ff */
[----:B------:R-:W-:Y:S06]  /*128b0*/  BRA `(.L_x_1896) ;  /* 0x0000000c00507947 */ /* 0x000fec0003800000 */
.L_x_1897:
[----:B------:R-:W2:Y:S02]  /*128c0*/  LDG.E.U16 R2, desc[UR36][R2.64] ;  /* 0x0000002402027981 */ /* 0x000ea4000c1e1500 */
[----:B--2---:R-:W0:Y:S02]  /*128d0*/  I2F.S16 R0, R2 ;  /* 0x0000000200007306 */ /* 0x004e240000101400 */
[----:B0-----:R-:W-:Y:S01]  /*128e0*/  F2FP.F16.F32.PACK_AB R0, RZ, R0 ;  /* 0x00000000ff00723e */ /* 0x001fe200000000ff */
[----:B------:R-:W-:Y:S06]  /*128f0*/  BRA `(.L_x_1896) ;  /* 0x0000000c00407947 */ /* 0x000fec0003800000 */
.L_x_1892:
        /* <DEDUP_REMOVED lines=9> */
.L_x_1900:
[----:B------:R0:W5:Y:S01]  /*12990*/  LDG.E.U16 R0, desc[UR36][R2.64] ;  /* 0x0000002402007981 */ /* 0x000162000c1e1500 */
[----:B------:R-:W-:Y:S05]  /*129a0*/  BRA `(.L_x_1896) ;  /* 0x0000000c00147947 */ /* 0x000fea0003800000 */
.L_x_1899:
        /* <DEDUP_REMOVED lines=9> */
.L_x_1902:
[----:B------:R1:W5:Y:S01]  /*12a40*/  LDG.E.U16 R0, desc[UR36][R2.64] ;  /* 0x0000002402007981 */ /* 0x000362000c1e1500 */
[----:B------:R-:W-:Y:S05]  /*12a50*/  BRA `(.L_x_1896) ;  /* 0x0000000800e87947 */ /* 0x000fea0003800000 */
.L_x_1901:
        /* <DEDUP_REMOVED lines=8> */
.L_x_1891:
        /* <DEDUP_REMOVED lines=13> */
.L_x_1905:
        /* <DEDUP_REMOVED lines=8> */
.L_x_1904:
        /* <DEDUP_REMOVED lines=28> */
.L_x_1907:
        /* <DEDUP_REMOVED lines=15> */
.L_x_1906:
[----:B------:R-:W2:Y:S02]  /*12ee0*/  LDG.E.U16 R0, desc[UR36][R2.64] ;  /* 0x0000002402007981 */ /* 0x000ea4000c1e1500 */
[----:B--2---:R-:W-:-:S05]  /*12ef0*/  IMAD.U32 R0, R0, 0x10000, RZ ;  /* 0x0001000000007824 */ /* 0x004fca00078e00ff */
[----:B------:R-:W-:Y:S01]  /*12f00*/  F2FP.F16.F32.PACK_AB R0, RZ, R0 ;  /* 0x00000000ff00723e */ /* 0x000fe200000000ff */
[----:B------:R-:W-:Y:S06]  /*12f10*/  BRA `(.L_x_1896) ;  /* 0x0000000400b87947 */ /* 0x000fec0003800000 */
.L_x_1903:
        /* <DEDUP_REMOVED lines=12> */
.L_x_1910:
        /* <DEDUP_REMOVED lines=21> */
.L_x_1914:
[----:B------:R-:W-:Y:S05]  /*13130*/  BSYNC B1 ;  /* 0x0000000000017941 */ /* 0x000fea0003800000 */
.L_x_1913:
[----:B------:R-:W-:Y:S01]  /*13140*/  LEA R3, R0, 0x3b800000, 0x17 ;  /* 0x3b80000000037811 */ /* 0x000fe200078eb8ff */
[----:B------:R-:W-:-:S05]  /*13150*/  IMAD.SHL.U32 R0, R2, 0x100000, RZ ;  /* 0x0010000002007824 */ /* 0x000fca00078e00ff */
[----:B------:R-:W-:-:S07]  /*13160*/  LOP3.LUT R0, R3, R0, R4, 0xfe, !PT ;  /* 0x0000000003007212 */ /* 0x000fce00078efe04 */
.L_x_1912:
[----:B------:R-:W-:Y:S05]  /*13170*/  BSYNC B0 ;  /* 0x0000000000007941 */ /* 0x000fea0003800000 */
.L_x_1911:
[----:B------:R-:W-:Y:S01]  /*13180*/  F2FP.F16.F32.PACK_AB R0, RZ, R0 ;  /* 0x00000000ff00723e */ /* 0x000fe200000000ff */
[----:B------:R-:W-:Y:S06]  /*13190*/  BRA `(.L_x_1896) ;  /* 0x0000000400187947 */ /* 0x000fec0003800000 */
.L_x_1909:
        /* <DEDUP_REMOVED lines=21> */
.L_x_1918:
[----:B------:R-:W-:Y:S05]  /*132f0*/  BSYNC B1 ;  /* 0x0000000000017941 */ /* 0x000fea0003800000 */
.L_x_1917:
[----:B------:R-:W-:Y:S01]  /*13300*/  LEA R3, R0, 0x37800000, 0x17 ;  /* 0x3780000000037811 */ /* 0x000fe200078eb8ff */
[----:B------:R-:W-:-:S05]  /*13310*/  IMAD.SHL.U32 R0, R2, 0x200000, RZ ;  /* 0x0020000002007824 */ /* 0x000fca00078e00ff */
[----:B------:R-:W-:-:S07]  /*13320*/  LOP3.LUT R0, R3, R0, R4, 0xfe, !PT ;  /* 0x0000000003007212 */ /* 0x000fce00078efe04 */
.L_x_1916:
[----:B------:R-:W-:Y:S05]  /*13330*/  BSYNC B0 ;  /* 0x0000000000007941 */ /* 0x000fea0003800000 */
.L_x_1915:
[----:B------:R-:W-:Y:S01]  /*13340*/  F2FP.F16.F32.PACK_AB R0, RZ, R0 ;  /* 0x00000000ff00723e */ /* 0x000fe200000000ff */
[----:B------:R-:W-:Y:S06]  /*13350*/  BRA `(.L_x_1896) ;  /* 0x0000000000a87947 */ /* 0x000fec0003800000 */
.L_x_1908:
        /* <DEDUP_REMOVED lines=14> */
.L_x_1922:
[----:B------:R-:W-:Y:S05]  /*13440*/  BSYNC B0 ;  /* 0x0000000000007941 */ /* 0x000fea0003800000 */
.L_x_1921:
[----:B------:R-:W-:Y:S01]  /*13450*/  F2FP.F16.F32.PACK_AB R0, RZ, R0 ;  /* 0x00000000ff00723e */ /* 0x000fe200000000ff */
[----:B------:R-:W-:Y:S06]  /*13460*/  BRA `(.L_x_1896) ;  /* 0x0000000000647947 */ /* 0x000fec0003800000 */
.L_x_1895:
        /* <DEDUP_REMOVED lines=16> */
.L_x_1923:
[----:B------:R-:W-:Y:S01]  /*13570*/  PRMT R0, RZ, 0x7610, R0 ;  /* 0x00007610ff007816 */ /* 0x000fe20000000000 */
[----:B------:R-:W-:Y:S06]  /*13580*/  BRA `(.L_x_1896) ;  /* 0x00000000001c7947 */ /* 0x000fec0003800000 */
.L_x_1920:
[----:B------:R-:W2:Y:S02]  /*13590*/  LDG.E.64 R2, desc[UR36][R2.64] ;  /* 0x0000002402027981 */ /* 0x000ea4000c1e1b00 */
[----:B--2---:R-:W0:Y:S02]  /*135a0*/  I2F.U64 R0, R2 ;  /* 0x0000000200007312 */ /* 0x004e240000301000 */
[----:B0-----:R-:W-:Y:S01]  /*135b0*/  F2FP.F16.F32.PACK_AB R0, RZ, R0 ;  /* 0x00000000ff00723e */ /* 0x001fe200000000ff */
[----:B------:R-:W-:Y:S06]  /*135c0*/  BRA `(.L_x_1896) ;  /* 0x00000000000c7947 */ /* 0x000fec0003800000 */
.L_x_1919:
[----:B------:R-:W2:Y:S02]  /*135d0*/  LDG.E R2, desc[UR36][R2.64] ;  /* 0x0000002402027981 */ /* 0x000ea4000c1e1900 */
[----:B--2---:R-:W-:-:S04]  /*135e0*/  I2FP.F32.U32 R0, R2 ;  /* 0x0000000200007245 */ /* 0x004fc80000201000 */
[----:B------:R-:W-:-:S07]  /*135f0*/  F2FP.F16.F32.PACK_AB R0, RZ, R0 ;  /* 0x00000000ff00723e */ /* 0x000fce00000000ff */
.L_x_1896:
        /* <DEDUP_REMOVED lines=28> */
.L_x_1927:
[----:B------:R-:W-:-:S06]  /*137c0*/  HADD2.F32 R3, -RZ, R19.H0_H0 ;  /* 0x20000013ff037230 */ /* 0x000fcc0000004100 */
[----:B------:R-:W0:Y:S02]  /*137d0*/  F2I.S64.TRUNC R2, R3 ;  /* 0x0000000300027311 */ /* 0x000e24000020d900 */
[----:B0-----:R0:W-:Y:S01]  /*137e0*/  STG.E.U8 desc[UR36][R16.64], R2 ;  /* 0x0000000210007986 */ /* 0x0011e2000c101124 */
[----:B------:R-:W-:Y:S05]  /*137f0*/  BRA `(.L_x_1929) ;  /* 0x0000000c00847947 */ /* 0x000fea0003800000 */
.L_x_1926:
        /* <DEDUP_REMOVED lines=10> */
.L_x_1931:
[----:B------:R-:W-:-:S06]  /*138a0*/  HADD2.F32 R19, -RZ, R19.H0_H0 ;  /* 0x20000013ff137230 */ /* 0x000fcc0000004100 */
[----:B------:R-:W0:Y:S02]  /*138b0*/  F2I.FTZ.TRUNC.NTZ R19, R19 ;  /* 0x0000001300137305 */ /* 0x000e24000021f100 */
[----:B0-----:R0:W-:Y:S01]  /*138c0*/  STG.E desc[UR36][R16.64], R19 ;  /* 0x0000001310007986 */ /* 0x0011e2000c101924 */
[----:B------:R-:W-:Y:S05]  /*138d0*/  BRA `(.L_x_1929) ;  /* 0x0000000c004c7947 */ /* 0x000fea0003800000 */
.L_x_1930:
[----:B------:R-:W-:-:S06]  /*138e0*/  HADD2.F32 R19, -RZ, R19.H0_H0 ;  /* 0x20000013ff137230 */ /* 0x000fcc0000004100 */
[----:B------:R-:W0:Y:S02]  /*138f0*/  F2I.FTZ.TRUNC.NTZ R19, R19 ;  /* 0x0000001300137305 */ /* 0x000e24000021f100 */
[----:B0-----:R0:W-:Y:S01]  /*13900*/  STG.E.U16 desc[UR36][R16.64], R19 ;  /* 0x0000001310007986 */ /* 0x0011e2000c101524 */
[----:B------:R-:W-:Y:S05]  /*13910*/  BRA `(.L_x_1929) ;  /* 0x0000000c003c7947 */ /* 0x000fea0003800000 */
.L_x_1925:
        /* <DEDUP_REMOVED lines=9> */
.L_x_1933:
[----:B------:R0:W-:Y:S01]  /*139b0*/  STG.E.U16 desc[UR36][R16.64], R19 ;  /* 0x0000001310007986 */ /* 0x0001e2000c101524 */
[----:B------:R-:W-:Y:S05]  /*139c0*/  BRA `(.L_x_1929) ;  /* 0x0000000c00107947 */ /* 0x000fea0003800000 */
.L_x_1932:
        /* <DEDUP_REMOVED lines=10> */
.L_x_1935:
[----:B------:R-:W-:-:S05]  /*13a70*/  HADD2.F32 R0, -RZ, R19.H0_H0 ;  /* 0x20000013ff007230 */ /* 0x000fca0000004100 */
[----:B------:R-:W-:-:S04]  /*13a80*/  F2FP.F16.F32.PACK_AB R0, RZ, R0 ;  /* 0x00000000ff00723e */ /* 0x000fc800000000ff */
[----:B------:R-:W-:-:S05]  /*13a90*/  PRMT R0, R0, 0x5410, RZ ;  /* 0x0000541000007816 */ /* 0x000fca00000000ff */
[----:B------:R2:W-:Y:S01]  /*13aa0*/  STG.E desc[UR36][R16.64], R0 ;  /* 0x0000000010007986 */ /* 0x0005e2000c101924 */
[----:B------:R-:W-:Y:S05]  /*13ab0*/  BRA `(.L_x_1929) ;  /* 0x0000000800d47947 */ /* 0x000fea0003800000 */
.L_x_1934:
[----:B------:R-:W-:-:S05]  /*13ac0*/  HADD2.F32 R2, -RZ, R19.H0_H0 ;  /* 0x20000013ff027230 */ /* 0x000fca0000004100 */
[----:B------:R-:W-:-:S06]  /*13ad0*/  FMUL.FTZ R2, R2, 1 ;  /* 0x3f80000002027820 */ /* 0x000fcc0000410000 */
[----:B------:R-:W0:Y:S02]  /*13ae0*/  F2F.F64.F32 R2, R2 ;  /* 0x0000000200027310 */ /* 0x000e240000201800 */
[----:B0-----:R4:W-:Y:S01]  /*13af0*/  STG.E.64 desc[UR36][R16.64], R2 ;  /* 0x0000000210007986 */ /* 0x0019e2000c101b24 */
[----:B------:R-:W-:Y:S05]  /*13b00*/  BRA `(.L_x_1929) ;  /* 0x0000000800c07947 */ /* 0x000fea0003800000 */
.L_x_1924:
        /* <DEDUP_REMOVED lines=13> */
.L_x_1938:
[----:B------:R-:W-:Y:S01]  /*13be0*/  HADD2.F32 R19, -RZ, R19.H0_H0 ;  /* 0x20000013ff137230 */ /* 0x000fe20000004100 */
[----:B------:R-:W-:-:S04]  /*13bf0*/  CS2R R6, SRZ ;  /* 0x0000000000067805 */ /* 0x000fc8000001ff00 */
[----:B------:R-:W-:-:S06]  /*13c00*/  FMUL.FTZ R4, R19, 1 ;  /* 0x3f80000013047820 */ /* 0x000fcc0000410000 */
[----:B------:R-:W0:Y:S02]  /*13c10*/  F2F.F64.F32 R4, R4 ;  /* 0x0000000400047310 */ /* 0x000e240000201800 */
[----:B0-----:R0:W-:Y:S01]  /*13c20*/  STG.E.128 desc[UR36][R16.64], R4 ;  /* 0x0000000410007986 */ /* 0x0011e2000c101d24 */
[----:B------:R-:W-:Y:S05]  /*13c30*/  BRA `(.L_x_1929) ;  /* 0x0000000800747947 */ /* 0x000fea0003800000 */
.L_x_1937:
        /* <DEDUP_REMOVED lines=21> */
.L_x_1942:
[----:B------:R-:W-:Y:S05]  /*13d90*/  BSYNC B0 ;  /* 0x0000000000007941 */ /* 0x000fea0003800000 */
.L_x_1941:
[----:B------:R-:W-:-:S05]  /*13da0*/  LOP3.LUT R3, R0, R3, RZ, 0xfc, !PT ;  /* 0x0000000300037212 */ /* 0x000fca00078efcff */
[----:B------:R0:W-:Y:S01]  /*13db0*/  STG.E.U8 desc[UR36][R16.64], R3 ;  /* 0x0000000310007986 */ /* 0x0001e2000c101124 */
[----:B------:R-:W-:Y:S05]  /*13dc0*/  BRA `(.L_x_1929) ;  /* 0x0000000800107947 */ /* 0x000fea0003800000 */
.L_x_1940:
        /* <DEDUP_REMOVED lines=13> */
.L_x_1944:
[----:B------:R-:W-:Y:S01]  /*13ea0*/  IMAD.MOV.U32 R0, RZ, RZ, 0x7f ;  /* 0x0000007fff007424 */ /* 0x000fe200078e00ff */
[----:B------:R-:W-:-:S04]  /*13eb0*/  ISETP.GT.U32.AND P0, PT, R2, 0x7f800000, PT ;  /* 0x7f8000000200780c */ /* 0x000fc80003f04070 */
[----:B------:R-:W-:-:S09]  /*13ec0*/  SEL R0, R0, 0x7c, P0 ;  /* 0x0000007c00007807 */ /* 0x000fd20000000000 */
.L_x_1945:
[----:B------:R-:W-:Y:S05]  /*13ed0*/  BSYNC B0 ;  /* 0x0000000000007941 */ /* 0x000fea0003800000 */
.L_x_1943:
[----:B------:R-:W-:-:S04]  /*13ee0*/  LOP3.LUT R2, R19, 0x80000000, RZ, 0xc0, !PT ;  /* 0x8000000013027812 */ /* 0x000fc800078ec0ff */
[----:B------:R-:W-:-:S04]  /*13ef0*/  SHF.R.U32.HI R3, RZ, 0x18, R2 ;  /* 0x00000018ff037819 */ /* 0x000fc80000011602 */
[----:B------:R-:W-:-:S05]  /*13f00*/  LOP3.LUT R3, R0, R3, RZ, 0xfc, !PT ;  /* 0x0000000300037212 */ /* 0x000fca00078efcff */
[----:B------:R0:W-:Y:S01]  /*13f10*/  STG.E.U8 desc[UR36][R16.64], R3 ;  /* 0x0000000310007986 */ /* 0x0001e2000c101124 */
[----:B------:R-:W-:Y:S05]  /*13f20*/  BRA `(.L_x_1929) ;  /* 0x0000000400b87947 */ /* 0x000fea0003800000 */
.L_x_1939:
[----:B------:R-:W-:-:S05]  /*13f30*/  HADD2.F32 R0, -RZ, R19.H0_H0 ;  /* 0x20000013ff007230 */ /* 0x000fca0000004100 */
[----:B------:R-:W-:-:S05]  /*13f40*/  F2FP.BF16.F32.PACK_AB R0, RZ, R0 ;  /* 0x00000000ff00723e */ /* 0x000fca00000010ff */
[----:B------:R0:W-:Y:S01]  /*13f50*/  STG.E.U16 desc[UR36][R16.64], R0 ;  /* 0x0000000010007986 */ /* 0x0001e2000c101524 */
[----:B------:R-:W-:Y:S05]  /*13f60*/  BRA `(.L_x_1929) ;  /* 0x0000000400a87947 */ /* 0x000fea0003800000 */
.L_x_1936:
        /* <DEDUP_REMOVED lines=12> */
.L_x_1948:
        /* <DEDUP_REMOVED lines=17> */
.L_x_1951:
[----:B------:R-:W-:-:S04]  /*14140*/  LOP3.LUT R2, R19, 0x80000000, RZ, 0xc0, !PT ;  /* 0x8000000013027812 */ /* 0x000fc800078ec0ff */
[----:B------:R-:W-:-:S04]  /*14150*/  SHF.R.U32.HI R3, RZ, 0x18, R2 ;  /* 0x00000018ff037819 */ /* 0x000fc80000011602 */
[----:B------:R-:W-:-:S04]  /*14160*/  LOP3.LUT R0, R0, R3, RZ, 0xfc, !PT ;  /* 0x0000000300007212 */ /* 0x000fc800078efcff */
[----:B------:R-:W-:-:S07]  /*14170*/  PRMT R8, R0, 0x7610, R8 ;  /* 0x0000761000087816 */ /* 0x000fce0000000008 */
.L_x_1950:
[----:B------:R-:W-:Y:S05]  /*14180*/  BSYNC B0 ;  /* 0x0000000000007941 */ /* 0x000fea0003800000 */
.L_x_1949:
[----:B------:R0:W-:Y:S01]  /*14190*/  STG.E.U8 desc[UR36][R16.64], R8 ;  /* 0x0000000810007986 */ /* 0x0001e2000c101124 */
[----:B------:R-:W-:Y:S05]  /*141a0*/  BRA `(.L_x_1929) ;  /* 0x0000000400187947 */ /* 0x000fea0003800000 */
.L_x_1947:
        /* <DEDUP_REMOVED lines=17> */
.L_x_1954:
[----:B------:R-:W-:-:S04]  /*142c0*/  LOP3.LUT R2, R19, 0x80000000, RZ, 0xc0, !PT ;  /* 0x8000000013027812 */ /* 0x000fc800078ec0ff */
[----:B------:R-:W-:-:S04]  /*142d0*/  SHF.R.U32.HI R3, RZ, 0x18, R2 ;  /* 0x00000018ff037819 */ /* 0x000fc80000011602 */
[----:B------:R-:W-:-:S04]  /*142e0*/  LOP3.LUT R0, R0, R3, RZ, 0xfc, !PT ;  /* 0x0000000300007212 */ /* 0x000fc800078efcff */
[----:B------:R-:W-:-:S07]  /*142f0*/  PRMT R8, R0, 0x7610, R8 ;  /* 0x0000761000087816 */ /* 0x000fce0000000008 */
.L_x_1953:
[----:B------:R-:W-:Y:S05]  /*14300*/  BSYNC B0 ;  /* 0x0000000000007941 */ /* 0x000fea0003800000 */
.L_x_1952:
[----:B------:R0:W-:Y:S01]  /*14310*/  STG.E.U8 desc[UR36][R16.64], R8 ;  /* 0x0000000810007986 */ /* 0x0001e2000c101124 */
[----:B------:R-:W-:Y:S05]  /*14320*/  BRA `(.L_x_1929) ;  /* 0x0000000000b87947 */ /* 0x000fea0003800000 */
.L_x_1946:
        /* <DEDUP_REMOVED lines=22> */
.L_x_1928:
        /* <DEDUP_REMOVED lines=16> */
.L_x_1957:
[----:B------:R-:W-:Y:S05]  /*14590*/  BRA `(.L_x_1929) ;  /* 0x00000000001c7947 */ /* 0x000fea0003800000 */
.L_x_1956:
[----:B------:R-:W-:-:S06]  /*145a0*/  HADD2.F32 R2, -RZ, R19.H0_H0 ;  /* 0x20000013ff027230 */ /* 0x000fcc0000004100 */
[----:B------:R-:W0:Y:S02]  /*145b0*/  F2I.U64.TRUNC R2, R2 ;  /* 0x0000000200027311 */ /* 0x000e24000020d800 */
[----:B0-----:R0:W-:Y:S01]  /*145c0*/  STG.E.64 desc[UR36][R16.64], R2 ;  /* 0x0000000210007986 */ /* 0x0011e2000c101b24 */
[----:B------:R-:W-:Y:S05]  /*145d0*/  BRA `(.L_x_1929) ;  /* 0x00000000000c7947 */ /* 0x000fea0003800000 */
.L_x_1955:
[----:B------:R-:W-:-:S06]  /*145e0*/  HADD2.F32 R19, -RZ, R19.H0_H0 ;  /* 0x20000013ff137230 */ /* 0x000fcc0000004100 */
[----:B------:R-:W0:Y:S02]  /*145f0*/  F2I.FTZ.U32.TRUNC.NTZ R19, R19 ;  /* 0x0000001300137305 */ /* 0x000e24000021f000 */
[----:B0-----:R0:W-:Y:S02]  /*14600*/  STG.E desc[UR36][R16.64], R19 ;  /* 0x0000001310007986 */ /* 0x0011e4000c101924 */
.L_x_1929:
[----:B------:R-:W-:-:S07]  /*14610*/  VIADD R27, R27, 0x80 ;  /* 0x000000801b1b7836 */ /* 0x000fce0000000000 */
.L_x_1790:
[----:B------:R-:W-:Y:S05]  /*14620*/  BSYNC B6 ;  /* 0x0000000000067941 */ /* 0x000fea0003800000 */
.L_x_1789:
[----:B------:R-:W-:Y:S02]  /*14630*/  ULDC UR4, c[0x0][0x210] ;  /* 0x0000840000047ab9 */ /* 0x000fe40000000800 */
[----:B------:R-:W-:-:S13]  /*14640*/  ISETP.GE.AND P0, PT, R27, UR4, PT ;  /* 0x000000041b007c0c */ /* 0x000fda000bf06270 */
[----:B------:R-:W-:Y:S05]  /*14650*/  @P0 EXIT ;  /* 0x000000000000094d */ /* 0x000fea0003800000 */
[----:B0-----:R-:W0:Y:S01]  /*14660*/  LDC R6, c[0x0][0x218] ;  /* 0x00008600ff067b82 */ /* 0x001e220000000800 */
[----:B-12---:R-:W-:Y:S01]  /*14670*/  CS2R R18, SRZ ;  /* 0x0000000000127805 */ /* 0x006fe2000001ff00 */
        /* <DEDUP_REMOVED lines=428> */
.L_x_1958:
        /* <DEDUP_REMOVED lines=23> */
.L_x_1962:
[----:B------:R-:W2:Y:S02]  /*162b0*/  LDG.E.U8 R2, desc[UR36][R2.64] ;  /* 0x0000002402027981 */ /* 0x000ea4000c1e1100 */
[----:B--2---:R-:W-:-:S04]  /*162c0*/  I2FP.F32.U32 R0, R2 ;  /* 0x0000000200007245 */ /* 0x004fc80000201000 */
[----:B------:R-:W-:-:S04]  /*162d0*/  F2FP.F16.F32.PACK_AB R0, RZ, R0 ;  /* 0x00000000ff00723e */ /* 0x000fc800000000ff */
[----:B------:R-:W-:Y:S01]  /*162e0*/  PRMT R22, R0, 0x7610, R22 ;  /* 0x0000761000167816 */ /* 0x000fe20000000016 */
[----:B------:R-:W-:Y:S06]  /*162f0*/  BRA `(.L_x_1964) ;  /* 0x0000000c00bc7947 */ /* 0x000fec0003800000 */
.L_x_1961:
        /* <DEDUP_REMOVED lines=11> */
.L_x_1966:
[----:B------:R-:W2:Y:S02]  /*163b0*/  LDG.E R2, desc[UR36][R2.64] ;  /* 0x0000002402027981 */ /* 0x000ea4000c1e1900 */
[----:B--2---:R-:W-:-:S04]  /*163c0*/  I2FP.F32.S32 R0, R2 ;  /* 0x0000000200007245 */ /* 0x004fc80000201400 */
[----:B------:R-:W-:-:S04]  /*163d0*/  F2FP.F16.F32.PACK_AB R0, RZ, R0 ;  /* 0x00000000ff00723e */ /* 0x000fc800000000ff */
[----:B------:R-:W-:Y:S01]  /*163e0*/  PRMT R22, R0, 0x7610, R22 ;  /* 0x0000761000167816 */ /* 0x000fe20000000016 */
[----:B------:R-:W-:Y:S06]  /*163f0*/  BRA `(.L_x_1964) ;  /* 0x0000000c007c7947 */ /* 0x000fec0003800000 */
.L_x_1965:
[----:B------:R-:W2:Y:S02]  /*16400*/  LDG.E.U16 R2, desc[UR36][R2.64] ;  /* 0x0000002402027981 */ /* 0x000ea4000c1e1500 */
[----:B--2---:R-:W0:Y:S02]  /*16410*/  I2F.S16 R0, R2 ;  /* 0x0000000200007306 */ /* 0x004e240000101400 */
[----:B0-----:R-:W-:-:S04]  /*16420*/  F2FP.F16.F32.PACK_AB R0, RZ, R0 ;  /* 0x00000000ff00723e */ /* 0x001fc800000000ff */
[----:B------:R-:W-:Y:S01]  /*16430*/  PRMT R22, R0, 0x7610, R22 ;  /* 0x0000761000167816 */ /* 0x000fe20000000016 */
[----:B------:R-:W-:Y:S06]  /*16440*/  BRA `(.L_x_1964) ;  /* 0x0000000c00687947 */ /* 0x000fec0003800000 */
.L_x_1960:
        /* <DEDUP_REMOVED lines=9> */
.L_x_1968:
[----:B------:R1:W5:Y:S01]  /*164e0*/  LDG.E.U16 R22, desc[UR36][R2.64] ;  /* 0x0000002402167981 */ /* 0x000362000c1e1500 */
[----:B------:R-:W-:Y:S05]  /*164f0*/  BRA `(.L_x_1964) ;  /* 0x0000000c003c7947 */ /* 0x000fea0003800000 */
.L_x_1967:
        /* <DEDUP_REMOVED lines=9> */
.L_x_1970:
[----:B------:R0:W5:Y:S01]  /*16590*/  LDG.E.U16 R22, desc[UR36][R2.64] ;  /* 0x0000002402167981 */ /* 0x000162000c1e1500 */
[----:B------:R-:W-:Y:S05]  /*165a0*/  BRA `(.L_x_1964) ;  /* 0x0000000c00107947 */ /* 0x000fea0003800000 */
.L_x_1969:
        /* <DEDUP_REMOVED lines=9> */
.L_x_1959:
        /* <DEDUP_REMOVED lines=14> */
.L_x_1973:
        /* <DEDUP_REMOVED lines=9> */
.L_x_1972:
        /* <DEDUP_REMOVED lines=28> */
.L_x_1975:
        /* <DEDUP_REMOVED lines=15> */
.L_x_1974:
[----:B------:R-:W2:Y:S02]  /*16a60*/  LDG.E.U16 R0, desc[UR36][R2.64] ;  /* 0x0000002402007981 */ /* 0x000ea4000c1e1500 */
[----:B--2---:R-:W-:-:S05]  /*16a70*/  IMAD.U32 R0, R0, 0x10000, RZ ;  /* 0x0001000000007824 */ /* 0x004fca00078e00ff */
[----:B------:R-:W-:-:S04]  /*16a80*/  F2FP.F16.F32.PACK_AB R0, RZ, R0 ;  /* 0x00000000ff00723e */ /* 0x000fc800000000ff */
[----:B------:R-:W-:Y:S01]  /*16a90*/  PRMT R22, R0, 0x7610, R22 ;  /* 0x0000761000167816 */ /* 0x000fe20000000016 */
[----:B------:R-:W-:Y:S06]  /*16aa0*/  BRA `(.L_x_1964) ;  /* 0x0000000400d07947 */ /* 0x000fec0003800000 */
.L_x_1971:
        /* <DEDUP_REMOVED lines=13> */
.L_x_1978:
        /* <DEDUP_REMOVED lines=21> */
.L_x_1982:
[----:B------:R-:W-:Y:S05]  /*16cd0*/  BSYNC B1 ;  /* 0x0000000000017941 */ /* 0x000fea0003800000 */
.L_x_1981:
[----:B------:R-:W-:Y:S01]  /*16ce0*/  LEA R3, R0, 0x3b800000, 0x17 ;  /* 0x3b80000000037811 */ /* 0x000fe200078eb8ff */
[----:B------:R-:W-:-:S05]  /*16cf0*/  IMAD.SHL.U32 R0, R2, 0x100000, RZ ;  /* 0x0010000002007824 */ /* 0x000fca00078e00ff */
[----:B------:R-:W-:-:S07]  /*16d00*/  LOP3.LUT R0, R3, R0, R4, 0xfe, !PT ;  /* 0x0000000003007212 */ /* 0x000fce00078efe04 */
.L_x_1980:
[----:B------:R-:W-:Y:S05]  /*16d10*/  BSYNC B0 ;  /* 0x0000000000007941 */ /* 0x000fea0003800000 */
.L_x_1979:
[----:B------:R-:W-:-:S04]  /*16d20*/  F2FP.F16.F32.PACK_AB R0, RZ, R0 ;  /* 0x00000000ff00723e */ /* 0x000fc800000000ff */
[----:B------:R-:W-:Y:S01]  /*16d30*/  PRMT R22, R0, 0x7610, R22 ;  /* 0x0000761000167816 */ /* 0x000fe20000000016 */
[----:B------:R-:W-:Y:S06]  /*16d40*/  BRA `(.L_x_1964) ;  /* 0x0000000400287947 */ /* 0x000fec0003800000 */
.L_x_1977:
        /* <DEDUP_REMOVED lines=21> */
.L_x_1986:
[----:B------:R-:W-:Y:S05]  /*16ea0*/  BSYNC B1 ;  /* 0x0000000000017941 */ /* 0x000fea0003800000 */
.L_x_1985:
[----:B------:R-:W-:Y:S01]  /*16eb0*/  LEA R3, R0, 0x37800000, 0x17 ;  /* 0x3780000000037811 */ /* 0x000fe200078eb8ff */
[----:B------:R-:W-:-:S05]  /*16ec0*/  IMAD.SHL.U32 R0, R2, 0x200000, RZ ;  /* 0x0020000002007824 */ /* 0x000fca00078e00ff */
[----:B------:R-:W-:-:S07]  /*16ed0*/  LOP3.LUT R0, R3, R0, R4, 0xfe, !PT ;  /* 0x0000000003007212 */ /* 0x000fce00078efe04 */
.L_x_1984:
[----:B------:R-:W-:Y:S05]  /*16ee0*/  BSYNC B0 ;  /* 0x0000000000007941 */ /* 0x000fea0003800000 */
.L_x_1983:
[----:B------:R-:W-:-:S04]  /*16ef0*/  F2FP.F16.F32.PACK_AB R0, RZ, R0 ;  /* 0x00000000ff00723e */ /* 0x000fc800000000ff */
[----:B------:R-:W-:Y:S01]  /*16f00*/  PRMT R22, R0, 0x7610, R22 ;  /* 0x0000761000167816 */ /* 0x000fe20000000016 */
[----:B------:R-:W-:Y:S06]  /*16f10*/  BRA `(.L_x_1964) ;  /* 0x0000000000b47947 */ /* 0x000fec0003800000 */
.L_x_1976:
        /* <DEDUP_REMOVED lines=14> */
.L_x_1990:
[----:B------:R-:W-:Y:S05]  /*17000*/  BSYNC B0 ;  /* 0x0000000000007941 */ /* 0x000fea0003800000 */
.L_x_1989:
[----:B------:R-:W-:-:S04]  /*17010*/  F2FP.F16.F32.PACK_AB R0, RZ, R0 ;  /* 0x00000000ff00723e */ /* 0x000fc800000000ff */
[----:B------:R-:W-:Y:S01]  /*17020*/  PRMT R22, R0, 0x7610, R22 ;  /* 0x0000761000167816 */ /* 0x000fe20000000016 */
[----:B------:R-:W-:Y:S06]  /*17030*/  BRA `(.L_x_1964) ;  /* 0x00000000006c7947 */ /* 0x000fec0003800000 */
.L_x_1963:
        /* <DEDUP_REMOVED lines=16> */
.L_x_1991:
[----:B------:R-:W-:Y:S01]  /*17140*/  PRMT R22, RZ, 0x7610, R22 ;  /* 0x00007610ff167816 */ /* 0x000fe20000000016 */
[----:B------:R-:W-:Y:S06]  /*17150*/  BRA `(.L_x_1964) ;  /* 0x0000000000247947 */ /* 0x000fec0003800000 */
.L_x_1988:
[----:B------:R-:W2:Y:S02]  /*17160*/  LDG.E.64 R2, desc[UR36][R2.64] ;  /* 0x0000002402027981 */ /* 0x000ea4000c1e1b00 */
[----:B--2---:R-:W0:Y:S02]  /*17170*/  I2F.U64 R0, R2 ;  /* 0x0000000200007312 */ /* 0x004e240000301000 */
[----:B0-----:R-:W-:-:S04]  /*17180*/  F2FP.F16.F32.PACK_AB R0, RZ, R0 ;  /* 0x00000000ff00723e */ /* 0x001fc800000000ff */
[----:B------:R-:W-:Y:S01]  /*17190*/  PRMT R22, R0, 0x7610, R22 ;  /* 0x0000761000167816 */ /* 0x000fe20000000016 */
[----:B------:R-:W-:Y:S06]  /*171a0*/  BRA `(.L_x_1964) ;  /* 0x0000000000107947 */ /* 0x000fec0003800000 */
.L_x_1987:
[----:B------:R-:W2:Y:S02]  /*171b0*/  LDG.E R2, desc[UR36][R2.64] ;  /* 0x0000002402027981 */ /* 0x000ea4000c1e1900 */
[----:B--2---:R-:W-:-:S04]  /*171c0*/  I2FP.F32.U32 R0, R2 ;  /* 0x0000000200007245 */ /* 0x004fc80000201000 */
[----:B------:R-:W-:-:S04]  /*171d0*/  F2FP.F16.F32.PACK_AB R0, RZ, R0 ;  /* 0x00000000ff00723e */ /* 0x000fc800000000ff */
[----:B------:R-:W-:-:S07]  /*171e0*/  PRMT R22, R0, 0x7610, R22 ;  /* 0x0000761000167816 */ /* 0x000fce0000000016 */
.L_x_1964:
        /* <DEDUP_REMOVED lines=20> */
.L_x_1995:
[----:B------:R-:W2:Y:S02]  /*17330*/  LDG.E.U8 R2, desc[UR36][R2.64] ;  /* 0x0000002402027981 */ /* 0x000ea4000c1e1100 */
[----:B--2---:R-:W-:-:S04]  /*17340*/  I2FP.F32.U32 R0, R2 ;  /* 0x0000000200007245 */ /* 0x004fc80000201000 */
[----:B------:R-:W-:-:S04]  /*17350*/  F2FP.F16.F32.PACK_AB R0, RZ, R0 ;  /* 0x00000000ff00723e */ /* 0x000fc800000000ff */
[----:B------:R-:W-:Y:S01]  /*17360*/  PRMT R23, R0, 0x7610, R23 ;  /* 0x0000761000177816 */ /* 0x000fe20000000017 */
[----:B------:R-:W-:Y:S06]  /*17370*/  BRA `(.L_x_1997) ;  /* 0x0000000c00bc7947 */ /* 0x000fec0003800000 */
.L_x_1994:
        /* <DEDUP_REMOVED lines=11> */
.L_x_1999:
[----:B------:R-:W2:Y:S02]  /*17430*/  LDG.E R2, desc[UR36][R2.64] ;  /* 0x0000002402027981 */ /* 0x000ea4000c1e1900 */
[----:B--2---:R-:W-:-:S04]  /*17440*/  I2FP.F32.S32 R0, R2 ;  /* 0x0000000200007245 */ /* 0x004fc80000201400 */
[----:B------:R-:W-:-:S04]  /*17450*/  F2FP.F16.F32.PACK_AB R0, RZ, R0 ;  /* 0x00000000ff00723e */ /* 0x000fc800000000ff */
[----:B------:R-:W-:Y:S01]  /*17460*/  PRMT R23, R0, 0x7610, R23 ;  /* 0x0000761000177816 */ /* 0x000fe20000000017 */
[----:B------:R-:W-:Y:S06]  /*17470*/  BRA `(.L_x_1997) ;  /* 0x0000000c007c7947 */ /* 0x000fec0003800000 */
.L_x_1998:
[----:B------:R-:W2:Y:S02]  /*17480*/  LDG.E.U16 R2, desc[UR36][R2.64] ;  /* 0x0000002402027981 */ /* 0x000ea4000c1e1500 */
[----:B--2---:R-:W0:Y:S02]  /*17490*/  I2F.S16 R0, R2 ;  /* 0x0000000200007306 */ /* 0x004e240000101400 */
[----:B0-----:R-:W-:-:S04]  /*174a0*/  F2FP.F16.F32.PACK_AB R0, RZ, R0 ;  /* 0x00000000ff00723e */ /* 0x001fc800000000ff */
[----:B------:R-:W-:Y:S01]  /*174b0*/  PRMT R23, R0, 0x7610, R23 ;  /* 0x0000761000177816 */ /* 0x000fe20000000017 */
[----:B------:R-:W-:Y:S06]  /*174c0*/  BRA `(.L_x_1997) ;  /* 0x0000000c00687947 */ /* 0x000fec0003800000 */
.L_x_1993:
        /* <DEDUP_REMOVED lines=9> */
.L_x_2001:
[----:B------:R1:W5:Y:S01]  /*17560*/  LDG.E.U16 R23, desc[UR36][R2.64] ;  /* 0x0000002402177981 */ /* 0x000362000c1e1500 */
[----:B------:R-:W-:Y:S05]  /*17570*/  BRA `(.L_x_1997) ;  /* 0x0000000c003c7947 */ /* 0x000fea0003800000 */
.L_x_2000:
        /* <DEDUP_REMOVED lines=9> */
.L_x_2003:
[----:B------:R0:W5:Y:S01]  /*17610*/  LDG.E.U16 R23, desc[UR36][R2.64] ;  /* 0x0000002402177981 */ /* 0x000162000c1e1500 */
[----:B------:R-:W-:Y:S05]  /*17620*/  BRA `(.L_x_1997) ;  /* 0x0000000c00107947 */ /* 0x000fea0003800000 */
.L_x_2002:
        /* <DEDUP_REMOVED lines=9> */
.L_x_1992:
        /* <DEDUP_REMOVED lines=14> */
.L_x_2006:
        /* <DEDUP_REMOVED lines=9> */
.L_x_2005:
        /* <DEDUP_REMOVED lines=28> */
.L_x_2008:
        /* <DEDUP_REMOVED lines=15> */
.L_x_2007:
[----:B------:R-:W2:Y:S02]  /*17ae0*/  LDG.E.U16 R0, desc[UR36][R2.64] ;  /* 0x0000002402007981 */ /* 0x000ea4000c1e1500 */
[----:B--2---:R-:W-:-:S05]  /*17af0*/  IMAD.U32 R0, R0, 0x10000, RZ ;  /* 0x0001000000007824 */ /* 0x004fca00078e00ff */
[----:B------:R-:W-:-:S04]  /*17b00*/  F2FP.F16.F32.PACK_AB R0, RZ, R0 ;  /* 0x00000000ff00723e */ /* 0x000fc800000000ff */
[----:B------:R-:W-:Y:S01]  /*17b10*/  PRMT R23, R0, 0x7610, R23 ;  /* 0x0000761000177816 */ /* 0x000fe20000000017 */
[----:B------:R-:W-:Y:S06]  /*17b20*/  BRA `(.L_x_1997) ;  /* 0x0000000400d07947 */ /* 0x000fec0003800000 */
.L_x_2004:
        /* <DEDUP_REMOVED lines=13> */
.L_x_2011:
        /* <DEDUP_REMOVED lines=21> */
.L_x_2015:
[----:B------:R-:W-:Y:S05]  /*17d50*/  BSYNC B1 ;  /* 0x0000000000017941 */ /* 0x000fea0003800000 */
.L_x_2014:
[----:B------:R-:W-:Y:S01]  /*17d60*/  LEA R3, R0, 0x3b800000, 0x17 ;  /* 0x3b80000000037811 */ /* 0x000fe200078eb8ff */
[----:B------:R-:W-:-:S05]  /*17d70*/  IMAD.SHL.U32 R0, R2, 0x100000, RZ ;  /* 0x0010000002007824 */ /* 0x000fca00078e00ff */
[----:B------:R-:W-:-:S07]  /*17d80*/  LOP3.LUT R0, R3, R0, R4, 0xfe, !PT ;  /* 0x0000000003007212 */ /* 0x000fce00078efe04 */
.L_x_2013:
[----:B------:R-:W-:Y:S05]  /*17d90*/  BSYNC B0 ;  /* 0x0000000000007941 */ /* 0x000fea0003800000 */
.L_x_2012:
[----:B------:R-:W-:-:S04]  /*17da0*/  F2FP.F16.F32.PACK_AB R0, RZ, R0 ;  /* 0x00000000ff00723e */ /* 0x000fc800000000ff */
[----:B------:R-:W-:Y:S01]  /*17db0*/  PRMT R23, R0, 0x7610, R23 ;  /* 0x0000761000177816 */ /* 0x000fe20000000017 */
[----:B------:R-:W-:Y:S06]  /*17dc0*/  BRA `(.L_x_1997) ;  /* 0x0000000400287947 */ /* 0x000fec0003800000 */
.L_x_2010:
        /* <DEDUP_REMOVED lines=21> */
.L_x_2019:
[----:B------:R-:W-:Y:S05]  /*17f20*/  BSYNC B1 ;  /* 0x0000000000017941 */ /* 0x000fea0003800000 */
.L_x_2018:
[----:B------:R-:W-:Y:S01]  /*17f30*/  LEA R3, R0, 0x37800000, 0x17 ;  /* 0x3780000000037811 */ /* 0x000fe200078eb8ff */
[----:B------:R-:W-:-:S05]  /*17f40*/  IMAD.SHL.U32 R0, R2, 0x200000, RZ ;  /* 0x0020000002007824 */ /* 0x000fca00078e00ff */
[----:B------:R-:W-:-:S07]  /*17f50*/  LOP3.LUT R0, R3, R0, R4, 0xfe, !PT ;  /* 0x0000000003007212 */ /* 0x000fce00078efe04 */
.L_x_2017:
[----:B------:R-:W-:Y:S05]  /*17f60*/  BSYNC B0 ;  /* 0x0000000000007941 */ /* 0x000fea0003800000 */
.L_x_2016:
[----:B------:R-:W-:-:S04]  /*17f70*/  F2FP.F16.F32.PACK_AB R0, RZ, R0 ;  /* 0x00000000ff00723e */ /* 0x000fc800000000ff */
[----:B------:R-:W-:Y:S01]  /*17f80*/  PRMT R23, R0, 0x7610, R23 ;  /* 0x0000761000177816 */ /* 0x000fe20000000017 */
[----:B------:R-:W-:Y:S06]  /*17f90*/  BRA `(.L_x_1997) ;  /* 0x0000000000b47947 */ /* 0x000fec0003800000 */
.L_x_2009:
        /* <DEDUP_REMOVED lines=14> */
.L_x_2023:
[----:B------:R-:W-:Y:S05]  /*18080*/  BSYNC B0 ;  /* 0x0000000000007941 */ /* 0x000fea0003800000 */
.L_x_2022:
[----:B------:R-:W-:-:S04]  /*18090*/  F2FP.F16.F32.PACK_AB R0, RZ, R0 ;  /* 0x00000000ff00723e */ /* 0x000fc800000000ff */
[----:B------:R-:W-:Y:S01]  /*180a0*/  PRMT R23, R0, 0x7610, R23 ;  /* 0x0000761000177816 */ /* 0x000fe20000000017 */
[----:B------:R-:W-:Y:S06]  /*180b0*/  BRA `(.L_x_1997) ;  /* 0x00000000006c7947 */ /* 0x000fec0003800000 */
.L_x_1996:
        /* <DEDUP_REMOVED lines=16> */
.L_x_2024:
[----:B------:R-:W-:Y:S01]  /*181c0*/  PRMT R23, RZ, 0x7610, R23 ;  /* 0x00007610ff177816 */ /* 0x000fe20000000017 */
[----:B------:R-:W-:Y:S06]  /*181d0*/  BRA `(.L_x_1997) ;  /* 0x0000000000247947 */ /* 0x000fec0003800000 */
.L_x_2021:
[----:B------:R-:W2:Y:S02]  /*181e0*/  LDG.E.64 R2, desc[UR36][R2.64] ;  /* 0x0000002402027981 */ /* 0x000ea4000c1e1b00 */
[----:B--2---:R-:W0:Y:S02]  /*181f0*/  I2F.U64 R0, R2 ;  /* 0x0000000200007312 */ /* 0x004e240000301000 */
[----:B0-----:R-:W-:-:S04]  /*18200*/  F2FP.F16.F32.PACK_AB R0, RZ, R0 ;  /* 0x00000000ff00723e */ /* 0x001fc800000000ff */
[----:B------:R-:W-:Y:S01]  /*18210*/  PRMT R23, R0, 0x7610, R23 ;  /* 0x0000761000177816 */ /* 0x000fe20000000017 */
[----:B------:R-:W-:Y:S06]  /*18220*/  BRA `(.L_x_1997) ;  /* 0x0000000000107947 */ /* 0x000fec0003800000 */
.L_x_2020:
[----:B------:R-:W2:Y:S02]  /*18230*/  LDG.E R2, desc[UR36][R2.64] ;  /* 0x0000002402027981 */ /* 0x000ea4000c1e1900 */
[----:B--2---:R-:W-:-:S04]  /*18240*/  I2FP.F32.U32 R0, R2 ;  /* 0x0000000200007245 */ /* 0x004fc80000201000 */
[----:B------:R-:W-:-:S04]  /*18250*/  F2FP.F16.F32.PACK_AB R0, RZ, R0 ;  /* 0x00000000ff00723e */ /* 0x000fc800000000ff */
[----:B------:R-:W-:-:S07]  /*18260*/  PRMT R23, R0, 0x7610, R23 ;  /* 0x0000761000177816 */ /* 0x000fce0000000017 */
.L_x_1997:
        /* <DEDUP_REMOVED lines=20> */
.L_x_2028:
[----:B------:R-:W2:Y:S02]  /*183b0*/  LDG.E.U8 R2, desc[UR36][R2.64] ;  /* 0x0000002402027981 */ /* 0x000ea4000c1e1100 */
[----:B--2---:R-:W-:-:S04]  /*183c0*/  I2FP.F32.U32 R0, R2 ;  /* 0x0000000200007245 */ /* 0x004fc80000201000 */
[----:B------:R-:W-:-:S04]  /*183d0*/  F2FP.F16.F32.PACK_AB R0, RZ, R0 ;  /* 0x00000000ff00723e */ /* 0x000fc800000000ff */
[----:B------:R-:W-:Y:S01]  /*183e0*/  PRMT R19, R0, 0x7610, R19 ;  /* 0x0000761000137816 */ /* 0x000fe20000000013 */
[----:B------:R-:W-:Y:S06]  /*183f0*/  BRA `(.L_x_2030) ;  /* 0x0000000c00bc7947 */ /* 0x000fec0003800000 */
.L_x_2027:
        /* <DEDUP_REMOVED lines=11> */
.L_x_2032:
[----:B------:R-:W2:Y:S02]  /*184b0*/  LDG.E R2, desc[UR36][R2.64] ;  /* 0x0000002402027981 */ /* 0x000ea4000c1e1900 */
[----:B--2---:R-:W-:-:S04]  /*184c0*/  I2FP.F32.S32 R0, R2 ;  /* 0x0000000200007245 */ /* 0x004fc80000201400 */
[----:B------:R-:W-:-:S04]  /*184d0*/  F2FP.F16.F32.PACK_AB R0, RZ, R0 ;  /* 0x00000000ff00723e */ /* 0x000fc800000000ff */
[----:B------:R-:W-:Y:S01]  /*184e0*/  PRMT R19, R0, 0x7610, R19 ;  /* 0x0000761000137816 */ /* 0x000fe20000000013 */
[----:B------:R-:W-:Y:S06]  /*184f0*/  BRA `(.L_x_2030) ;  /* 0x0000000c007c7947 */ /* 0x000fec0003800000 */
.L_x_2031:
[----:B------:R-:W2:Y:S02]  /*18500*/  LDG.E.U16 R2, desc[UR36][R2.64] ;  /* 0x0000002402027981 */ /* 0x000ea4000c1e1500 */
[----:B--2---:R-:W0:Y:S02]  /*18510*/  I2F.S16 R0, R2 ;  /* 0x0000000200007306 */ /* 0x004e240000101400 */
[----:B0-----:R-:W-:-:S04]  /*18520*/  F2FP.F16.F32.PACK_AB R0, RZ, R0 ;  /* 0x00000000ff00723e */ /* 0x001fc800000000ff */
[----:B------:R-:W-:Y:S01]  /*18530*/  PRMT R19, R0, 0x7610, R19 ;  /* 0x0000761000137816 */ /* 0x000fe20000000013 */
[----:B------:R-:W-:Y:S06]  /*18540*/  BRA `(.L_x_2030) ;  /* 0x0000000c00687947 */ /* 0x000fec0003800000 */
.L_x_2026:
        /* <DEDUP_REMOVED lines=9> */
.L_x_2034:
[----:B------:R0:W5:Y:S01]  /*185e0*/  LDG.E.U16 R19, desc[UR36][R2.64] ;  /* 0x0000002402137981 */ /* 0x000162000c1e1500 */
[----:B------:R-:W-:Y:S05]  /*185f0*/  BRA `(.L_x_2030) ;  /* 0x0000000c003c7947 */ /* 0x000fea0003800000 */
.L_x_2033:
        /* <DEDUP_REMOVED lines=9> */
.L_x_2036:
[----:B------:R1:W5:Y:S01]  /*18690*/  LDG.E.U16 R19, desc[UR36][R2.64] ;  /* 0x0000002402137981 */ /* 0x000362000c1e1500 */
[----:B------:R-:W-:Y:S05]  /*186a0*/  BRA `(.L_x_2030) ;  /* 0x0000000c00107947 */ /* 0x000fea0003800000 */
.L_x_2035:
        /* <DEDUP_REMOVED lines=9> */
.L_x_2025:
        /* <DEDUP_REMOVED lines=14> */
.L_x_2039:
        /* <DEDUP_REMOVED lines=9> */
.L_x_2038:
        /* <DEDUP_REMOVED lines=28> */
.L_x_2041:
        /* <DEDUP_REMOVED lines=15> */
.L_x_2040:
[----:B------:R-:W2:Y:S02]  /*18b60*/  LDG.E.U16 R0, desc[UR36][R2.64] ;  /* 0x0000002402007981 */ /* 0x000ea4000c1e1500 */
[----:B--2---:R-:W-:-:S05]  /*18b70*/  IMAD.U32 R0, R0, 0x10000, RZ ;  /* 0x0001000000007824 */ /* 0x004fca00078e00ff */
[----:B------:R-:W-:-:S04]  /*18b80*/  F2FP.F16.F32.PACK_AB R0, RZ, R0 ;  /* 0x00000000ff00723e */ /* 0x000fc800000000ff */
[----:B------:R-:W-:Y:S01]  /*18b90*/  PRMT R19, R0, 0x7610, R19 ;  /* 0x0000761000137816 */ /* 0x000fe20000000013 */
[----:B------:R-:W-:Y:S06]  /*18ba0*/  BRA `(.L_x_2030) ;  /* 0x0000000400d07947 */ /* 0x000fec0003800000 */
.L_x_2037:
        /* <DEDUP_REMOVED lines=13> */
.L_x_2044:
        /* <DEDUP_REMOVED lines=21> */
.L_x_2048:
[----:B------:R-:W-:Y:S05]  /*18dd0*/  BSYNC B1 ;  /* 0x0000000000017941 */ /* 0x000fea0003800000 */
.L_x_2047:
[----:B------:R-:W-:Y:S01]  /*18de0*/  LEA R3, R0, 0x3b800000, 0x17 ;  /* 0x3b80000000037811 */ /* 0x000fe200078eb8ff */
[----:B------:R-:W-:-:S05]  /*18df0*/  IMAD.SHL.U32 R0, R2, 0x100000, RZ ;  /* 0x0010000002007824 */ /* 0x000fca00078e00ff */
[----:B------:R-:W-:-:S07]  /*18e00*/  LOP3.LUT R0, R3, R0, R4, 0xfe, !PT ;  /* 0x0000000003007212 */ /* 0x000fce00078efe04 */
.L_x_2046:
[----:B------:R-:W-:Y:S05]  /*18e10*/  BSYNC B0 ;  /* 0x0000000000007941 */ /* 0x000fea0003800000 */
.L_x_2045:
[----:B------:R-:W-:-:S04]  /*18e20*/  F2FP.F16.F32.PACK_AB R0, RZ, R0 ;  /* 0x00000000ff00723e */ /* 0x000fc800000000ff */
[----:B------:R-:W-:Y:S01]  /*18e30*/  PRMT R19, R0, 0x7610, R19 ;  /* 0x0000761000137816 */ /* 0x000fe20000000013 */
[----:B------:R-:W-:Y:S06]  /*18e40*/  BRA `(.L_x_2030) ;  /* 0x0000000400287947 */ /* 0x000fec0003800000 */
.L_x_2043:
        /* <DEDUP_REMOVED lines=21> */
.L_x_2052:
[----:B------:R-:W-:Y:S05]  /*18fa0*/  BSYNC B1 ;  /* 0x0000000000017941 */ /* 0x000fea0003800000 */
.L_x_2051:
[----:B------:R-:W-:Y:S01]  /*18fb0*/  LEA R3, R0, 0x37800000, 0x17 ;  /* 0x3780000000037811 */ /* 0x000fe200078eb8ff */
[----:B------:R-:W-:-:S05]  /*18fc0*/  IMAD.SHL.U32 R0, R2, 0x200000, RZ ;  /* 0x0020000002007824 */ /* 0x000fca00078e00ff */
[----:B------:R-:W-:-:S07]  /*18fd0*/  LOP3.LUT R0, R3, R0, R4, 0xfe, !PT ;  /* 0x0000000003007212 */ /* 0x000fce00078efe04 */
.L_x_2050:
[----:B------:R-:W-:Y:S05]  /*18fe0*/  BSYNC B0 ;  /* 0x0000000000007941 */ /* 0x000fea0003800000 */
.L_x_2049:
[----:B------:R-:W-:-:S04]  /*18ff0*/  F2FP.F16.F32.PACK_AB R0, RZ, R0 ;  /* 0x00000000ff00723e */ /* 0x000fc800000000ff */
[----:B------:R-:W-:Y:S01]  /*19000*/  PRMT R19, R0, 0x7610, R19 ;  /* 0x0000761000137816 */ /* 0x000fe20000000013 */
[----:B------:R-:W-:Y:S06]  /*19010*/  BRA `(.L_x_2030) ;  /* 0x0000000000b47947 */ /* 0x000fec0003800000 */
.L_x_2042:
        /* <DEDUP_REMOVED lines=14> */
.L_x_2056:
[----:B------:R-:W-:Y:S05]  /*19100*/  BSYNC B0 ;  /* 0x0000000000007941 */ /* 0x000fea0003800000 */
.L_x_2055:
[----:B------:R-:W-:-:S04]  /*19110*/  F2FP.F16.F32.PACK_AB R0, RZ, R0 ;  /* 0x00000000ff00723e */ /* 0x000fc800000000ff */
[----:B------:R-:W-:Y:S01]  /*19120*/  PRMT R19, R0, 0x7610, R19 ;  /* 0x0000761000137816 */ /* 0x000fe20000000013 */
[----:B------:R-:W-:Y:S06]  /*19130*/  BRA `(.L_x_2030) ;  /* 0x00000000006c7947 */ /* 0x000fec0003800000 */
.L_x_2029:
        /* <DEDUP_REMOVED lines=16> */
.L_x_2057:
[----:B------:R-:W-:Y:S01]  /*19240*/  PRMT R19, RZ, 0x7610, R19 ;  /* 0x00007610ff137816 */ /* 0x000fe20000000013 */
[----:B------:R-:W-:Y:S06]  /*19250*/  BRA `(.L_x_2030) ;  /* 0x0000000000247947 */ /* 0x000fec0003800000 */
.L_x_2054:
[----:B------:R-:W2:Y:S02]  /*19260*/  LDG.E.64 R2, desc[UR36][R2.64] ;  /* 0x0000002402027981 */ /* 0x000ea4000c1e1b00 */
[----:B--2---:R-:W0:Y:S02]  /*19270*/  I2F.U64 R0, R2 ;  /* 0x0000000200007312 */ /* 0x004e240000301000 */
[----:B0-----:R-:W-:-:S04]  /*19280*/  F2FP.F16.F32.PACK_AB R0, RZ, R0 ;  /* 0x00000000ff00723e */ /* 0x001fc800000000ff */
[----:B------:R-:W-:Y:S01]  /*19290*/  PRMT R19, R0, 0x7610, R19 ;  /* 0x0000761000137816 */ /* 0x000fe20000000013 */
[----:B------:R-:W-:Y:S06]  /*192a0*/  BRA `(.L_x_2030) ;  /* 0x0000000000107947 */ /* 0x000fec0003800000 */
.L_x_2053:
[----:B------:R-:W2:Y:S02]  /*192b0*/  LDG.E R2, desc[UR36][R2.64] ;  /* 0x0000002402027981 */ /* 0x000ea4000c1e1900 */
[----:B--2---:R-:W-:-:S04]  /*192c0*/  I2FP.F32.U32 R0, R2 ;  /* 0x0000000200007245 */ /* 0x004fc80000201000 */
[----:B------:R-:W-:-:S04]  /*192d0*/  F2FP.F16.F32.PACK_AB R0, RZ, R0 ;  /* 0x00000000ff00723e */ /* 0x000fc800000000ff */
[----:B------:R-:W-:-:S07]  /*192e0*/  PRMT R19, R0, 0x7610, R19 ;  /* 0x0000761000137816 */ /* 0x000fce0000000013 */
.L_x_2030:
        /* <DEDUP_REMOVED lines=19> */
.L_x_2061:
[----:B------:R-:W2:Y:S02]  /*19420*/  LDG.E.U8 R2, desc[UR36][R2.64] ;  /* 0x0000002402027981 */ /* 0x000ea4000c1e1100 */
[----:B--2---:R-:W-:-:S04]  /*19430*/  I2FP.F32.U32 R0, R2 ;  /* 0x0000000200007245 */ /* 0x004fc80000201000 */
[----:B------:R-:W-:Y:S01]  /*19440*/  F2FP.F16.F32.PACK_AB R0, RZ, R0 ;  /* 0x00000000ff00723e */ /* 0x000fe200000000ff */
[----:B------:R-:W-:Y:S06]  /*19450*/  BRA `(.L_x_2063) ;  /* 0x0000000c00887947 */ /* 0x000fec0003800000 */
.L_x_2060:
        /* <DEDUP_REMOVED lines=10> */
.L_x_2065:
[----:B------:R-:W2:Y:S02]  /*19500*/  LDG.E R2, desc[UR36][R2.64] ;  /* 0x0000002402027981 */ /* 0x000ea4000c1e1900 */
[----:B--2---:R-:W-:-:S04]  /*19510*/  I2FP.F32.S32 R0, R2 ;  /* 0x0000000200007245 */ /* 0x004fc80000201400 */
[----:B------:R-:W-:Y:S01]  /*19520*/  F2FP.F16.F32.PACK_AB R0, RZ, R0 ;  /* 0x00000000ff00723e */ /* 0x000fe200000000ff */
[----:B------:R-:W-:Y:S06]  /*19530*/  BRA `(.L_x_2063) ;  /* 0x0000000c00507947 */ /* 0x000fec0003800000 */
.L_x_2064:
[----:B------:R-:W2:Y:S02]  /*19540*/  LDG.E.U16 R2, desc[UR36][R2.64] ;  /* 0x0000002402027981 */ /* 0x000ea4000c1e1500 */
[----:B--2---:R-:W0:Y:S02]  /*19550*/  I2F.S16 R0, R2 ;  /* 0x0000000200007306 */ /* 0x004e240000101400 */
[----:B0-----:R-:W-:Y:S01]  /*19560*/  F2FP.F16.F32.PACK_AB R0, RZ, R0 ;  /* 0x00000000ff00723e */ /* 0x001fe200000000ff */
[----:B------:R-:W-:Y:S06]  /*19570*/  BRA `(.L_x_2063) ;  /* 0x0000000c00407947 */ /* 0x000fec0003800000 */
.L_x_2059:
        /* <DEDUP_REMOVED lines=9> */
.L_x_2067:
[----:B------:R1:W5:Y:S01]  /*19610*/  LDG.E.U16 R0, desc[UR36][R2.64] ;  /* 0x0000002402007981 */ /* 0x000362000c1e1500 */
[----:B------:R-:W-:Y:S05]  /*19620*/  BRA `(.L_x_2063) ;  /* 0x0000000c00147947 */ /* 0x000fea0003800000 */
.L_x_2066:
        /* <DEDUP_REMOVED lines=9> */
.L_x_2069:
[----:B------:R0:W5:Y:S01]  /*196c0*/  LDG.E.U16 R0, desc[UR36][R2.64] ;  /* 0x0000002402007981 */ /* 0x000162000c1e1500 */
[----:B------:R-:W-:Y:S05]  /*196d0*/  BRA `(.L_x_2063) ;  /* 0x0000000800e87947 */ /* 0x000fea0003800000 */
.L_x_2068:
        /* <DEDUP_REMOVED lines=8> */
.L_x_2058:
        /* <DEDUP_REMOVED lines=13> */
.L_x_2072:
        /* <DEDUP_REMOVED lines=8> */
.L_x_2071:
        /* <DEDUP_REMOVED lines=28> */
.L_x_2074:
        /* <DEDUP_REMOVED lines=15> */
.L_x_2073:
[----:B------:R-:W2:Y:S02]  /*19b60*/  LDG.E.U16 R0, desc[UR36][R2.64] ;  /* 0x0000002402007981 */ /* 0x000ea4000c1e1500 */
[----:B--2---:R-:W-:-:S05]  /*19b70*/  IMAD.U32 R0, R0, 0x10000, RZ ;  /* 0x0001000000007824 */ /* 0x004fca00078e00ff */
[----:B------:R-:W-:Y:S01]  /*19b80*/  F2FP.F16.F32.PACK_AB R0, RZ, R0 ;  /* 0x00000000ff00723e */ /* 0x000fe200000000ff */
[----:B------:R-:W-:Y:S06]  /*19b90*/  BRA `(.L_x_2063) ;  /* 0x0000000400b87947 */ /* 0x000fec0003800000 */
.L_x_2070:
        /* <DEDUP_REMOVED lines=12> */
.L_x_2077:
        /* <DEDUP_REMOVED lines=21> */
.L_x_2081:
[----:B------:R-:W-:Y:S05]  /*19db0*/  BSYNC B1 ;  /* 0x0000000000017941 */ /* 0x000fea0003800000 */
.L_x_2080:
[----:B------:R-:W-:Y:S01]  /*19dc0*/  LEA R3, R0, 0x3b800000, 0x17 ;  /* 0x3b80000000037811 */ /* 0x000fe200078eb8ff */
[----:B------:R-:W-:-:S05]  /*19dd0*/  IMAD.SHL.U32 R0, R2, 0x100000, RZ ;  /* 0x0010000002007824 */ /* 0x000fca00078e00ff */
[----:B------:R-:W-:-:S07]  /*19de0*/  LOP3.LUT R0, R3, R0, R4, 0xfe, !PT ;  /* 0x0000000003007212 */ /* 0x000fce00078efe04 */
.L_x_2079:
[----:B------:R-:W-:Y:S05]  /*19df0*/  BSYNC B0 ;  /* 0x0000000000007941 */ /* 0x000fea0003800000 */
.L_x_2078:
[----:B------:R-:W-:Y:S01]  /*19e00*/  F2FP.F16.F32.PACK_AB R0, RZ, R0 ;  /* 0x00000000ff00723e */ /* 0x000fe200000000ff */
[----:B------:R-:W-:Y:S06]  /*19e10*/  BRA `(.L_x_2063) ;  /* 0x0000000400187947 */ /* 0x000fec0003800000 */
.L_x_2076:
        /* <DEDUP_REMOVED lines=21> */
.L_x_2085:
[----:B------:R-:W-:Y:S05]  /*19f70*/  BSYNC B1 ;  /* 0x0000000000017941 */ /* 0x000fea0003800000 */
.L_x_2084:
[----:B------:R-:W-:Y:S01]  /*19f80*/  LEA R3, R0, 0x37800000, 0x17 ;  /* 0x3780000000037811 */ /* 0x000fe200078eb8ff */
[----:B------:R-:W-:-:S05]  /*19f90*/  IMAD.SHL.U32 R0, R2, 0x200000, RZ ;  /* 0x0020000002007824 */ /* 0x000fca00078e00ff */
[----:B------:R-:W-:-:S07]  /*19fa0*/  LOP3.LUT R0, R3, R0, R4, 0xfe, !PT ;  /* 0x0000000003007212 */ /* 0x000fce00078efe04 */
.L_x_2083:
[----:B------:R-:W-:Y:S05]  /*19fb0*/  BSYNC B0 ;  /* 0x0000000000007941 */ /* 0x000fea0003800000 */
.L_x_2082:
[----:B------:R-:W-:Y:S01]  /*19fc0*/  F2FP.F16.F32.PACK_AB R0, RZ, R0 ;  /* 0x00000000ff00723e */ /* 0x000fe200000000ff */
[----:B------:R-:W-:Y:S06]  /*19fd0*/  BRA `(.L_x_2063) ;  /* 0x0000000000a87947 */ /* 0x000fec0003800000 */
.L_x_2075:
        /* <DEDUP_REMOVED lines=14> */
.L_x_2089:
[----:B------:R-:W-:Y:S05]  /*1a0c0*/  BSYNC B0 ;  /* 0x0000000000007941 */ /* 0x000fea0003800000 */
.L_x_2088:
[----:B------:R-:W-:Y:S01]  /*1a0d0*/  F2FP.F16.F32.PACK_AB R0, RZ, R0 ;  /* 0x00000000ff00723e */ /* 0x000fe200000000ff */
[----:B------:R-:W-:Y:S06]  /*1a0e0*/  BRA `(.L_x_2063) ;  /* 0x0000000000647947 */ /* 0x000fec0003800000 */
.L_x_2062:
        /* <DEDUP_REMOVED lines=16> */
.L_x_2090:
[----:B------:R-:W-:Y:S01]  /*1a1f0*/  PRMT R0, RZ, 0x7610, R0 ;  /* 0x00007610ff007816 */ /* 0x000fe20000000000 */
[----:B------:R-:W-:Y:S06]  /*1a200*/  BRA `(.L_x_2063) ;  /* 0x00000000001c7947 */ /* 0x000fec0003800000 */
.L_x_2087:
[----:B------:R-:W2:Y:S02]  /*1a210*/  LDG.E.64 R2, desc[UR36][R2.64] ;  /* 0x0000002402027981 */ /* 0x000ea4000c1e1b00 */
[----:B--2---:R-:W0:Y:S02]  /*1a220*/  I2F.U64 R0, R2 ;  /* 0x0000000200007312 */ /* 0x004e240000301000 */
[----:B0-----:R-:W-:Y:S01]  /*1a230*/  F2FP.F16.F32.PACK_AB R0, RZ, R0 ;  /* 0x00000000ff00723e */ /* 0x001fe200000000ff */
[----:B------:R-:W-:Y:S06]  /*1a240*/  BRA `(.L_x_2063) ;  /* 0x00000000000c7947 */ /* 0x000fec0003800000 */
.L_x_2086:
[----:B------:R-:W2:Y:S02]  /*1a250*/  LDG.E R2, desc[UR36][R2.64] ;  /* 0x0000002402027981 */ /* 0x000ea4000c1e1900 */
[----:B--2---:R-:W-:-:S04]  /*1a260*/  I2FP.F32.U32 R0, R2 ;  /* 0x0000000200007245 */ /* 0x004fc80000201000 */
[----:B------:R-:W-:-:S07]  /*1a270*/  F2FP.F16.F32.PACK_AB R0, RZ, R0 ;  /* 0x00000000ff00723e */ /* 0x000fce00000000ff */
.L_x_2063:
        /* <DEDUP_REMOVED lines=27> */
[----:B0-----:R-:W-:Y:S01]  /*1a430*/  STG.E.U8 desc[UR36][R16.64], R3 ;  /* 0x0000000310007986 */ /* 0x001fe2000c101124 */
[----:B------:R-:W-:Y:S05]  /*1a440*/  EXIT ;  /* 0x000000000000794d */ /* 0x000fea0003800000 */
.L_x_2094:
[----:B------:R-:W-:-:S06]  /*1a450*/  HADD2.F32 R3, -RZ, R19.H0_H0 ;  /* 0x20000013ff037230 */ /* 0x000fcc0000004100 */
[----:B------:R-:W0:Y:S02]  /*1a460*/  F2I.S64.TRUNC R2, R3 ;  /* 0x0000000300027311 */ /* 0x000e24000020d900 */
[----:B0-----:R-:W-:Y:S01]  /*1a470*/  STG.E.U8 desc[UR36][R16.64], R2 ;  /* 0x0000000210007986 */ /* 0x001fe2000c101124 */
[----:B------:R-:W-:Y:S05]  /*1a480*/  EXIT ;  /* 0x000000000000794d */ /* 0x000fea0003800000 */
.L_x_2093:
        /* <DEDUP_REMOVED lines=8> */
[----:B0-----:R-:W-:Y:S01]  /*1a510*/  STG.E.64 desc[UR36][R16.64], R2 ;  /* 0x0000000210007986 */ /* 0x001fe2000c101b24 */
[----:B------:R-:W-:Y:S05]  /*1a520*/  EXIT ;  /* 0x000000000000794d */ /* 0x000fea0003800000 */
.L_x_2097:
[----:B------:R-:W-:-:S06]  /*1a530*/  HADD2.F32 R19, -RZ, R19.H0_H0 ;  /* 0x20000013ff137230 */ /* 0x000fcc0000004100 */
[----:B------:R-:W0:Y:S02]  /*1a540*/  F2I.FTZ.TRUNC.NTZ R19, R19 ;  /* 0x0000001300137305 */ /* 0x000e24000021f100 */
[----:B0-----:R-:W-:Y:S01]  /*1a550*/  STG.E desc[UR36][R16.64], R19 ;  /* 0x0000001310007986 */ /* 0x001fe2000c101924 */
[----:B------:R-:W-:Y:S05]  /*1a560*/  EXIT ;  /* 0x000000000000794d */ /* 0x000fea0003800000 */
.L_x_2096:
[----:B------:R-:W-:-:S06]  /*1a570*/  HADD2.F32 R19, -RZ, R19.H0_H0 ;  /* 0x20000013ff137230 */ /* 0x000fcc0000004100 */
[----:B------:R-:W0:Y:S02]  /*1a580*/  F2I.FTZ.TRUNC.NTZ R19, R19 ;  /* 0x0000001300137305 */ /* 0x000e24000021f100 */
[----:B0-----:R-:W-:Y:S01]  /*1a590*/  STG.E.U16 desc[UR36][R16.64], R19 ;  /* 0x0000001310007986 */ /* 0x001fe2000c101524 */
[----:B------:R-:W-:Y:S05]  /*1a5a0*/  EXIT ;  /* 0x000000000000794d */ /* 0x000fea0003800000 */
.L_x_2092:
[----:B------:R-:W-:-:S13]  /*1a5b0*/  ISETP.GT.AND P0, PT, R0, 0x6, PT ;  /* 0x000000060000780c */ /* 0x000fda0003f04270 */
[----:B------:R-:W-:Y:S05]  /*1a5c0*/  @P0 BRA `(.L_x_2098) ;  /* 0x0000000000240947 */ /* 0x000fea0003800000 */
[----:B------:R-:W-:-:S13]  /*1a5d0*/  ISETP.NE.AND P0, PT, R0, 0x5, PT ;  /* 0x000000050000780c */ /* 0x000fda0003f05270 */
[----:B------:R-:W-:Y:S05]  /*1a5e0*/  @!P0 BRA `(.L_x_2099) ;  /* 0x0000000000148947 */ /* 0x000fea0003800000 */
[----:B------:R-:W-:-:S13]  /*1a5f0*/  ISETP.NE.AND P0, PT, R0, 0x6, PT ;  /* 0x000000060000780c */ /* 0x000fda0003f05270 */
[----:B------:R-:W-:Y:S05]  /*1a600*/  @P0 BRA `(.L_x_2095) ;  /* 0x0000000800c40947 */ /* 0x000fea0003800000 */
[----:B------:R-:W-:-:S05]  /*1a610*/  HADD2.F32 R19, -RZ, R19.H0_H0 ;  /* 0x20000013ff137230 */ /* 0x000fca0000004100 */
[----:B------:R-:W-:Y:S01]  /*1a620*/  STG.E desc[UR36][R16.64], R19 ;  /* 0x0000001310007986 */ /* 0x000fe2000c101924 */
[----:B------:R-:W-:Y:S05]  /*1a630*/  EXIT ;  /* 0x000000000000794d */ /* 0x000fea0003800000 */
.L_x_2099:
[----:B------:R-:W-:Y:S01]  /*1a640*/  STG.E.U16 desc[UR36][R16.64], R19 ;  /* 0x0000001310007986 */ /* 0x000fe2000c101524 */
[----:B------:R-:W-:Y:S05]  /*1a650*/  EXIT ;  /* 0x000000000000794d */ /* 0x000fea0003800000 */
.L_x_2098:
        /* <DEDUP_REMOVED lines=8> */
[----:B------:R-:W-:Y:S01]  /*1a6e0*/  STG.E.64 desc[UR36][R16.64], R2 ;  /* 0x0000000210007986 */ /* 0x000fe2000c101b24 */
[----:B------:R-:W-:Y:S05]  /*1a6f0*/  EXIT ;  /* 0x000000000000794d */ /* 0x000fea0003800000 */
.L_x_2101:
[----:B------:R-:W-:-:S05]  /*1a700*/  HADD2.F32 R0, -RZ, R19.H0_H0 ;  /* 0x20000013ff007230 */ /* 0x000fca0000004100 */
[----:B------:R-:W-:-:S04]  /*1a710*/  F2FP.F16.F32.PACK_AB R0, RZ, R0 ;  /* 0x00000000ff00723e */ /* 0x000fc800000000ff */
[----:B------:R-:W-:-:S05]  /*1a720*/  PRMT R0, R0, 0x5410, RZ ;  /* 0x0000541000007816 */ /* 0x000fca00000000ff */
[----:B------:R-:W-:Y:S01]  /*1a730*/  STG.E desc[UR36][R16.64], R0 ;  /* 0x0000000010007986 */ /* 0x000fe2000c101924 */
[----:B------:R-:W-:Y:S05]  /*1a740*/  EXIT ;  /* 0x000000000000794d */ /* 0x000fea0003800000 */
.L_x_2100:
[----:B------:R-:W-:-:S05]  /*1a750*/  HADD2.F32 R2, -RZ, R19.H0_H0 ;  /* 0x20000013ff027230 */ /* 0x000fca0000004100 */
[----:B------:R-:W-:-:S06]  /*1a760*/  FMUL.FTZ R2, R2, 1 ;  /* 0x3f80000002027820 */ /* 0x000fcc0000410000 */
[----:B------:R-:W0:Y:S02]  /*1a770*/  F2F.F64.F32 R2, R2 ;  /* 0x0000000200027310 */ /* 0x000e240000201800 */
[----:B0-----:R-:W-:Y:S01]  /*1a780*/  STG.E.64 desc[UR36][R16.64], R2 ;  /* 0x0000000210007986 */ /* 0x001fe2000c101b24 */
[----:B------:R-:W-:Y:S05]  /*1a790*/  EXIT ;  /* 0x000000000000794d */ /* 0x000fea0003800000 */
.L_x_2091:
        /* <DEDUP_REMOVED lines=11> */
[----:B------:R-:W-:Y:S01]  /*1a850*/  STG.E.U8 desc[UR36][R16.64], R3 ;  /* 0x0000000310007986 */ /* 0x000fe2000c101124 */
[----:B------:R-:W-:Y:S05]  /*1a860*/  EXIT ;  /* 0x000000000000794d */ /* 0x000fea0003800000 */
.L_x_2104:
[----:B------:R-:W-:Y:S01]  /*1a870*/  HADD2.F32 R19, -RZ, R19.H0_H0 ;  /* 0x20000013ff137230 */ /* 0x000fe20000004100 */
[----:B------:R-:W-:-:S04]  /*1a880*/  CS2R R6, SRZ ;  /* 0x0000000000067805 */ /* 0x000fc8000001ff00 */
[----:B------:R-:W-:-:S06]  /*1a890*/  FMUL.FTZ R4, R19, 1 ;  /* 0x3f80000013047820 */ /* 0x000fcc0000410000 */
[----:B------:R-:W0:Y:S02]  /*1a8a0*/  F2F.F64.F32 R4, R4 ;  /* 0x0000000400047310 */ /* 0x000e240000201800 */
[----:B0-----:R-:W-:Y:S01]  /*1a8b0*/  STG.E.128 desc[UR36][R16.64], R4 ;  /* 0x0000000410007986 */ /* 0x001fe2000c101d24 */
[----:B------:R-:W-:Y:S05]  /*1a8c0*/  EXIT ;  /* 0x000000000000794d */ /* 0x000fea0003800000 */
.L_x_2103:
        /* <DEDUP_REMOVED lines=21> */
.L_x_2108:
[----:B------:R-:W-:Y:S05]  /*1aa20*/  BSYNC B0 ;  /* 0x0000000000007941 */ /* 0x000fea0003800000 */
.L_x_2107:
[----:B------:R-:W-:-:S05]  /*1aa30*/  LOP3.LUT R3, R0, R3, RZ, 0xfc, !PT ;  /* 0x0000000300037212 */ /* 0x000fca00078efcff */
[----:B------:R-:W-:Y:S01]  /*1aa40*/  STG.E.U8 desc[UR36][R16.64], R3 ;  /* 0x0000000310007986 */ /* 0x000fe2000c101124 */
[----:B------:R-:W-:Y:S05]  /*1aa50*/  EXIT ;  /* 0x000000000000794d */ /* 0x000fea0003800000 */
.L_x_2106:
        /* <DEDUP_REMOVED lines=13> */
.L_x_2110:
[----:B------:R-:W-:Y:S01]  /*1ab30*/  IMAD.MOV.U32 R0, RZ, RZ, 0x7f ;  /* 0x0000007fff007424 */ /* 0x000fe200078e00ff */
[----:B------:R-:W-:-:S04]  /*1ab40*/  ISETP.GT.U32.AND P0, PT, R2, 0x7f800000, PT ;  /* 0x7f8000000200780c */ /* 0x000fc80003f04070 */
[----:B------:R-:W-:-:S09]  /*1ab50*/  SEL R0, R0, 0x7c, P0 ;  /* 0x0000007c00007807 */ /* 0x000fd20000000000 */
.L_x_2111:
[----:B------:R-:W-:Y:S05]  /*1ab60*/  BSYNC B0 ;  /* 0x0000000000007941 */ /* 0x000fea0003800000 */
.L_x_2109:
[----:B------:R-:W-:-:S04]  /*1ab70*/  LOP3.LUT R2, R19, 0x80000000, RZ, 0xc0, !PT ;  /* 0x8000000013027812 */ /* 0x000fc800078ec0ff */
[----:B------:R-:W-:-:S04]  /*1ab80*/  SHF.R.U32.HI R3, RZ, 0x18, R2 ;  /* 0x00000018ff037819 */ /* 0x000fc80000011602 */
[----:B------:R-:W-:-:S05]  /*1ab90*/  LOP3.LUT R3, R0, R3, RZ, 0xfc, !PT ;  /* 0x0000000300037212 */ /* 0x000fca00078efcff */
[----:B------:R-:W-:Y:S01]  /*1aba0*/  STG.E.U8 desc[UR36][R16.64], R3 ;  /* 0x0000000310007986 */ /* 0x000fe2000c101124 */
[----:B------:R-:W-:Y:S05]  /*1abb0*/  EXIT ;  /* 0x000000000000794d */ /* 0x000fea0003800000 */
.L_x_2105:
[----:B------:R-:W-:-:S05]  /*1abc0*/  HADD2.F32 R0, -RZ, R19.H0_H0 ;  /* 0x20000013ff007230 */ /* 0x000fca0000004100 */
[----:B------:R-:W-:-:S05]  /*1abd0*/  F2FP.BF16.F32.PACK_AB R0, RZ, R0 ;  /* 0x00000000ff00723e */ /* 0x000fca00000010ff */
[----:B------:R-:W-:Y:S01]  /*1abe0*/  STG.E.U16 desc[UR36][R16.64], R0 ;  /* 0x0000000010007986 */ /* 0x000fe2000c101524 */
[----:B------:R-:W-:Y:S05]  /*1abf0*/  EXIT ;  /* 0x000000000000794d */ /* 0x000fea0003800000 */
.L_x_2102:
        /* <DEDUP_REMOVED lines=10> */
[----:B0-----:R-:W-:Y:S01]  /*1aca0*/  STG.E.U16 desc[UR36][R16.64], R3 ;  /* 0x0000000310007986 */ /* 0x001fe2000c101524 */
[----:B------:R-:W-:Y:S05]  /*1acb0*/  EXIT ;  /* 0x000000000000794d */ /* 0x000fea0003800000 */
.L_x_2114:
        /* <DEDUP_REMOVED lines=17> */
.L_x_2117:
[----:B------:R-:W-:-:S04]  /*1add0*/  LOP3.LUT R2, R19, 0x80000000, RZ, 0xc0, !PT ;  /* 0x8000000013027812 */ /* 0x000fc800078ec0ff */
[----:B------:R-:W-:-:S04]  /*1ade0*/  SHF.R.U32.HI R3, RZ, 0x18, R2 ;  /* 0x00000018ff037819 */ /* 0x000fc80000011602 */
[----:B------:R-:W-:-:S04]  /*1adf0*/  LOP3.LUT R0, R0, R3, RZ, 0xfc, !PT ;  /* 0x0000000300007212 */ /* 0x000fc800078efcff */
[----:B------:R-:W-:-:S07]  /*1ae00*/  PRMT R8, R0, 0x7610, R8 ;  /* 0x0000761000087816 */ /* 0x000fce0000000008 */
.L_x_2116:
[----:B------:R-:W-:Y:S05]  /*1ae10*/  BSYNC B0 ;  /* 0x0000000000007941 */ /* 0x000fea0003800000 */
.L_x_2115:
[----:B------:R-:W-:Y:S01]  /*1ae20*/  STG.E.U8 desc[UR36][R16.64], R8 ;  /* 0x0000000810007986 */ /* 0x000fe2000c101124 */
[----:B------:R-:W-:Y:S05]  /*1ae30*/  EXIT ;  /* 0x000000000000794d */ /* 0x000fea0003800000 */
.L_x_2113:
        /* <DEDUP_REMOVED lines=17> */
.L_x_2120:
[----:B------:R-:W-:-:S04]  /*1af50*/  LOP3.LUT R2, R19, 0x80000000, RZ, 0xc0, !PT ;  /* 0x8000000013027812 */ /* 0x000fc800078ec0ff */
[----:B------:R-:W-:-:S04]  /*1af60*/  SHF.R.U32.HI R3, RZ, 0x18, R2 ;  /* 0x00000018ff037819 */ /* 0x000fc80000011602 */
[----:B------:R-:W-:-:S04]  /*1af70*/  LOP3.LUT R0, R0, R3, RZ, 0xfc, !PT ;  /* 0x0000000300007212 */ /* 0x000fc800078efcff */
[----:B------:R-:W-:-:S07]  /*1af80*/  PRMT R8, R0, 0x7610, R8 ;  /* 0x0000761000087816 */ /* 0x000fce0000000008 */
.L_x_2119:
[----:B------:R-:W-:Y:S05]  /*1af90*/  BSYNC B0 ;  /* 0x0000000000007941 */ /* 0x000fea0003800000 */
.L_x_2118:
[----:B------:R-:W-:Y:S01]  /*1afa0*/  STG.E.U8 desc[UR36][R16.64], R8 ;  /* 0x0000000810007986 */ /* 0x000fe2000c101124 */
[----:B------:R-:W-:Y:S05]  /*1afb0*/  EXIT ;  /* 0x000000000000794d */ /* 0x000fea0003800000 */
.L_x_2112:
        /* <DEDUP_REMOVED lines=22> */
.L_x_2095:
        /* <DEDUP_REMOVED lines=16> */
.L_x_2123:
[----:B------:R-:W-:Y:S05]  /*1b220*/  EXIT ;  /* 0x000000000000794d */ /* 0x000fea0003800000 */
.L_x_2122:
[----:B------:R-:W-:-:S06]  /*1b230*/  HADD2.F32 R2, -RZ, R19.H0_H0 ;  /* 0x20000013ff027230 */ /* 0x000fcc0000004100 */
[----:B------:R-:W0:Y:S02]  /*1b240*/  F2I.U64.TRUNC R2, R2 ;  /* 0x0000000200027311 */ /* 0x000e24000020d800 */
[----:B0-----:R-:W-:Y:S01]  /*1b250*/  STG.E.64 desc[UR36][R16.64], R2 ;  /* 0x0000000210007986 */ /* 0x001fe2000c101b24 */
[----:B------:R-:W-:Y:S05]  /*1b260*/  EXIT ;  /* 0x000000000000794d */ /* 0x000fea0003800000 */
.L_x_2121:
[----:B------:R-:W-:-:S06]  /*1b270*/  HADD2.F32 R19, -RZ, R19.H0_H0 ;  /* 0x20000013ff137230 */ /* 0x000fcc0000004100 */
[----:B------:R-:W0:Y:S02]  /*1b280*/  F2I.FTZ.U32.TRUNC.NTZ R19, R19 ;  /* 0x0000001300137305 */ /* 0x000e24000021f000 */
[----:B0-----:R-:W-:Y:S01]  /*1b290*/  STG.E desc[UR36][R16.64], R19 ;  /* 0x0000001310007986 */ /* 0x001fe2000c101924 */
[----:B------:R-:W-:Y:S05]  /*1b2a0*/  EXIT ;  /* 0x000000000000794d */ /* 0x000fea0003800000 */
.L_x_2124:
        /* <DEDUP_REMOVED lines=13> */
.L_x_9580:


//--------------------- .text._ZN2at6native27unrolled_elementwise_kernelIZZZNS0_14glu_jvp_kernelERNS_18TensorIteratorBaseEENKUlvE_clEvENKUlvE1_clEvEUlN3c104HalfES7_S7_S7_E_St5arrayIPcLm5EELi4E23TrivialOffsetCalculatorILi4EjESC_ILi1EjENS0_6memory12LoadWithCastILi4EEENSF_13StoreWithCastILi1EEEEEviT_T0_T2_T3_T4_T5_ --------------------------
	.section	.text._ZN2at6native27unrolled_elementwise_kernelIZZZNS0_14glu_jvp_kernelERNS_18TensorIteratorBaseEENKUlvE_clEvENKUlvE1_clEvEUlN3c104HalfES7_S7_S7_E_St5arrayIPcLm5EELi4E23TrivialOffsetCalculatorILi4EjESC_ILi1EjENS0_6memory12LoadWithCastILi4EEENSF_13StoreWithCastILi1EEEEEviT_T0_T2_T3_T4_T5_,"ax",@progbits
	.align	128
        .global         _ZN2at6native27unrolled_elementwise_kernelIZZZNS0_14glu_jvp_kernelERNS_18TensorIteratorBaseEENKUlvE_clEvENKUlvE1_clEvEUlN3c104HalfES7_S7_S7_E_St5arrayIPcLm5EELi4E23TrivialOffsetCalculatorILi4EjESC_ILi1EjENS0_6memory12LoadWithCastILi4EEENSF_13StoreWithCastILi1EEEEEviT_T0_T2_T3_T4_T5_
        .type           _ZN2at6native27unrolled_elementwise_kernelIZZZNS0_14glu_jvp_kernelERNS_18TensorIteratorBaseEENKUlvE_clEvENKUlvE1_clEvEUlN3c104HalfES7_S7_S7_E_St5arrayIPcLm5EELi4E23TrivialOffsetCalculatorILi4EjESC_ILi1EjENS0_6memory12LoadWithCastILi4EEENSF_13StoreWithCastILi1EEEEEviT_T0_T2_T3_T4_T5_,@function
        .size           _ZN2at6native27unrolled_elementwise_kernelIZZZNS0_14glu_jvp_kernelERNS_18TensorIteratorBaseEENKUlvE_clEvENKUlvE1_clEvEUlN3c104HalfES7_S7_S7_E_St5arrayIPcLm5EELi4E23TrivialOffsetCalculatorILi4EjESC_ILi1EjENS0_6memory12LoadWithCastILi4EEENSF_13StoreWithCastILi1EEEEEviT_T0_T2_T3_T4_T5_,(.L_x_9581 - _ZN2at6native27unrolled_elementwise_kernelIZZZNS0_14glu_jvp_kernelERNS_18TensorIteratorBaseEENKUlvE_clEvENKUlvE1_clEvEUlN3c104HalfES7_S7_S7_E_St5arrayIPcLm5EELi4E23TrivialOffsetCalculatorILi4EjESC_ILi1EjENS0_6memory12LoadWithCastILi4EEENSF_13StoreWithCastILi1EEEEEviT_T0_T2_T3_T4_T5_)
        .other          _ZN2at6native27unrolled_elementwise_kernelIZZZNS0_14glu_jvp_kernelERNS_18TensorIteratorBaseEENKUlvE_clEvENKUlvE1_clEvEUlN3c104HalfES7_S7_S7_E_St5arrayIPcLm5EELi4E23TrivialOffsetCalculatorILi4EjESC_ILi1EjENS0_6memory12LoadWithCastILi4EEENSF_13StoreWithCastILi1EEEEEviT_T0_T2_T3_T4_T5_,@"STO_CUDA_ENTRY STV_DEFAULT"
_ZN2at6native27unrolled_elementwise_kernelIZZZNS0_14glu_jvp_kernelERNS_18TensorIteratorBaseEENKUlvE_clEvENKUlvE1_clEvEUlN3c104HalfES7_S7_S7_E_St5arrayIPcLm5EELi4E23TrivialOffsetCalculatorILi4EjESC_ILi1EjENS0_6memory12LoadWithCastILi4EEENSF_13StoreWithCastILi1EEEEEviT_T0_T2_T3_T4_T5_:
.text._ZN2at6native27unrolled_elementwise_kernelIZZZNS0_14glu_jvp_kernelERNS_18TensorIteratorBaseEENKUlvE_clEvENKUlvE1_clEvEUlN3c104HalfES7_S7_S7_E_St5arrayIPcLm5EELi4E23TrivialOffsetCalculatorILi4EjESC_ILi1EjENS0_6memory12LoadWithCastILi4EEENSF_13StoreWithCastILi1EEEEEviT_T0_T2_T3_T4_T5_:
        /* <DEDUP_REMOVED lines=37> */
[----:B--2---:R-:W-:-:S04]  /*0250*/  F2FP.F16.F32.PACK_AB R0, RZ, R0 ;  /* 0x00000000ff00723e */ /* 0x004fc800000000ff */
[----:B------:R-:W-:Y:S01]  /*0260*/  PRMT R24, R0, 0x7610, R24 ;  /* 0x0000761000187816 */ /* 0x000fe20000000018 */
[----:B------:R-:W-:Y:S06]  /*0270*/  BRA `(.L_x_2132) ;  /* 0x0000000c00d07947 */ /* 0x000fec0003800000 */
.L_x_2130:
[----:B------:R-:W2:Y:S02]  /*0280*/  LDG.E.U8 R4, desc[UR36][R4.64] ;  /* 0x0000002404047981 */ /* 0x000ea4000c1e1100 */
[----:B--2---:R-:W-:-:S04]  /*0290*/  I2FP.F32.U32 R0, R4 ;  /* 0x0000000400007245 */ /* 0x004fc80000201000 */
[----:B------:R-:W-:-:S04]  /*02a0*/  F2FP.F16.F32.PACK_AB R0, RZ, R0 ;  /* 0x00000000ff00723e */ /* 0x000fc800000000ff */
[----:B------:R-:W-:Y:S01]  /*02b0*/  PRMT R24, R0, 0x7610, R24 ;  /* 0x0000761000187816 */ /* 0x000fe20000000018 */
[----:B------:R-:W-:Y:S06]  /*02c0*/  BRA `(.L_x_2132) ;  /* 0x0000000c00bc7947 */ /* 0x000fec0003800000 */
.L_x_2129:
        /* <DEDUP_REMOVED lines=8> */
[----:B--2---:R-:W-:-:S04]  /*0350*/  F2FP.F16.F32.PACK_AB R0, RZ, R0 ;  /* 0x00000000ff00723e */ /* 0x004fc800000000ff */
[----:B------:R-:W-:Y:S01]  /*0360*/  PRMT R24, R0, 0x7610, R24 ;  /* 0x0000761000187816 */ /* 0x000fe20000000018 */
[----:B------:R-:W-:Y:S06]  /*0370*/  BRA `(.L_x_2132) ;  /* 0x0000000c00907947 */ /* 0x000fec0003800000 */
.L_x_2134:
[----:B------:R-:W2:Y:S02]  /*0380*/  LDG.E R4, desc[UR36][R4.64] ;  /* 0x0000002404047981 */ /* 0x000ea4000c1e1900 */
[----:B--2---:R-:W-:-:S04]  /*0390*/  I2FP.F32.S32 R0, R4 ;  /* 0x0000000400007245 */ /* 0x004fc80000201400 */
[----:B------:R-:W-:-:S04]  /*03a0*/  F2FP.F16.F32.PACK_AB R0, RZ, R0 ;  /* 0x00000000ff00723e */ /* 0x000fc800000000ff */
[----:B------:R-:W-:Y:S01]  /*03b0*/  PRMT R24, R0, 0x7610, R24 ;  /* 0x0000761000187816 */ /* 0x000fe20000000018 */
[----:B------:R-:W-:Y:S06]  /*03c0*/  BRA `(.L_x_2132) ;  /* 0x0000000c007c7947 */ /* 0x000fec0003800000 */
.L_x_2133:
[----:B------:R-:W2:Y:S02]  /*03d0*/  LDG.E.U16 R4, desc[UR36][R4.64] ;  /* 0x0000002404047981 */ /* 0x000ea4000c1e1500 */
[----:B--2---:R-:W2:Y:S02]  /*03e0*/  I2F.S16 R0, R4 ;  /* 0x0000000400007306 */ /* 0x004ea40000101400 */
[----:B--2---:R-:W-:-:S04]  /*03f0*/  F2FP.F16.F32.PACK_AB R0, RZ, R0 ;  /* 0x00000000ff00723e */ /* 0x004fc800000000ff */
[----:B------:R-:W-:Y:S01]  /*0400*/  PRMT R24, R0, 0x7610, R24 ;  /* 0x0000761000187816 */ /* 0x000fe20000000018 */
[----:B------:R-:W-:Y:S06]  /*0410*/  BRA `(.L_x_2132) ;  /* 0x0000000c00687947 */ /* 0x000fec0003800000 */
.L_x_2128:
        /* <DEDUP_REMOVED lines=9> */
.L_x_2136:
[----:B------:R3:W5:Y:S01]  /*04b0*/  LDG.E.U16 R24, desc[UR36][R4.64] ;  /* 0x0000002404187981 */ /* 0x000762000c1e1500 */
[----:B------:R-:W-:Y:S05]  /*04c0*/  BRA `(.L_x_2132) ;  /* 0x0000000c003c7947 */ /* 0x000fea0003800000 */
.L_x_2135:
        /* <DEDUP_REMOVED lines=9> */
.L_x_2138:
[----:B------:R2:W5:Y:S01]  /*0560*/  LDG.E.U16 R24, desc[UR36][R4.64] ;  /* 0x0000002404187981 */ /* 0x000562000c1e1500 */
[----:B------:R-:W-:Y:S05]  /*0570*/  BRA `(.L_x_2132) ;  /* 0x0000000c00107947 */ /* 0x000fea0003800000 */
.L_x_2137:
[----:B------:R-:W2:Y:S01]  /*0580*/  LDG.E.64 R4, desc[UR36][R4.64] ;  /* 0x0000002404047981 */ /* 0x000ea2000c1e1b00 */
[----:B------:R-:W-:Y:S01]  /*0590*/  UMOV UR4, 0xf0000000 ;  /* 0xf000000000047882 */ /* 0x000fe20000000000 */
[----:B------:R-:W-:Y:S01]  /*05a0*/  UMOV UR5, 0x380fffff ;  /* 0x380fffff00057882 */ /* 0x000fe20000000000 */
[----:B--2---:R-:W2:Y:S01]  /*05b0*/  F2F.F32.F64 R0, R4 ;  /* 0x0000000400007310 */ /* 0x004ea20000301000 */
[----:B------:R-:W-:-:S14]  /*05c0*/  DSETP.GEU.AND P0, PT, |R4|, UR4, PT ;  /* 0x0000000404007e2a */ /* 0x000fdc000bf0e200 */
[----:B--2---:R-:W-:-:S05]  /*05d0*/  @!P0 FMUL R0, R0, 1.175494350822287508e-38 ;  /* 0x0080000000008820 */ /* 0x004fca0000400000 */
[----:B------:R-:W-:-:S04]  /*05e0*/  F2FP.F16.F32.PACK_AB R0, RZ, R0 ;  /* 0x00000000ff00723e */ /* 0x000fc800000000ff */
[----:B------:R-:W-:Y:S01]  /*05f0*/  PRMT R24, R0, 0x7610, R24 ;  /* 0x0000761000187816 */ /* 0x000fe20000000018 */
[----:B------:R-:W-:Y:S06]  /*0600*/  BRA `(.L_x_2132) ;  /* 0x0000000800ec7947 */ /* 0x000fec0003800000 */
.L_x_2127:
        /* <DEDUP_REMOVED lines=14> */
.L_x_2141:
        /* <DEDUP_REMOVED lines=9> */
.L_x_2140:
        /* <DEDUP_REMOVED lines=28> */
.L_x_2143:
        /* <DEDUP_REMOVED lines=12> */
[----:B------:R-:W-:-:S04]  /*0a00*/  F2FP.F16.F32.PACK_AB R0, RZ, R0 ;  /* 0x00000000ff00723e */ /* 0x000fc800000000ff */
[----:B------:R-:W-:Y:S01]  /*0a10*/  PRMT R24, R0, 0x7610, R24 ;  /* 0x0000761000187816 */ /* 0x000fe20000000018 */
[----:B------:R-:W-:Y:S06]  /*0a20*/  BRA `(.L_x_2132) ;  /* 0x0000000400e47947 */ /* 0x000fec0003800000 */
.L_x_2142:
[----:B------:R-:W2:Y:S02]  /*0a30*/  LDG.E.U16 R0, desc[UR36][R4.64] ;  /* 0x0000002404007981 */ /* 0x000ea4000c1e1500 */
[----:B--2---:R-:W-:-:S05]  /*0a40*/  IMAD.U32 R0, R0, 0x10000, RZ ;  /* 0x0001000000007824 */ /* 0x004fca00078e00ff */
[----:B------:R-:W-:-:S04]  /*0a50*/  F2FP.F16.F32.PACK_AB R0, RZ, R0 ;  /* 0x00000000ff00723e */ /* 0x000fc800000000ff */
[----:B------:R-:W-:Y:S01]  /*0a60*/  PRMT R24, R0, 0x7610, R24 ;  /* 0x0000761000187816 */ /* 0x000fe20000000018 */
[----:B------:R-:W-:Y:S06]  /*0a70*/  BRA `(.L_x_2132) ;  /* 0x0000000400d07947 */ /* 0x000fec0003800000 */
.L_x_2139:
        /* <DEDUP_REMOVED lines=13> */
.L_x_2146:
        /* <DEDUP_REMOVED lines=21> */
.L_x_2150:
[----:B------:R-:W-:Y:S05]  /*0ca0*/  BSYNC B1 ;  /* 0x0000000000017941 */ /* 0x000fea0003800000 */
.L_x_2149:
[----:B------:R-:W-:Y:S01]  /*0cb0*/  LEA R5, R0, 0x3b800000, 0x17 ;  /* 0x3b80000000057811 */ /* 0x000fe200078eb8ff */
[----:B------:R-:W-:-:S05]  /*0cc0*/  IMAD.SHL.U32 R0, R3, 0x100000, RZ ;  /* 0x0010000003007824 */ /* 0x000fca00078e00ff */
[----:B------:R-:W-:-:S07]  /*0cd0*/  LOP3.LUT R0, R5, R0, R6, 0xfe, !PT ;  /* 0x0000000005007212 */ /* 0x000fce00078efe06 */
.L_x_2148:
[----:B------:R-:W-:Y:S05]  /*0ce0*/  BSYNC B0 ;  /* 0x0000000000007941 */ /* 0x000fea0003800000 */
.L_x_2147:
[----:B------:R-:W-:-:S04]  /*0cf0*/  F2FP.F16.F32.PACK_AB R0, RZ, R0 ;  /* 0x00000000ff00723e */ /* 0x000fc800000000ff */
[----:B------:R-:W-:Y:S01]  /*0d00*/  PRMT R24, R0, 0x7610, R24 ;  /* 0x0000761000187816 */ /* 0x000fe20000000018 */
[----:B------:R-:W-:Y:S06]  /*0d10*/  BRA `(.L_x_2132) ;  /* 0x0000000400287947 */ /* 0x000fec0003800000 */
.L_x_2145:
        /* <DEDUP_REMOVED lines=21> */
.L_x_2154:
[----:B------:R-:W-:Y:S05]  /*0e70*/  BSYNC B1 ;  /* 0x0000000000017941 */ /* 0x000fea0003800000 */
.L_x_2153:
[----:B------:R-:W-:Y:S01]  /*0e80*/  LEA R5, R0, 0x37800000, 0x17 ;  /* 0x3780000000057811 */ /* 0x000fe200078eb8ff */
[----:B------:R-:W-:-:S05]  /*0e90*/  IMAD.SHL.U32 R0, R3, 0x200000, RZ ;  /* 0x0020000003007824 */ /* 0x000fca00078e00ff */
[----:B------:R-:W-:-:S07]  /*0ea0*/  LOP3.LUT R0, R5, R0, R6, 0xfe, !PT ;  /* 0x0000000005007212 */ /* 0x000fce00078efe06 */
.L_x_2152:
[----:B------:R-:W-:Y:S05]  /*0eb0*/  BSYNC B0 ;  /* 0x0000000000007941 */ /* 0x000fea0003800000 */
.L_x_2151:
[----:B------:R-:W-:-:S04]  /*0ec0*/  F2FP.F16.F32.PACK_AB R0, RZ, R0 ;  /* 0x00000000ff00723e */ /* 0x000fc800000000ff */
[----:B------:R-:W-:Y:S01]  /*0ed0*/  PRMT R24, R0, 0x7610, R24 ;  /* 0x0000761000187816 */ /* 0x000fe20000000018 */
[----:B------:R-:W-:Y:S06]  /*0ee0*/  BRA `(.L_x_2132) ;  /* 0x0000000000b47947 */ /* 0x000fec0003800000 */
.L_x_2144:
        /* <DEDUP_REMOVED lines=14> */
.L_x_2158:
[----:B------:R-:W-:Y:S05]  /*0fd0*/  BSYNC B0 ;  /* 0x0000000000007941 */ /* 0x000fea0003800000 */
.L_x_2157:
[----:B------:R-:W-:-:S04]  /*0fe0*/  F2FP.F16.F32.PACK_AB R0, RZ, R0 ;  /* 0x00000000ff00723e */ /* 0x000fc800000000ff */
[----:B------:R-:W-:Y:S01]  /*0ff0*/  PRMT R24, R0, 0x7610, R24 ;  /* 0x0000761000187816 */ /* 0x000fe20000000018 */
[----:B------:R-:W-:Y:S06]  /*1000*/  BRA `(.L_x_2132) ;  /* 0x00000000006c7947 */ /* 0x000fec0003800000 */
.L_x_2131:
        /* <DEDUP_REMOVED lines=16> */
.L_x_2159:
[----:B------:R-:W-:Y:S01]  /*1110*/  PRMT R24, RZ, 0x7610, R24 ;  /* 0x00007610ff187816 */ /* 0x000fe20000000018 */
[----:B------:R-:W-:Y:S06]  /*1120*/  BRA `(.L_x_2132) ;  /* 0x0000000000247947 */ /* 0x000fec0003800000 */
.L_x_2156:
[----:B------:R-:W2:Y:S02]  /*1130*/  LDG.E.64 R4, desc[UR36][R4.64] ;  /* 0x0000002404047981 */ /* 0x000ea4000c1e1b00 */
[----:B--2---:R-:W2:Y:S02]  /*1140*/  I2F.U64 R0, R4 ;  /* 0x0000000400007312 */ /* 0x004ea40000301000 */
[----:B--2---:R-:W-:-:S04]  /*1150*/  F2FP.F16.F32.PACK_AB R0, RZ, R0 ;  /* 0x00000000ff00723e */ /* 0x004fc800000000ff */
[----:B------:R-:W-:Y:S01]  /*1160*/  PRMT R24, R0, 0x7610, R24 ;  /* 0x0000761000187816 */ /* 0x000fe20000000018 */
[----:B------:R-:W-:Y:S06]  /*1170*/  BRA `(.L_x_2132) ;  /* 0x0000000000107947 */ /* 0x000fec0003800000 */
.L_x_2155:
[----:B------:R-:W2:Y:S02]  /*1180*/  LDG.E R4, desc[UR36][R4.64] ;  /* 0x0000002404047981 */ /* 0x000ea4000c1e1900 */
[----:B--2---:R-:W-:-:S04]  /*1190*/  I2FP.F32.U32 R0, R4 ;  /* 0x0000000400007245 */ /* 0x004fc80000201000 */
[----:B------:R-:W-:-:S04]  /*11a0*/  F2FP.F16.F32.PACK_AB R0, RZ, R0 ;  /* 0x00000000ff00723e */ /* 0x000fc800000000ff */
[----:B------:R-:W-:-:S07]  /*11b0*/  PRMT R24, R0, 0x7610, R24 ;  /* 0x0000761000187816 */ /* 0x000fce0000000018 */
.L_x_2132:
[----:B--23--:R-:W2:Y:S01]  /*11c0*/  LDC.64 R4, c[0x0][0x228] ;  /* 0x00008a00ff047b82 */ /* 0x00cea20000000a00 */
        /* <DEDUP_REMOVED lines=20> */
.L_x_2163:
[----:B------:R-:W2:Y:S02]  /*1310*/  LDG.E.U8 R4, desc[UR36][R4.64] ;  /* 0x0000002404047981 */ /* 0x000ea4000c1e1100 */
[----:B--2---:R-:W-:-:S04]  /*1320*/  I2FP.F32.U32 R0, R4 ;  /* 0x0000000400007245 */ /* 0x004fc80000201000 */
[----:B------:R-:W-:-:S04]  /*1330*/  F2FP.F16.F32.PACK_AB R0, RZ, R0 ;  /* 0x00000000ff00723e */ /* 0x000fc800000000ff */
[----:B------:R-:W-:Y:S01]  /*1340*/  PRMT R25, R0, 0x7610, R25 ;  /* 0x0000761000197816 */ /* 0x000fe20000000019 */
[----:B------:R-:W-:Y:S06]  /*1350*/  BRA `(.L_x_2165) ;  /* 0x0000000c00bc7947 */ /* 0x000fec0003800000 */
.L_x_2162:
        /* <DEDUP_REMOVED lines=11> */
.L_x_2167:
[----:B------:R-:W2:Y:S02]  /*1410*/  LDG.E R4, desc[UR36][R4.64] ;  /* 0x0000002404047981 */ /* 0x000ea4000c1e1900 */
[----:B--2---:R-:W-:-:S04]  /*1420*/  I2FP.F32.S32 R0, R4 ;  /* 0x0000000400007245 */ /* 0x004fc80000201400 */
[----:B------:R-:W-:-:S04]  /*1430*/  F2FP.F16.F32.PACK_AB R0, RZ, R0 ;  /* 0x00000000ff00723e */ /* 0x000fc800000000ff */
[----:B------:R-:W-:Y:S01]  /*1440*/  PRMT R25, R0, 0x7610, R25 ;  /* 0x0000761000197816 */ /* 0x000fe20000000019 */
[----:B------:R-:W-:Y:S06]  /*1450*/  BRA `(.L_x_2165) ;  /* 0x0000000c007c7947 */ /* 0x000fec0003800000 */
.L_x_2166:
[----:B------:R-:W2:Y:S02]  /*1460*/  LDG.E.U16 R4, desc[UR36][R4.64] ;  /* 0x0000002404047981 */ /* 0x000ea4000c1e1500 */
[----:B--2---:R-:W2:Y:S02]  /*1470*/  I2F.S16 R0, R4 ;  /* 0x0000000400007306 */ /* 0x004ea40000101400 */
[----:B--2---:R-:W-:-:S04]  /*1480*/  F2FP.F16.F32.PACK_AB R0, RZ, R0 ;  /* 0x00000000ff00723e */ /* 0x004fc800000000ff */
[----:B------:R-:W-:Y:S01]  /*1490*/  PRMT R25, R0, 0x7610, R25 ;  /* 0x0000761000197816 */ /* 0x000fe20000000019 */
[----:B------:R-:W-:Y:S06]  /*14a0*/  BRA `(.L_x_2165) ;  /* 0x0000000c00687947 */ /* 0x000fec0003800000 */
.L_x_2161:
        /* <DEDUP_REMOVED lines=9> */
.L_x_2169:
[----:B------:R3:W5:Y:S01]  /*1540*/  LDG.E.U16 R25, desc[UR36][R4.64] ;  /* 0x0000002404197981 */ /* 0x000762000c1e1500 */
[----:B------:R-:W-:Y:S05]  /*1550*/  BRA `(.L_x_2165) ;  /* 0x0000000c003c7947 */ /* 0x000fea0003800000 */
.L_x_2168:
        /* <DEDUP_REMOVED lines=9> */
.L_x_2171:
[----:B------:R2:W5:Y:S01]  /*15f0*/  LDG.E.U16 R25, desc[UR36][R4.64] ;  /* 0x0000002404197981 */ /* 0x000562000c1e1500 */
[----:B------:R-:W-:Y:S05]  /*1600*/  BRA `(.L_x_2165) ;  /* 0x0000000c00107947 */ /* 0x000fea0003800000 */
.L_x_2170:
        /* <DEDUP_REMOVED lines=9> */
.L_x_2160:
        /* <DEDUP_REMOVED lines=14> */
.L_x_2174:
        /* <DEDUP_REMOVED lines=9> */
.L_x_2173:
        /* <DEDUP_REMOVED lines=28> */
.L_x_2176:
        /* <DEDUP_REMOVED lines=15> */
.L_x_2175:
[----:B------:R-:W2:Y:S02]  /*1ac0*/  LDG.E.U16 R0, desc[UR36][R4.64] ;  /* 0x0000002404007981 */ /* 0x000ea4000c1e1500 */
[----:B--2---:R-:W-:-:S05]  /*1ad0*/  IMAD.U32 R0, R0, 0x10000, RZ ;  /* 0x0001000000007824 */ /* 0x004fca00078e00ff */
[----:B------:R-:W-:-:S04]  /*1ae0*/  F2FP.F16.F32.PACK_AB R0, RZ, R0 ;  /* 0x00000000ff00723e */ /* 0x000fc800000000ff */
[----:B------:R-:W-:Y:S01]  /*1af0*/  PRMT R25, R0, 0x7610, R25 ;  /* 0x0000761000197816 */ /* 0x000fe20000000019 */
[----:B------:R-:W-:Y:S06]  /*1b00*/  BRA `(.L_x_2165) ;  /* 0x0000000400d07947 */ /* 0x000fec0003800000 */
.L_x_2172:
        /* <DEDUP_REMOVED lines=13> */
.L_x_2179:
        /* <DEDUP_REMOVED lines=21> */
.L_x_2183:
[----:B------:R-:W-:Y:S05]  /*1d30*/  BSYNC B1 ;  /* 0x0000000000017941 */ /* 0x000fea0003800000 */
.L_x_2182:
[----:B------:R-:W-:Y:S01]  /*1d40*/  LEA R5, R0, 0x3b800000, 0x17 ;  /* 0x3b80000000057811 */ /* 0x000fe200078eb8ff */
[----:B------:R-:W-:-:S05]  /*1d50*/  IMAD.SHL.U32 R0, R3, 0x100000, RZ ;  /* 0x0010000003007824 */ /* 0x000fca00078e00ff */
[----:B------:R-:W-:-:S07]  /*1d60*/  LOP3.LUT R0, R5, R0, R6, 0xfe, !PT ;  /* 0x0000000005007212 */ /* 0x000fce00078efe06 */
.L_x_2181:
[----:B------:R-:W-:Y:S05]  /*1d70*/  BSYNC B0 ;  /* 0x0000000000007941 */ /* 0x000fea0003800000 */
.L_x_2180:
[----:B------:R-:W-:-:S04]  /*1d80*/  F2FP.F16.F32.PACK_AB R0, RZ, R0 ;  /* 0x00000000ff00723e */ /* 0x000fc800000000ff */
[----:B------:R-:W-:Y:S01]  /*1d90*/  PRMT R25, R0, 0x7610, R25 ;  /* 0x0000761000197816 */ /* 0x000fe20000000019 */
[----:B------:R-:W-:Y:S06]  /*1da0*/  BRA `(.L_x_2165) ;  /* 0x0000000400287947 */ /* 0x000fec0003800000 */
.L_x_2178:
        /* <DEDUP_REMOVED lines=21> */
.L_x_2187:
[----:B------:R-:W-:Y:S05]  /*1f00*/  BSYNC B1 ;  /* 0x0000000000017941 */ /* 0x000fea0003800000 */
.L_x_2186:
[----:B------:R-:W-:Y:S01]  /*1f10*/  LEA R5, R0, 0x37800000, 0x17 ;  /* 0x3780000000057811 */ /* 0x000fe200078eb8ff */
[----:B------:R-:W-:-:S05]  /*1f20*/  IMAD.SHL.U32 R0, R3, 0x200000, RZ ;  /* 0x0020000003007824 */ /* 0x000fca00078e00ff */
[----:B------:R-:W-:-:S07]  /*1f30*/  LOP3.LUT R0, R5, R0, R6, 0xfe, !PT ;  /* 0x0000000005007212 */ /* 0x000fce00078efe06 */
.L_x_2185:
[----:B------:R-:W-:Y:S05]  /*1f40*/  BSYNC B0 ;  /* 0x0000000000007941 */ /* 0x000fea0003800000 */
.L_x_2184:
[----:B------:R-:W-:-:S04]  /*1f50*/  F2FP.F16.F32.PACK_AB R0, RZ, R0 ;  /* 0x00000000ff00723e */ /* 0x000fc800000000ff */
[----:B------:R-:W-:Y:S01]  /*1f60*/  PRMT R25, R0, 0x7610, R25 ;  /* 0x0000761000197816 */ /* 0x000fe20000000019 */
[----:B------:R-:W-:Y:S06]  /*1f70*/  BRA `(.L_x_2165) ;  /* 0x0000000000b47947 */ /* 0x000fec0003800000 */
.L_x_2177:
        /* <DEDUP_REMOVED lines=14> */
.L_x_2191:
[----:B------:R-:W-:Y:S05]  /*2060*/  BSYNC B0 ;  /* 0x0000000000007941 */ /* 0x000fea0003800000 */
.L_x_2190:
[----:B------:R-:W-:-:S04]  /*2070*/  F2FP.F16.F32.PACK_AB R0, RZ, R0 ;  /* 0x00000000ff00723e */ /* 0x000fc800000000ff */
[----:B------:R-:W-:Y:S01]  /*2080*/  PRMT R25, R0, 0x7610, R25 ;  /* 0x0000761000197816 */ /* 0x000fe20000000019 */
[----:B------:R-:W-:Y:S06]  /*2090*/  BRA `(.L_x_2165) ;  /* 0x00000000006c7947 */ /* 0x000fec0003800000 */
.L_x_2164:
        /* <DEDUP_REMOVED lines=16> */
.L_x_2192:
[----:B------:R-:W-:Y:S01]  /*21a0*/  PRMT R25, RZ, 0x7610, R25 ;  /* 0x00007610ff197816 */ /* 0x000fe20000000019 */
[----:B------:R-:W-:Y:S06]  /*21b0*/  BRA `(.L_x_2165) ;  /* 0x0000000000247947 */ /* 0x000fec0003800000 */
.L_x_2189:
[----:B------:R-:W2:Y:S02]  /*21c0*/  LDG.E.64 R4, desc[UR36][R4.64] ;  /* 0x0000002404047981 */ /* 0x000ea4000c1e1b00 */
[----:B--2---:R-:W2:Y:S02]  /*21d0*/  I2F.U64 R0, R4 ;  /* 0x0000000400007312 */ /* 0x004ea40000301000 */
[----:B--2---:R-:W-:-:S04]  /*21e0*/  F2FP.F16.F32.PACK_AB R0, RZ, R0 ;  /* 0x00000000ff00723e */ /* 0x004fc800000000ff */
[----:B------:R-:W-:Y:S01]  /*21f0*/  PRMT R25, R0, 0x7610, R25 ;  /* 0x0000761000197816 */ /* 0x000fe20000000019 */
[----:B------:R-:W-:Y:S06]  /*2200*/  BRA `(.L_x_2165) ;  /* 0x0000000000107947 */ /* 0x000fec0003800000 */
.L_x_2188:
[----:B------:R-:W2:Y:S02]  /*2210*/  LDG.E R4, desc[UR36][R4.64] ;  /* 0x0000002404047981 */ /* 0x000ea4000c1e1900 */
[----:B--2---:R-:W-:-:S04]  /*2220*/  I2FP.F32.U32 R0, R4 ;  /* 0x0000000400007245 */ /* 0x004fc80000201000 */
[----:B------:R-:W-:-:S04]  /*2230*/  F2FP.F16.F32.PACK_AB R0, RZ, R0 ;  /* 0x00000000ff00723e */ /* 0x000fc800000000ff */
[----:B------:R-:W-:-:S07]  /*2240*/  PRMT R25, R0, 0x7610, R25 ;  /* 0x0000761000197816 */ /* 0x000fce0000000019 */
.L_x_2165:
[----:B--23--:R-:W2:Y:S01]  /*2250*/  LDC.64 R4, c[0x0][0x230] ;  /* 0x00008c00ff047b82 */ /* 0x00cea20000000a00 */
        /* <DEDUP_REMOVED lines=20> */
.L_x_2196:
[----:B------:R-:W2:Y:S02]  /*23a0*/  LDG.E.U8 R4, desc[UR36][R4.64] ;  /* 0x0000002404047981 */ /* 0x000ea4000c1e1100 */
[----:B--2---:R-:W-:-:S04]  /*23b0*/  I2FP.F32.U32 R0, R4 ;  /* 0x0000000400007245 */ /* 0x004fc80000201000 */
[----:B------:R-:W-:-:S04]  /*23c0*/  F2FP.F16.F32.PACK_AB R0, RZ, R0 ;  /* 0x00000000ff00723e */ /* 0x000fc800000000ff */
[----:B------:R-:W-:Y:S01]  /*23d0*/  PRMT R26, R0, 0x7610, R26 ;  /* 0x00007610001a7816 */ /* 0x000fe2000000001a */
[----:B------:R-:W-:Y:S06]  /*23e0*/  BRA `(.L_x_2198) ;  /* 0x0000000c00bc7947 */ /* 0x000fec0003800000 */
.L_x_2195:
        /* <DEDUP_REMOVED lines=11> */
.L_x_2200:
[----:B------:R-:W2:Y:S02]  /*24a0*/  LDG.E R4, desc[UR36][R4.64] ;  /* 0x0000002404047981 */ /* 0x000ea4000c1e1900 */
[----:B--2---:R-:W-:-:S04]  /*24b0*/  I2FP.F32.S32 R0, R4 ;  /* 0x0000000400007245 */ /* 0x004fc80000201400 */
[----:B------:R-:W-:-:S04]  /*24c0*/  F2FP.F16.F32.PACK_AB R0, RZ, R0 ;  /* 0x00000000ff00723e */ /* 0x000fc800000000ff */
[----:B------:R-:W-:Y:S01]  /*24d0*/  PRMT R26, R0, 0x7610, R26 ;  /* 0x00007610001a7816 */ /* 0x000fe2000000001a */
[----:B------:R-:W-:Y:S06]  /*24e0*/  BRA `(.L_x_2198) ;  /* 0x0000000c007c7947 */ /* 0x000fec0003800000 */
.L_x_2199:
[----:B------:R-:W2:Y:S02]  /*24f0*/  LDG.E.U16 R4, desc[UR36][R4.64] ;  /* 0x0000002404047981 */ /* 0x000ea4000c1e1500 */
[----:B--2---:R-:W0:Y:S02]  /*2500*/  I2F.S16 R0, R4 ;  /* 0x0000000400007306 */ /* 0x004e240000101400 */
[----:B0-----:R-:W-:-:S04]  /*2510*/  F2FP.F16.F32.PACK_AB R0, RZ, R0 ;  /* 0x00000000ff00723e */ /* 0x001fc800000000ff */
[----:B------:R-:W-:Y:S01]  /*2520*/  PRMT R26, R0, 0x7610, R26 ;  /* 0x00007610001a7816 */ /* 0x000fe2000000001a */
[----:B------:R-:W-:Y:S06]  /*2530*/  BRA `(.L_x_2198) ;  /* 0x0000000c00687947 */ /* 0x000fec0003800000 */
.L_x_2194:
        /* <DEDUP_REMOVED lines=9> */
.L_x_2202:
[----:B------:R0:W5:Y:S01]  /*25d0*/  LDG.E.U16 R26, desc[UR36][R4.64] ;  /* 0x00000024041a7981 */ /* 0x000162000c1e1500 */
[----:B------:R-:W-:Y:S05]  /*25e0*/  BRA `(.L_x_2198) ;  /* 0x0000000c003c7947 */ /* 0x000fea0003800000 */
.L_x_2201:
        /* <DEDUP_REMOVED lines=9> */
.L_x_2204:
[----:B------:R2:W5:Y:S01]  /*2680*/  LDG.E.U16 R26, desc[UR36][R4.64] ;  /* 0x00000024041a7981 */ /* 0x000562000c1e1500 */
[----:B------:R-:W-:Y:S05]  /*2690*/  BRA `(.L_x_2198) ;  /* 0x0000000c00107947 */ /* 0x000fea0003800000 */
.L_x_2203:
        /* <DEDUP_REMOVED lines=9> */
.L_x_2193:
        /* <DEDUP_REMOVED lines=14> */
.L_x_2207:
        /* <DEDUP_REMOVED lines=9> */
.L_x_2206:
        /* <DEDUP_REMOVED lines=28> */
.L_x_2209:
        /* <DEDUP_REMOVED lines=15> */
.L_x_2208:
[----:B------:R-:W2:Y:S02]  /*2b50*/  LDG.E.U16 R0, desc[UR36][R4.64] ;  /* 0x0000002404007981 */ /* 0x000ea4000c1e1500 */
[----:B--2---:R-:W-:-:S05]  /*2b60*/  IMAD.U32 R0, R0, 0x10000, RZ ;  /* 0x0001000000007824 */ /* 0x004fca00078e00ff */
[----:B------:R-:W-:-:S04]  /*2b70*/  F2FP.F16.F32.PACK_AB R0, RZ, R0 ;  /* 0x00000000ff00723e */ /* 0x000fc800000000ff */
[----:B------:R-:W-:Y:S01]  /*2b80*/  PRMT R26, R0, 0x7610, R26 ;  /* 0x00007610001a7816 */ /* 0x000fe2000000001a */
[----:B------:R-:W-:Y:S06]  /*2b90*/  BRA `(.L_x_2198) ;  /* 0x0000000400d07947 */ /* 0x000fec0003800000 */
.L_x_2205:
        /* <DEDUP_REMOVED lines=13> */
.L_x_2212:
        /* <DEDUP_REMOVED lines=21> */
.L_x_2216:
[----:B------:R-:W-:Y:S05]  /*2dc0*/  BSYNC B1 ;  /* 0x0000000000017941 */ /* 0x000fea0003800000 */
.L_x_2215:
[----:B------:R-:W-:Y:S01]  /*2dd0*/  LEA R5, R0, 0x3b800000, 0x17 ;  /* 0x3b80000000057811 */ /* 0x000fe200078eb8ff */
[----:B------:R-:W-:-:S05]  /*2de0*/  IMAD.SHL.U32 R0, R3, 0x100000, RZ ;  /* 0x0010000003007824 */ /* 0x000fca00078e00ff */
[----:B------:R-:W-:-:S07]  /*2df0*/  LOP3.LUT R0, R5, R0, R6, 0xfe, !PT ;  /* 0x0000000005007212 */ /* 0x000fce00078efe06 */
.L_x_2214:
[----:B------:R-:W-:Y:S05]  /*2e00*/  BSYNC B0 ;  /* 0x0000000000007941 */ /* 0x000fea0003800000 */
.L_x_2213:
[----:B------:R-:W-:-:S04]  /*2e10*/  F2FP.F16.F32.PACK_AB R0, RZ, R0 ;  /* 0x00000000ff00723e */ /* 0x000fc800000000ff */
[----:B------:R-:W-:Y:S01]  /*2e20*/  PRMT R26, R0, 0x7610, R26 ;  /* 0x00007610001a7816 */ /* 0x000fe2000000001a */
[----:B------:R-:W-:Y:S06]  /*2e30*/  BRA `(.L_x_2198) ;  /* 0x0000000400287947 */ /* 0x000fec0003800000 */
.L_x_2211:
        /* <DEDUP_REMOVED lines=21> */
.L_x_2220:
[----:B------:R-:W-:Y:S05]  /*2f90*/  BSYNC B1 ;  /* 0x0000000000017941 */ /* 0x000fea0003800000 */
.L_x_2219:
[----:B------:R-:W-:Y:S01]  /*2fa0*/  LEA R5, R0, 0x37800000, 0x17 ;  /* 0x3780000000057811 */ /* 0x000fe200078eb8ff */
[----:B------:R-:W-:-:S05]  /*2fb0*/  IMAD.SHL.U32 R0, R3, 0x200000, RZ ;  /* 0x0020000003007824 */ /* 0x000fca00078e00ff */
[----:B------:R-:W-:-:S07]  /*2fc0*/  LOP3.LUT R0, R5, R0, R6, 0xfe, !PT ;  /* 0x0000000005007212 */ /* 0x000fce00078efe06 */
.L_x_2218:
[----:B------:R-:W-:Y:S05]  /*2fd0*/  BSYNC B0 ;  /* 0x0000000000007941 */ /* 0x000fea0003800000 */
.L_x_2217:
[----:B------:R-:W-:-:S04]  /*2fe0*/  F2FP.F16.F32.PACK_AB R0, RZ, R0 ;  /* 0x00000000ff00723e */ /* 0x000fc800000000ff */
[----:B------:R-:W-:Y:S01]  /*2ff0*/  PRMT R26, R0, 0x7610, R26 ;  /* 0x00007610001a7816 */ /* 0x000fe2000000001a */
[----:B------:R-:W-:Y:S06]  /*3000*/  BRA `(.L_x_2198) ;  /* 0x0000000000b47947 */ /* 0x000fec0003800000 */
.L_x_2210:
        /* <DEDUP_REMOVED lines=14> */
.L_x_2224:
[----:B------:R-:W-:Y:S05]  /*30f0*/  BSYNC B0 ;  /* 0x0000000000007941 */ /* 0x000fea0003800000 */
.L_x_2223:
[----:B------:R-:W-:-:S04]  /*3100*/  F2FP.F16.F32.PACK_AB R0, RZ, R0 ;  /* 0x00000000ff00723e */ /* 0x000fc800000000ff */
[----:B------:R-:W-:Y:S01]  /*3110*/  PRMT R26, R0, 0x7610, R26 ;  /* 0x00007610001a7816 */ /* 0x000fe2000000001a */
[----:B------:R-:W-:Y:S06]  /*3120*/  BRA `(.L_x_2198) ;  /* 0x00000000006c7947 */ /* 0x000fec0003800000 */
.L_x_2197:
        /* <DEDUP_REMOVED lines=16> */
.L_x_2225:
[----:B------:R-:W-:Y:S01]  /*3230*/  PRMT R26, RZ, 0x7610, R26 ;  /* 0x00007610ff1a7816 */ /* 0x000fe2000000001a */
[----:B------:R-:W-:Y:S06]  /*3240*/  BRA `(.L_x_2198) ;  /* 0x0000000000247947 */ /* 0x000fec0003800000 */
.L_x_2222:
[----:B------:R-:W2:Y:S02]  /*3250*/  LDG.E.64 R4, desc[UR36][R4.64] ;  /* 0x0000002404047981 */ /* 0x000ea4000c1e1b00 */
[----:B--2---:R-:W0:Y:S02]  /*3260*/  I2F.U64 R0, R4 ;  /* 0x0000000400007312 */ /* 0x004e240000301000 */
[----:B0-----:R-:W-:-:S04]  /*3270*/  F2FP.F16.F32.PACK_AB R0, RZ, R0 ;  /* 0x00000000ff00723e */ /* 0x001fc800000000ff */
[----:B------:R-:W-:Y:S01]  /*3280*/  PRMT R26, R0, 0x7610, R26 ;  /* 0x00007610001a7816 */ /* 0x000fe2000000001a */
[----:B------:R-:W-:Y:S06]  /*3290*/  BRA `(.L_x_2198) ;  /* 0x0000000000107947 */ /* 0x000fec0003800000 */
.L_x_2221:
[----:B------:R-:W2:Y:S02]  /*32a0*/  LDG.E R4, desc[UR36][R4.64] ;  /* 0x0000002404047981 */ /* 0x000ea4000c1e1900 */
[----:B--2---:R-:W-:-:S04]  /*32b0*/  I2FP.F32.U32 R0, R4 ;  /* 0x0000000400007245 */ /* 0x004fc80000201000 */
[----:B------:R-:W-:-:S04]  /*32c0*/  F2FP.F16.F32.PACK_AB R0, RZ, R0 ;  /* 0x00000000ff00723e */ /* 0x000fc800000000ff */
[----:B------:R-:W-:-:S07]  /*32d0*/  PRMT R26, R0, 0x7610, R26 ;  /* 0x00007610001a7816 */ /* 0x000fce000000001a */
.L_x_2198:
[----:B0-2---:R-:W0:Y:S01]  /*32e0*/  LDC.64 R4, c[0x0][0x238] ;  /* 0x00008e00ff047b82 */ /* 0x005e220000000a00 */
        /* <DEDUP_REMOVED lines=20> */
.L_x_2229:
[----:B------:R-:W2:Y:S02]  /*3430*/  LDG.E.U8 R4, desc[UR36][R4.64] ;  /* 0x0000002404047981 */ /* 0x000ea4000c1e1100 */
[----:B--2---:R-:W-:-:S04]  /*3440*/  I2FP.F32.U32 R0, R4 ;  /* 0x0000000400007245 */ /* 0x004fc80000201000 */
[----:B------:R-:W-:-:S04]  /*3450*/  F2FP.F16.F32.PACK_AB R0, RZ, R0 ;  /* 0x00000000ff00723e */ /* 0x000fc800000000ff */
[----:B------:R-:W-:Y:S01]  /*3460*/  PRMT R27, R0, 0x7610, R27 ;  /* 0x00007610001b7816 */ /* 0x000fe2000000001b */
[----:B------:R-:W-:Y:S06]  /*3470*/  BRA `(.L_x_2231) ;  /* 0x0000000c00bc7947 */ /* 0x000fec0003800000 */
.L_x_2228:
        /* <DEDUP_REMOVED lines=11> */
.L_x_2233:
[----:B------:R-:W2:Y:S02]  /*3530*/  LDG.E R4, desc[UR36][R4.64] ;  /* 0x0000002404047981 */ /* 0x000ea4000c1e1900 */
[----:B--2---:R-:W-:-:S04]  /*3540*/  I2FP.F32.S32 R0, R4 ;  /* 0x0000000400007245 */ /* 0x004fc80000201400 */
[----:B------:R-:W-:-:S04]  /*3550*/  F2FP.F16.F32.PACK_AB R0, RZ, R0 ;  /* 0x00000000ff00723e */ /* 0x000fc800000000ff */
[----:B------:R-:W-:Y:S01]  /*3560*/  PRMT R27, R0, 0x7610, R27 ;  /* 0x00007610001b7816 */ /* 0x000fe2000000001b */
[----:B------:R-:W-:Y:S06]  /*3570*/  BRA `(.L_x_2231) ;  /* 0x0000000c007c7947 */ /* 0x000fec0003800000 */
.L_x_2232:
[----:B------:R-:W2:Y:S02]  /*3580*/  LDG.E.U16 R4, desc[UR36][R4.64] ;  /* 0x0000002404047981 */ /* 0x000ea4000c1e1500 */
[----:B--2---:R-:W0:Y:S02]  /*3590*/  I2F.S16 R0, R4 ;  /* 0x0000000400007306 */ /* 0x004e240000101400 */
[----:B0-----:R-:W-:-:S04]  /*35a0*/  F2FP.F16.F32.PACK_AB R0, RZ, R0 ;  /* 0x00000000ff00723e */ /* 0x001fc800000000ff */
[----:B------:R-:W-:Y:S01]  /*35b0*/  PRMT R27, R0, 0x7610, R27 ;  /* 0x00007610001b7816 */ /* 0x000fe2000000001b */
[----:B------:R-:W-:Y:S06]  /*35c0*/  BRA `(.L_x_2231) ;  /* 0x0000000c00687947 */ /* 0x000fec0003800000 */
.L_x_2227:
        /* <DEDUP_REMOVED lines=9> */
.L_x_2235:
[----:B------:R0:W5:Y:S01]  /*3660*/  LDG.E.U16 R27, desc[UR36][R4.64] ;  /* 0x00000024041b7981 */ /* 0x000162000c1e1500 */
[----:B------:R-:W-:Y:S05]  /*3670*/  BRA `(.L_x_2231) ;  /* 0x0000000c003c7947 */ /* 0x000fea0003800000 */
.L_x_2234:
        /* <DEDUP_REMOVED lines=9> */
.L_x_2237:
[----:B------:R1:W5:Y:S01]  /*3710*/  LDG.E.U16 R27, desc[UR36][R4.64] ;  /* 0x00000024041b7981 */ /* 0x000362000c1e1500 */
[----:B------:R-:W-:Y:S05]  /*3720*/  BRA `(.L_x_2231) ;  /* 0x0000000c00107947 */ /* 0x000fea0003800000 */
.L_x_2236:
        /* <DEDUP_REMOVED lines=9> */
.L_x_2226:
        /* <DEDUP_REMOVED lines=14> */
.L_x_2240:
        /* <DEDUP_REMOVED lines=9> */
.L_x_2239:
        /* <DEDUP_REMOVED lines=28> */
.L_x_2242:
        /* <DEDUP_REMOVED lines=15> */
.L_x_2241:
[----:B------:R-:W2:Y:S02]  /*3be0*/  LDG.E.U16 R0, desc[UR36][R4.64] ;  /* 0x0000002404007981 */ /* 0x000ea4000c1e1500 */
[----:B--2---:R-:W-:-:S05]  /*3bf0*/  IMAD.U32 R0, R0, 0x10000, RZ ;  /* 0x0001000000007824 */ /* 0x004fca00078e00ff */
[----:B------:R-:W-:-:S04]  /*3c00*/  F2FP.F16.F32.PACK_AB R0, RZ, R0 ;  /* 0x00000000ff00723e */ /* 0x000fc800000000ff */
[----:B------:R-:W-:Y:S01]  /*3c10*/  PRMT R27, R0, 0x7610, R27 ;  /* 0x00007610001b7816 */ /* 0x000fe2000000001b */
[----:B------:R-:W-:Y:S06]  /*3c20*/  BRA `(.L_x_2231) ;  /* 0x0000000400d07947 */ /* 0x000fec0003800000 */
.L_x_2238:
        /* <DEDUP_REMOVED lines=13> */
.L_x_2245:
        /* <DEDUP_REMOVED lines=21> */
.L_x_2249:
[----:B------:R-:W-:Y:S05]  /*3e50*/  BSYNC B1 ;  /* 0x0000000000017941 */ /* 0x000fea0003800000 */
.L_x_2248:
[----:B------:R-:W-:Y:S01]  /*3e60*/  LEA R5, R0, 0x3b800000, 0x17 ;  /* 0x3b80000000057811 */ /* 0x000fe200078eb8ff */
[----:B------:R-:W-:-:S05]  /*3e70*/  IMAD.SHL.U32 R0, R3, 0x100000, RZ ;  /* 0x0010000003007824 */ /* 0x000fca00078e00ff */
[----:B------:R-:W-:-:S07]  /*3e80*/  LOP3.LUT R0, R5, R0, R6, 0xfe, !PT ;  /* 0x0000000005007212 */ /* 0x000fce00078efe06 */
.L_x_2247:
[----:B------:R-:W-:Y:S05]  /*3e90*/  BSYNC B0 ;  /* 0x0000000000007941 */ /* 0x000fea0003800000 */
.L_x_2246:
[----:B------:R-:W-:-:S04]  /*3ea0*/  F2FP.F16.F32.PACK_AB R0, RZ, R0 ;  /* 0x00000000ff00723e */ /* 0x000fc800000000ff */
[----:B------:R-:W-:Y:S01]  /*3eb0*/  PRMT R27, R0, 0x7610, R27 ;  /* 0x00007610001b7816 */ /* 0x000fe2000000001b */
[----:B------:R-:W-:Y:S06]  /*3ec0*/  BRA `(.L_x_2231) ;  /* 0x0000000400287947 */ /* 0x000fec0003800000 */
.L_x_2244:
        /* <DEDUP_REMOVED lines=21> */
.L_x_2253:
[----:B------:R-:W-:Y:S05]  /*4020*/  BSYNC B1 ;  /* 0x0000000000017941 */ /* 0x000fea0003800000 */
.L_x_2252:
[----:B------:R-:W-:Y:S01]  /*4030*/  LEA R5, R0, 0x37800000, 0x17 ;  /* 0x3780000000057811 */ /* 0x000fe200078eb8ff */
[----:B------:R-:W-:-:S05]  /*4040*/  IMAD.SHL.U32 R0, R3, 0x200000, RZ ;  /* 0x0020000003007824 */ /* 0x000fca00078e00ff */
[----:B------:R-:W-:-:S07]  /*4050*/  LOP3.LUT R0, R5, R0, R6, 0xfe, !PT ;  /* 0x0000000005007212 */ /* 0x000fce00078efe06 */
.L_x_2251:
[----:B------:R-:W-:Y:S05]  /*4060*/  BSYNC B0 ;  /* 0x0000000000007941 */ /* 0x000fea0003800000 */
.L_x_2250:
[----:B------:R-:W-:-:S04]  /*4070*/  F2FP.F16.F32.PACK_AB R0, RZ, R0 ;  /* 0x00000000ff00723e */ /* 0x000fc800000000ff */
[----:B------:R-:W-:Y:S01]  /*4080*/  PRMT R27, R0, 0x7610, R27 ;  /* 0x00007610001b7816 */ /* 0x000fe2000000001b */
[----:B------:R-:W-:Y:S06]  /*4090*/  BRA `(.L_x_2231) ;  /* 0x0000000000b47947 */ /* 0x000fec0003800000 */
.L_x_2243:
        /* <DEDUP_REMOVED lines=14> */
.L_x_2257:
[----:B------:R-:W-:Y:S05]  /*4180*/  BSYNC B0 ;  /* 0x0000000000007941 */ /* 0x000fea0003800000 */
.L_x_2256:
[----:B------:R-:W-:-:S04]  /*4190*/  F2FP.F16.F32.PACK_AB R0, RZ, R0 ;  /* 0x00000000ff00723e */ /* 0x000fc800000000ff */
[----:B------:R-:W-:Y:S01]  /*41a0*/  PRMT R27, R0, 0x7610, R27 ;  /* 0x00007610001b7816 */ /* 0x000fe2000000001b */
[----:B------:R-:W-:Y:S06]  /*41b0*/  BRA `(.L_x_2231) ;  /* 0x00000000006c7947 */ /* 0x000fec0003800000 */
.L_x_2230:
        /* <DEDUP_REMOVED lines=16> */
.L_x_2258:
[----:B------:R-:W-:Y:S01]  /*42c0*/  PRMT R27, RZ, 0x7610, R27 ;  /* 0x00007610ff1b7816 */ /* 0x000fe2000000001b */
[----:B------:R-:W-:Y:S06]  /*42d0*/  BRA `(.L_x_2231) ;  /* 0x0000000000247947 */ /* 0x000fec0003800000 */
.L_x_2255:
[----:B------:R-:W2:Y:S02]  /*42e0*/  LDG.E.64 R4, desc[UR36][R4.64] ;  /* 0x0000002404047981 */ /* 0x000ea4000c1e1b00 */
[----:B--2---:R-:W0:Y:S02]  /*42f0*/  I2F.U64 R0, R4 ;  /* 0x0000000400007312 */ /* 0x004e240000301000 */
[----:B0-----:R-:W-:-:S04]  /*4300*/  F2FP.F16.F32.PACK_AB R0, RZ, R0 ;  /* 0x00000000ff00723e */ /* 0x001fc800000000ff */
[----:B------:R-:W-:Y:S01]  /*4310*/  PRMT R27, R0, 0x7610, R27 ;  /* 0x00007610001b7816 */ /* 0x000fe2000000001b */
[----:B------:R-:W-:Y:S06]  /*4320*/  BRA `(.L_x_2231) ;  /* 0x0000000000107947 */ /* 0x000fec0003800000 */
.L_x_2254:
[----:B------:R-:W2:Y:S02]  /*4330*/  LDG.E R4, desc[UR36][R4.64] ;  /* 0x0000002404047981 */ /* 0x000ea4000c1e1900 */
[----:B--2---:R-:W-:-:S04]  /*4340*/  I2FP.F32.U32 R0, R4 ;  /* 0x0000000400007245 */ /* 0x004fc80000201000 */
[----:B------:R-:W-:-:S04]  /*4350*/  F2FP.F16.F32.PACK_AB R0, RZ, R0 ;  /* 0x00000000ff00723e */ /* 0x000fc800000000ff */
[----:B------:R-:W-:-:S07]  /*4360*/  PRMT R27, R0, 0x7610, R27 ;  /* 0x00007610001b7816 */ /* 0x000fce000000001b */
.L_x_2231:
[----:B------:R-:W-:-:S07]  /*4370*/  VIADD R19, R19, 0x80 ;  /* 0x0000008013137836 */ /* 0x000fce0000000000 */
.L_x_2126:
[----:B------:R-:W-:Y:S05]  /*4380*/  BSYNC B6 ;  /* 0x0000000000067941 */ /* 0x000fea0003800000 */
.L_x_2125:
[----:B------:R-:W-:Y:S01]  /*4390*/  ISETP.GE.AND P0, PT, R19, R34, PT ;  /* 0x000000221300720c */ /* 0x000fe20003f06270 */
[----:B------:R-:W-:Y:S01]  /*43a0*/  BSSY B6, `(.L_x_2259) ;  /* 0x000042b000067945 */ /* 0x000fe20003800000 */
[----:B------:R-:W-:Y:S02]  /*43b0*/  PRMT R28, RZ, 0x7610, R28 ;  /* 0x00007610ff1c7816 */ /* 0x000fe4000000001c */
[----:B------:R-:W-:Y:S02]  /*43c0*/  PRMT R29, RZ, 0x7610, R29 ;  /* 0x00007610ff1d7816 */ /* 0x000fe4000000001d */
[----:B------:R-:W-:-:S07]  /*43d0*/  PRMT R30, RZ, 0x7610, R30 ;  /* 0x00007610ff1e7816 */ /* 0x000fce000000001e */
[----:B------:R-:W-:Y:S05]  /*43e0*/  @P0 BRA `(.L_x_2260) ;  /* 0x0000004000980947 */ /* 0x000fea0003800000 */
[----:B01----:R-:W0:Y:S01]  /*43f0*/  LDC.64 R4, c[0x0][0x220] ;  /* 0x00008800ff047b82 */ /* 0x003e220000000a00 */
        /* <DEDUP_REMOVED lines=21> */
.L_x_2264:
[----:B------:R-:W2:Y:S02]  /*4550*/  LDG.E.U8 R4, desc[UR36][R4.64] ;  /* 0x0000002404047981 */ /* 0x000ea4000c1e1100 */
[----:B--2---:R-:W-:-:S04]  /*4560*/  I2FP.F32.U32 R0, R4 ;  /* 0x0000000400007245 */ /* 0x004fc80000201000 */
[----:B------:R-:W-:-:S04]  /*4570*/  F2FP.F16.F32.PACK_AB R0, RZ, R0 ;  /* 0x00000000ff00723e */ /* 0x000fc800000000ff */
[----:B------:R-:W-:Y:S01]  /*4580*/  PRMT R23, R0, 0x7610, R23 ;  /* 0x0000761000177816 */ /* 0x000fe20000000017 */
[----:B------:R-:W-:Y:S06]  /*4590*/  BRA `(.L_x_2266) ;  /* 0x0000000c00bc7947 */ /* 0x000fec0003800000 */
.L_x_2263:
        /* <DEDUP_REMOVED lines=11> */
.L_x_2268:
[----:B------:R-:W2:Y:S02]  /*4650*/  LDG.E R4, desc[UR36][R4.64] ;  /* 0x0000002404047981 */ /* 0x000ea4000c1e1900 */
[----:B--2---:R-:W-:-:S04]  /*4660*/  I2FP.F32.S32 R0, R4 ;  /* 0x0000000400007245 */ /* 0x004fc80000201400 */
[----:B------:R-:W-:-:S04]  /*4670*/  F2FP.F16.F32.PACK_AB R0, RZ, R0 ;  /* 0x00000000ff00723e */ /* 0x000fc800000000ff */
[----:B------:R-:W-:Y:S01]  /*4680*/  PRMT R23, R0, 0x7610, R23 ;  /* 0x0000761000177816 */ /* 0x000fe20000000017 */
[----:B------:R-:W-:Y:S06]  /*4690*/  BRA `(.L_x_2266) ;  /* 0x0000000c007c7947 */ /* 0x000fec0003800000 */
.L_x_2267:
[----:B------:R-:W2:Y:S02]  /*46a0*/  LDG.E.U16 R4, desc[UR36][R4.64] ;  /* 0x0000002404047981 */ /* 0x000ea4000c1e1500 */
[----:B--2---:R-:W0:Y:S02]  /*46b0*/  I2F.S16 R0, R4 ;  /* 0x0000000400007306 */ /* 0x004e240000101400 */
[----:B0-----:R-:W-:-:S04]  /*46c0*/  F2FP.F16.F32.PACK_AB R0, RZ, R0 ;  /* 0x00000000ff00723e */ /* 0x001fc800000000ff */
[----:B------:R-:W-:Y:S01]  /*46d0*/  PRMT R23, R0, 0x7610, R23 ;  /* 0x0000761000177816 */ /* 0x000fe20000000017 */
[----:B------:R-:W-:Y:S06]  /*46e0*/  BRA `(.L_x_2266) ;  /* 0x0000000c00687947 */ /* 0x000fec0003800000 */
.L_x_2262:
        /* <DEDUP_REMOVED lines=9> */
.L_x_2270:
[----:B------:R0:W5:Y:S01]  /*4780*/  LDG.E.U16 R23, desc[UR36][R4.64] ;  /* 0x0000002404177981 */ /* 0x000162000c1e1500 */
[----:B------:R-:W-:Y:S05]  /*4790*/  BRA `(.L_x_2266) ;  /* 0x0000000c003c7947 */ /* 0x000fea0003800000 */
.L_x_2269:
        /* <DEDUP_REMOVED lines=9> */
.L_x_2272:
[----:B------:R1:W5:Y:S01]  /*4830*/  LDG.E.U16 R23, desc[UR36][R4.64] ;  /* 0x0000002404177981 */ /* 0x000362000c1e1500 */
[----:B------:R-:W-:Y:S05]  /*4840*/  BRA `(.L_x_2266) ;  /* 0x0000000c00107947 */ /* 0x000fea0003800000 */
.L_x_2271:
        /* <DEDUP_REMOVED lines=9> */
.L_x_2261:
        /* <DEDUP_REMOVED lines=14> */
.L_x_2275:
        /* <DEDUP_REMOVED lines=9> */
.L_x_2274:
        /* <DEDUP_REMOVED lines=28> */
.L_x_2277:
        /* <DEDUP_REMOVED lines=15> */
.L_x_2276:
[----:B------:R-:W2:Y:S02]  /*4d00*/  LDG.E.U16 R0, desc[UR36][R4.64] ;  /* 0x0000002404007981 */ /* 0x000ea4000c1e1500 */
[----:B--2---:R-:W-:-:S05]  /*4d10*/  IMAD.U32 R0, R0, 0x10000, RZ ;  /* 0x0001000000007824 */ /* 0x004fca00078e00ff */
[----:B------:R-:W-:-:S04]  /*4d20*/  F2FP.F16.F32.PACK_AB R0, RZ, R0 ;  /* 0x00000000ff00723e */ /* 0x000fc800000000ff */
[----:B------:R-:W-:Y:S01]  /*4d30*/  PRMT R23, R0, 0x7610, R23 ;  /* 0x0000761000177816 */ /* 0x000fe20000000017 */
[----:B------:R-:W-:Y:S06]  /*4d40*/  BRA `(.L_x_2266) ;  /* 0x0000000400d07947 */ /* 0x000fec0003800000 */
.L_x_2273:
        /* <DEDUP_REMOVED lines=13> */
.L_x_2280:
        /* <DEDUP_REMOVED lines=21> */
.L_x_2284:
[----:B------:R-:W-:Y:S05]  /*4f70*/  BSYNC B1 ;  /* 0x0000000000017941 */ /* 0x000fea0003800000 */
.L_x_2283:
[----:B------:R-:W-:Y:S01]  /*4f80*/  LEA R5, R0, 0x3b800000, 0x17 ;  /* 0x3b80000000057811 */ /* 0x000fe200078eb8ff */
[----:B------:R-:W-:-:S05]  /*4f90*/  IMAD.SHL.U32 R0, R3, 0x100000, RZ ;  /* 0x0010000003007824 */ /* 0x000fca00078e00ff */
[----:B------:R-:W-:-:S07]  /*4fa0*/  LOP3.LUT R0, R5, R0, R6, 0xfe, !PT ;  /* 0x0000000005007212 */ /* 0x000fce00078efe06 */
.L_x_2282:
[----:B------:R-:W-:Y:S05]  /*4fb0*/  BSYNC B0 ;  /* 0x0000000000007941 */ /* 0x000fea0003800000 */
.L_x_2281:
[----:B------:R-:W-:-:S04]  /*4fc0*/  F2FP.F16.F32.PACK_AB R0, RZ, R0 ;  /* 0x00000000ff00723e */ /* 0x000fc800000000ff */
[----:B------:R-:W-:Y:S01]  /*4fd0*/  PRMT R23, R0, 0x7610, R23 ;  /* 0x0000761000177816 */ /* 0x000fe20000000017 */
[----:B------:R-:W-:Y:S06]  /*4fe0*/  BRA `(.L_x_2266) ;  /* 0x0000000400287947 */ /* 0x000fec0003800000 */
.L_x_2279:
        /* <DEDUP_REMOVED lines=21> */
.L_x_2288:
[----:B------:R-:W-:Y:S05]  /*5140*/  BSYNC B1 ;  /* 0x0000000000017941 */ /* 0x000fea0003800000 */
.L_x_2287:
[----:B------:R-:W-:Y:S01]  /*5150*/  LEA R5, R0, 0x37800000, 0x17 ;  /* 0x3780000000057811 */ /* 0x000fe200078eb8ff */
[----:B------:R-:W-:-:S05]  /*5160*/  IMAD.SHL.U32 R0, R3, 0x200000, RZ ;  /* 0x0020000003007824 */ /* 0x000fca00078e00ff */
[----:B------:R-:W-:-:S07]  /*5170*/  LOP3.LUT R0, R5, R0, R6, 0xfe, !PT ;  /* 0x0000000005007212 */ /* 0x000fce00078efe06 */
.L_x_2286:
[----:B------:R-:W-:Y:S05]  /*5180*/  BSYNC B0 ;  /* 0x0000000000007941 */ /* 0x000fea0003800000 */
.L_x_2285:
[----:B------:R-:W-:-:S04]  /*5190*/  F2FP.F16.F32.PACK_AB R0, RZ, R0 ;  /* 0x00000000ff00723e */ /* 0x000fc800000000ff */
[----:B------:R-:W-:Y:S01]  /*51a0*/  PRMT R23, R0, 0x7610, R23 ;  /* 0x0000761000177816 */ /* 0x000fe20000000017 */
[----:B------:R-:W-:Y:S06]  /*51b0*/  BRA `(.L_x_2266) ;  /* 0x0000000000b47947 */ /* 0x000fec0003800000 */
.L_x_2278:
        /* <DEDUP_REMOVED lines=14> */
.L_x_2292:
[----:B------:R-:W-:Y:S05]  /*52a0*/  BSYNC B0 ;  /* 0x0000000000007941 */ /* 0x000fea0003800000 */
.L_x_2291:
[----:B------:R-:W-:-:S04]  /*52b0*/  F2FP.F16.F32.PACK_AB R0, RZ, R0 ;  /* 0x00000000ff00723e */ /* 0x000fc800000000ff */
[----:B------:R-:W-:Y:S01]  /*52c0*/  PRMT R23, R0, 0x7610, R23 ;  /* 0x0000761000177816 */ /* 0x000fe20000000017 */
[----:B------:R-:W-:Y:S06]  /*52d0*/  BRA `(.L_x_2266) ;  /* 0x00000000006c7947 */ /* 0x000fec0003800000 */
.L_x_2265:
        /* <DEDUP_REMOVED lines=16> */
.L_x_2293:
[----:B------:R-:W-:Y:S01]  /*53e0*/  PRMT R23, RZ, 0x7610, R23 ;  /* 0x00007610ff177816 */ /* 0x000fe20000000017 */
[----:B------:R-:W-:Y:S06]  /*53f0*/  BRA `(.L_x_2266) ;  /* 0x0000000000247947 */ /* 0x000fec0003800000 */
.L_x_2290:
[----:B------:R-:W2:Y:S02]  /*5400*/  LDG.E.64 R4, desc[UR36][R4.64] ;  /* 0x0000002404047981 */ /* 0x000ea4000c1e1b00 */
[----:B--2---:R-:W0:Y:S02]  /*5410*/  I2F.U64 R0, R4 ;  /* 0x0000000400007312 */ /* 0x004e240000301000 */
[----:B0-----:R-:W-:-:S04]  /*5420*/  F2FP.F16.F32.PACK_AB R0, RZ, R0 ;  /* 0x00000000ff00723e */ /* 0x001fc800000000ff */
[----:B------:R-:W-:Y:S01]  /*5430*/  PRMT R23, R0, 0x7610, R23 ;  /* 0x0000761000177816 */ /* 0x000fe20000000017 */
[----:B------:R-:W-:Y:S06]  /*5440*/  BRA `(.L_x_2266) ;  /* 0x0000000000107947 */ /* 0x000fec0003800000 */
.L_x_2289:
[----:B------:R-:W2:Y:S02]  /*5450*/  LDG.E R4, desc[UR36][R4.64] ;  /* 0x0000002404047981 */ /* 0x000ea4000c1e1900 */
[----:B--2---:R-:W-:-:S04]  /*5460*/  I2FP.F32.U32 R0, R4 ;  /* 0x0000000400007245 */ /* 0x004fc80000201000 */
[----:B------:R-:W-:-:S04]  /*5470*/  F2FP.F16.F32.PACK_AB R0, RZ, R0 ;  /* 0x00000000ff00723e */ /* 0x000fc800000000ff */
[----:B------:R-:W-:-:S07]  /*5480*/  PRMT R23, R0, 0x7610, R23 ;  /* 0x0000761000177816 */ /* 0x000fce0000000017 */
.L_x_2266:
[----:B01----:R-:W0:Y:S01]  /*5490*/  LDC.64 R4, c[0x0][0x228] ;  /* 0x00008a00ff047b82 */ /* 0x003e220000000a00 */
        /* <DEDUP_REMOVED lines=20> */
.L_x_2297:
[----:B------:R-:W2:Y:S02]  /*55e0*/  LDG.E.U8 R4, desc[UR36][R4.64] ;  /* 0x0000002404047981 */ /* 0x000ea4000c1e1100 */
[----:B--2---:R-:W-:-:S04]  /*55f0*/  I2FP.F32.U32 R0, R4 ;  /* 0x0000000400007245 */ /* 0x004fc80000201000 */
[----:B------:R-:W-:-:S04]  /*5600*/  F2FP.F16.F32.PACK_AB R0, RZ, R0 ;  /* 0x00000000ff00723e */ /* 0x000fc800000000ff */
[----:B------:R-:W-:Y:S01]  /*5610*/  PRMT R28, R0, 0x7610, R28 ;  /* 0x00007610001c7816 */ /* 0x000fe2000000001c */
[----:B------:R-:W-:Y:S06]  /*5620*/  BRA `(.L_x_2299) ;  /* 0x0000000c00bc7947 */ /* 0x000fec0003800000 */
.L_x_2296:
        /* <DEDUP_REMOVED lines=11> */
.L_x_2301:
[----:B------:R-:W2:Y:S02]  /*56e0*/  LDG.E R4, desc[UR36][R4.64] ;  /* 0x0000002404047981 */ /* 0x000ea4000c1e1900 */
[----:B--2---:R-:W-:-:S04]  /*56f0*/  I2FP.F32.S32 R0, R4 ;  /* 0x0000000400007245 */ /* 0x004fc80000201400 */
[----:B------:R-:W-:-:S04]  /*5700*/  F2FP.F16.F32.PACK_AB R0, RZ, R0 ;  /* 0x00000000ff00723e */ /* 0x000fc800000000ff */
[----:B------:R-:W-:Y:S01]  /*5710*/  PRMT R28, R0, 0x7610, R28 ;  /* 0x00007610001c7816 */ /* 0x000fe2000000001c */
[----:B------:R-:W-:Y:S06]  /*5720*/  BRA `(.L_x_2299) ;  /* 0x0000000c007c7947 */ /* 0x000fec0003800000 */
.L_x_2300:
[----:B------:R-:W2:Y:S02]  /*5730*/  LDG.E.U16 R4, desc[UR36][R4.64] ;  /* 0x0000002404047981 */ /* 0x000ea4000c1e1500 */
[----:B--2---:R-:W0:Y:S02]  /*5740*/  I2F.S16 R0, R4 ;  /* 0x0000000400007306 */ /* 0x004e240000101400 */
[----:B0-----:R-:W-:-:S04]  /*5750*/  F2FP.F16.F32.PACK_AB R0, RZ, R0 ;  /* 0x00000000ff00723e */ /* 0x001fc800000000ff */
[----:B------:R-:W-:Y:S01]  /*5760*/  PRMT R28, R0, 0x7610, R28 ;  /* 0x00007610001c7816 */ /* 0x000fe2000000001c */
[----:B------:R-:W-:Y:S06]  /*5770*/  BRA `(.L_x_2299) ;  /* 0x0000000c00687947 */ /* 0x000fec0003800000 */
.L_x_2295:
        /* <DEDUP_REMOVED lines=9> */
.L_x_2303:
[----:B------:R1:W5:Y:S01]  /*5810*/  LDG.E.U16 R28, desc[UR36][R4.64] ;  /* 0x00000024041c7981 */ /* 0x000362000c1e1500 */
[----:B------:R-:W-:Y:S05]  /*5820*/  BRA `(.L_x_2299) ;  /* 0x0000000c003c7947 */ /* 0x000fea0003800000 */
.L_x_2302:
        /* <DEDUP_REMOVED lines=9> */
.L_x_2305:
[----:B------:R0:W5:Y:S01]  /*58c0*/  LDG.E.U16 R28, desc[UR36][R4.64] ;  /* 0x00000024041c7981 */ /* 0x000162000c1e1500 */
[----:B------:R-:W-:Y:S05]  /*58d0*/  BRA `(.L_x_2299) ;  /* 0x0000000c00107947 */ /* 0x000fea0003800000 */
.L_x_2304:
        /* <DEDUP_REMOVED lines=9> */
.L_x_2294:
        /* <DEDUP_REMOVED lines=14> */
.L_x_2308:
        /* <DEDUP_REMOVED lines=9> */
.L_x_2307:
        /* <DEDUP_REMOVED lines=28> */
.L_x_2310:
        /* <DEDUP_REMOVED lines=15> */
.L_x_2309:
[----:B------:R-:W2:Y:S02]  /*5d90*/  LDG.E.U16 R0, desc[UR36][R4.64] ;  /* 0x0000002404007981 */ /* 0x000ea4000c1e1500 */
[----:B--2---:R-:W-:-:S05]  /*5da0*/  IMAD.U32 R0, R0, 0x10000, RZ ;  /* 0x0001000000007824 */ /* 0x004fca00078e00ff */
[----:B------:R-:W-:-:S04]  /*5db0*/  F2FP.F16.F32.PACK_AB R0, RZ, R0 ;  /* 0x00000000ff00723e */ /* 0x000fc800000000ff */
[----:B------:R-:W-:Y:S01]  /*5dc0*/  PRMT R28, R0, 0x7610, R28 ;  /* 0x00007610001c7816 */ /* 0x000fe2000000001c */
[----:B------:R-:W-:Y:S06]  /*5dd0*/  BRA `(.L_x_2299) ;  /* 0x0000000400d07947 */ /* 0x000fec0003800000 */
.L_x_2306:
        /* <DEDUP_REMOVED lines=13> */
.L_x_2313:
        /* <DEDUP_REMOVED lines=21> */
.L_x_2317:
[----:B------:R-:W-:Y:S05]  /*6000*/  BSYNC B1 ;  /* 0x0000000000017941 */ /* 0x000fea0003800000 */
.L_x_2316:
[----:B------:R-:W-:Y:S01]  /*6010*/  LEA R5, R0, 0x3b800000, 0x17 ;  /* 0x3b80000000057811 */ /* 0x000fe200078eb8ff */
[----:B------:R-:W-:-:S05]  /*6020*/  IMAD.SHL.U32 R0, R3, 0x100000, RZ ;  /* 0x0010000003007824 */ /* 0x000fca00078e00ff */
[----:B------:R-:W-:-:S07]  /*6030*/  LOP3.LUT R0, R5, R0, R6, 0xfe, !PT ;  /* 0x0000000005007212 */ /* 0x000fce00078efe06 */
.L_x_2315:
[----:B------:R-:W-:Y:S05]  /*6040*/  BSYNC B0 ;  /* 0x0000000000007941 */ /* 0x000fea0003800000 */
.L_x_2314:
[----:B------:R-:W-:-:S04]  /*6050*/  F2FP.F16.F32.PACK_AB R0, RZ, R0 ;  /* 0x00000000ff00723e */ /* 0x000fc800000000ff */
[----:B------:R-:W-:Y:S01]  /*6060*/  PRMT R28, R0, 0x7610, R28 ;  /* 0x00007610001c7816 */ /* 0x000fe2000000001c */
[----:B------:R-:W-:Y:S06]  /*6070*/  BRA `(.L_x_2299) ;  /* 0x0000000400287947 */ /* 0x000fec0003800000 */
.L_x_2312:
        /* <DEDUP_REMOVED lines=21> */
.L_x_2321:
[----:B------:R-:W-:Y:S05]  /*61d0*/  BSYNC B1 ;  /* 0x0000000000017941 */ /* 0x000fea0003800000 */
.L_x_2320:
[----:B------:R-:W-:Y:S01]  /*61e0*/  LEA R5, R0, 0x37800000, 0x17 ;  /* 0x3780000000057811 */ /* 0x000fe200078eb8ff */
[----:B------:R-:W-:-:S05]  /*61f0*/  IMAD.SHL.U32 R0, R3, 0x200000, RZ ;  /* 0x0020000003007824 */ /* 0x000fca00078e00ff */
[----:B------:R-:W-:-:S07]  /*6200*/  LOP3.LUT R0, R5, R0, R6, 0xfe, !PT ;  /* 0x0000000005007212 */ /* 0x000fce00078efe06 */
.L_x_2319:
[----:B------:R-:W-:Y:S05]  /*6210*/  BSYNC B0 ;  /* 0x0000000000007941 */ /* 0x000fea0003800000 */
.L_x_2318:
[----:B------:R-:W-:-:S04]  /*6220*/  F2FP.F16.F32.PACK_AB R0, RZ, R0 ;  /* 0x00000000ff00723e */ /* 0x000fc800000000ff */
[----:B------:R-:W-:Y:S01]  /*6230*/  PRMT R28, R0, 0x7610, R28 ;  /* 0x00007610001c7816 */ /* 0x000fe2000000001c */
[----:B------:R-:W-:Y:S06]  /*6240*/  BRA `(.L_x_2299) ;  /* 0x0000000000b47947 */ /* 0x000fec0003800000 */
.L_x_2311:
        /* <DEDUP_REMOVED lines=14> */
.L_x_2325:
[----:B------:R-:W-:Y:S05]  /*6330*/  BSYNC B0 ;  /* 0x0000000000007941 */ /* 0x000fea0003800000 */
.L_x_2324:
[----:B------:R-:W-:-:S04]  /*6340*/  F2FP.F16.F32.PACK_AB R0, RZ, R0 ;  /* 0x00000000ff00723e */ /* 0x000fc800000000ff */
[----:B------:R-:W-:Y:S01]  /*6350*/  PRMT R28, R0, 0x7610, R28 ;  /* 0x00007610001c7816 */ /* 0x000fe2000000001c */
[----:B------:R-:W-:Y:S06]  /*6360*/  BRA `(.L_x_2299) ;  /* 0x00000000006c7947 */ /* 0x000fec0003800000 */
.L_x_2298:
        /* <DEDUP_REMOVED lines=16> */
.L_x_2326:
[----:B------:R-:W-:Y:S01]  /*6470*/  PRMT R28, RZ, 0x7610, R28 ;  /* 0x00007610ff1c7816 */ /* 0x000fe2000000001c */
[----:B------:R-:W-:Y:S06]  /*6480*/  BRA `(.L_x_2299) ;  /* 0x0000000000247947 */ /* 0x000fec0003800000 */
.L_x_2323:
[----:B------:R-:W2:Y:S02]  /*6490*/  LDG.E.64 R4, desc[UR36][R4.64] ;  /* 0x0000002404047981 */ /* 0x000ea4000c1e1b00 */
[----:B--2---:R-:W0:Y:S02]  /*64a0*/  I2F.U64 R0, R4 ;  /* 0x0000000400007312 */ /* 0x004e240000301000 */
[----:B0-----:R-:W-:-:S04]  /*64b0*/  F2FP.F16.F32.PACK_AB R0, RZ, R0 ;  /* 0x00000000ff00723e */ /* 0x001fc800000000ff */
[----:B------:R-:W-:Y:S01]  /*64c0*/  PRMT R28, R0, 0x7610, R28 ;  /* 0x00007610001c7816 */ /* 0x000fe2000000001c */
[----:B------:R-:W-:Y:S06]  /*64d0*/  BRA `(.L_x_2299) ;  /* 0x0000000000107947 */ /* 0x000fec0003800000 */
.L_x_2322:
[----:B------:R-:W2:Y:S02]  /*64e0*/  LDG.E R4, desc[UR36][R4.64] ;  /* 0x0000002404047981 */ /* 0x000ea4000c1e1900 */
[----:B--2---:R-:W-:-:S04]  /*64f0*/  I2FP.F32.U32 R0, R4 ;  /* 0x0000000400007245 */ /* 0x004fc80000201000 */
[----:B------:R-:W-:-:S04]  /*6500*/  F2FP.F16.F32.PACK_AB R0, RZ, R0 ;  /* 0x00000000ff00723e */ /* 0x000fc800000000ff */
[----:B------:R-:W-:-:S07]  /*6510*/  PRMT R28, R0, 0x7610, R28 ;  /* 0x00007610001c7816 */ /* 0x000fce000000001c */
.L_x_2299:
        /* <DEDUP_REMOVED lines=21> */
.L_x_2330:
[----:B------:R-:W2:Y:S02]  /*6670*/  LDG.E.U8 R4, desc[UR36][R4.64] ;  /* 0x0000002404047981 */ /* 0x000ea4000c1e1100 */
[----:B--2---:R-:W-:-:S04]  /*6680*/  I2FP.F32.U32 R0, R4 ;  /* 0x0000000400007245 */ /* 0x004fc80000201000 */
[----:B------:R-:W-:-:S04]  /*6690*/  F2FP.F16.F32.PACK_AB R0, RZ, R0 ;  /* 0x00000000ff00723e */ /* 0x000fc800000000ff */
[----:B------:R-:W-:Y:S01]  /*66a0*/  PRMT R29, R0, 0x7610, R29 ;  /* 0x00007610001d7816 */ /* 0x000fe2000000001d */
[----:B------:R-:W-:Y:S06]  /*66b0*/  BRA `(.L_x_2332) ;  /* 0x0000000c00bc7947 */ /* 0x000fec0003800000 */
.L_x_2329:
        /* <DEDUP_REMOVED lines=11> */
.L_x_2334:
[----:B------:R-:W2:Y:S02]  /*6770*/  LDG.E R4, desc[UR36][R4.64] ;  /* 0x0000002404047981 */ /* 0x000ea4000c1e1900 */
[----:B--2---:R-:W-:-:S04]  /*6780*/  I2FP.F32.S32 R0, R4 ;  /* 0x0000000400007245 */ /* 0x004fc80000201400 */
[----:B------:R-:W-:-:S04]  /*6790*/  F2FP.F16.F32.PACK_AB R0, RZ, R0 ;  /* 0x00000000ff00723e */ /* 0x000fc800000000ff */
[----:B------:R-:W-:Y:S01]  /*67a0*/  PRMT R29, R0, 0x7610, R29 ;  /* 0x00007610001d7816 */ /* 0x000fe2000000001d */
[----:B------:R-:W-:Y:S06]  /*67b0*/  BRA `(.L_x_2332) ;  /* 0x0000000c007c7947 */ /* 0x000fec0003800000 */
.L_x_2333:
[----:B------:R-:W2:Y:S02]  /*67c0*/  LDG.E.U16 R4, desc[UR36][R4.64] ;  /* 0x0000002404047981 */ /* 0x000ea4000c1e1500 */
[----:B--2---:R-:W0:Y:S02]  /*67d0*/  I2F.S16 R0, R4 ;  /* 0x0000000400007306 */ /* 0x004e240000101400 */
[----:B0-----:R-:W-:-:S04]  /*67e0*/  F2FP.F16.F32.PACK_AB R0, RZ, R0 ;  /* 0x00000000ff00723e */ /* 0x001fc800000000ff */
[----:B------:R-:W-:Y:S01]  /*67f0*/  PRMT R29, R0, 0x7610, R29 ;  /* 0x00007610001d7816 */ /* 0x000fe2000000001d */
[----:B------:R-:W-:Y:S06]  /*6800*/  BRA `(.L_x_2332) ;  /* 0x0000000c00687947 */ /* 0x000fec0003800000 */
.L_x_2328:
        /* <DEDUP_REMOVED lines=9> */
.L_x_2336:
[----:B------:R1:W5:Y:S01]  /*68a0*/  LDG.E.U16 R29, desc[UR36][R4.64] ;  /* 0x00000024041d7981 */ /* 0x000362000c1e1500 */
[----:B------:R-:W-:Y:S05]  /*68b0*/  BRA `(.L_x_2332) ;  /* 0x0000000c003c7947 */ /* 0x000fea0003800000 */
.L_x_2335:
        /* <DEDUP_REMOVED lines=9> */
.L_x_2338:
[----:B------:R0:W5:Y:S01]  /*6950*/  LDG.E.U16 R29, desc[UR36][R4.64] ;  /* 0x00000024041d7981 */ /* 0x000162000c1e1500 */
[----:B------:R-:W-:Y:S05]  /*6960*/  BRA `(.L_x_2332) ;  /* 0x0000000c00107947 */ /* 0x000fea0003800000 */
.L_x_2337:
        /* <DEDUP_REMOVED lines=9> */
.L_x_2327:
        /* <DEDUP_REMOVED lines=14> */
.L_x_2341:
        /* <DEDUP_REMOVED lines=9> */
.L_x_2340:
        /* <DEDUP_REMOVED lines=28> */
.L_x_2343:
        /* <DEDUP_REMOVED lines=15> */
.L_x_2342:
[----:B------:R-:W2:Y:S02]  /*6e20*/  LDG.E.U16 R0, desc[UR36][R4.64] ;  /* 0x0000002404007981 */ /* 0x000ea4000c1e1500 */
[----:B--2---:R-:W-:-:S05]  /*6e30*/  IMAD.U32 R0, R0, 0x10000, RZ ;  /* 0x0001000000007824 */ /* 0x004fca00078e00ff */
[----:B------:R-:W-:-:S04]  /*6e40*/  F2FP.F16.F32.PACK_AB R0, RZ, R0 ;  /* 0x00000000ff00723e */ /* 0x000fc800000000ff */
[----:B------:R-:W-:Y:S01]  /*6e50*/  PRMT R29, R0, 0x7610, R29 ;  /* 0x00007610001d7816 */ /* 0x000fe2000000001d */
[----:B------:R-:W-:Y:S06]  /*6e60*/  BRA `(.L_x_2332) ;  /* 0x0000000400d07947 */ /* 0x000fec0003800000 */
.L_x_2339:
        /* <DEDUP_REMOVED lines=13> */
.L_x_2346:
        /* <DEDUP_REMOVED lines=21> */
.L_x_2350:
[----:B------:R-:W-:Y:S05]  /*7090*/  BSYNC B1 ;  /* 0x0000000000017941 */ /* 0x000fea0003800000 */
.L_x_2349:
[----:B------:R-:W-:Y:S01]  /*70a0*/  LEA R5, R0, 0x3b800000, 0x17 ;  /* 0x3b80000000057811 */ /* 0x000fe200078eb8ff */
[----:B------:R-:W-:-:S05]  /*70b0*/  IMAD.SHL.U32 R0, R3, 0x100000, RZ ;  /* 0x0010000003007824 */ /* 0x000fca00078e00ff */
[----:B------:R-:W-:-:S07]  /*70c0*/  LOP3.LUT R0, R5, R0, R6, 0xfe, !PT ;  /* 0x0000000005007212 */ /* 0x000fce00078efe06 */
.L_x_2348:
[----:B------:R-:W-:Y:S05]  /*70d0*/  BSYNC B0 ;  /* 0x0000000000007941 */ /* 0x000fea0003800000 */
.L_x_2347:
[----:B------:R-:W-:-:S04]  /*70e0*/  F2FP.F16.F32.PACK_AB R0, RZ, R0 ;  /* 0x00000000ff00723e */ /* 0x000fc800000000ff */
[----:B------:R-:W-:Y:S01]  /*70f0*/  PRMT R29, R0, 0x7610, R29 ;  /* 0x00007610001d7816 */ /* 0x000fe2000000001d */
[----:B------:R-:W-:Y:S06]  /*7100*/  BRA `(.L_x_2332) ;  /* 0x0000000400287947 */ /* 0x000fec0003800000 */
.L_x_2345:
        /* <DEDUP_REMOVED lines=21> */
.L_x_2354:
[----:B------:R-:W-:Y:S05]  /*7260*/  BSYNC B1 ;  /* 0x0000000000017941 */ /* 0x000fea0003800000 */
.L_x_2353:
[----:B------:R-:W-:Y:S01]  /*7270*/  LEA R5, R0, 0x37800000, 0x17 ;  /* 0x3780000000057811 */ /* 0x000fe200078eb8ff */
[----:B------:R-:W-:-:S05]  /*7280*/  IMAD.SHL.U32 R0, R3, 0x200000, RZ ;  /* 0x0020000003007824 */ /* 0x000fca00078e00ff */
[----:B------:R-:W-:-:S07]  /*7290*/  LOP3.LUT R0, R5, R0, R6, 0xfe, !PT ;  /* 0x0000000005007212 */ /* 0x000fce00078efe06 */
.L_x_2352:
[----:B------:R-:W-:Y:S05]  /*72a0*/  BSYNC B0 ;  /* 0x0000000000007941 */ /* 0x000fea0003800000 */
.L_x_2351:
[----:B------:R-:W-:-:S04]  /*72b0*/  F2FP.F16.F32.PACK_AB R0, RZ, R0 ;  /* 0x00000000ff00723e */ /* 0x000fc800000000ff */
[----:B------:R-:W-:Y:S01]  /*72c0*/  PRMT R29, R0, 0x7610, R29 ;  /* 0x00007610001d7816 */ /* 0x000fe2000000001d */
[----:B------:R-:W-:Y:S06]  /*72d0*/  BRA `(.L_x_2332) ;  /* 0x0000000000b47947 */ /* 0x000fec0003800000 */
.L_x_2344:
        /* <DEDUP_REMOVED lines=14> */
.L_x_2358:
[----:B------:R-:W-:Y:S05]  /*73c0*/  BSYNC B0 ;  /* 0x0000000000007941 */ /* 0x000fea0003800000 */
.L_x_2357:
[----:B------:R-:W-:-:S04]  /*73d0*/  F2FP.F16.F32.PACK_AB R0, RZ, R0 ;  /* 0x00000000ff00723e */ /* 0x000fc800000000ff */
[----:B------:R-:W-:Y:S01]  /*73e0*/  PRMT R29, R0, 0x7610, R29 ;  /* 0x00007610001d7816 */ /* 0x000fe2000000001d */
[----:B------:R-:W-:Y:S06]  /*73f0*/  BRA `(.L_x_2332) ;  /* 0x00000000006c7947 */ /* 0x000fec0003800000 */
.L_x_2331:
        /* <DEDUP_REMOVED lines=16> */
.L_x_2359:
[----:B------:R-:W-:Y:S01]  /*7500*/  PRMT R29, RZ, 0x7610, R29 ;  /* 0x00007610ff1d7816 */ /* 0x000fe2000000001d */
[----:B------:R-:W-:Y:S06]  /*7510*/  BRA `(.L_x_2332) ;  /* 0x0000000000247947 */ /* 0x000fec0003800000 */
.L_x_2356:
[----:B------:R-:W2:Y:S02]  /*7520*/  LDG.E.64 R4, desc[UR36][R4.64] ;  /* 0x0000002404047981 */ /* 0x000ea4000c1e1b00 */
[----:B--2---:R-:W0:Y:S02]  /*7530*/  I2F.U64 R0, R4 ;  /* 0x0000000400007312 */ /* 0x004e240000301000 */
[----:B0-----:R-:W-:-:S04]  /*7540*/  F2FP.F16.F32.PACK_AB R0, RZ, R0 ;  /* 0x00000000ff00723e */ /* 0x001fc800000000ff */
[----:B------:R-:W-:Y:S01]  /*7550*/  PRMT R29, R0, 0x7610, R29 ;  /* 0x00007610001d7816 */ /* 0x000fe2000000001d */
[----:B------:R-:W-:Y:S06]  /*7560*/  BRA `(.L_x_2332) ;  /* 0x0000000000107947 */ /* 0x000fec0003800000 */
.L_x_2355:
[----:B------:R-:W2:Y:S02]  /*7570*/  LDG.E R4, desc[UR36][R4.64] ;  /* 0x0000002404047981 */ /* 0x000ea4000c1e1900 */
[----:B--2---:R-:W-:-:S04]  /*7580*/  I2FP.F32.U32 R0, R4 ;  /* 0x0000000400007245 */ /* 0x004fc80000201000 */
[----:B------:R-:W-:-:S04]  /*7590*/  F2FP.F16.F32.PACK_AB R0, RZ, R0 ;  /* 0x00000000ff00723e */ /* 0x000fc800000000ff */
[----:B------:R-:W-:-:S07]  /*75a0*/  PRMT R29, R0, 0x7610, R29 ;  /* 0x00007610001d7816 */ /* 0x000fce000000001d */
.L_x_2332:
        /* <DEDUP_REMOVED lines=21> */
.L_x_2363:
[----:B------:R-:W2:Y:S02]  /*7700*/  LDG.E.U8 R4, desc[UR36][R4.64] ;  /* 0x0000002404047981 */ /* 0x000ea4000c1e1100 */
[----:B--2---:R-:W-:-:S04]  /*7710*/  I2FP.F32.U32 R0, R4 ;  /* 0x0000000400007245 */ /* 0x004fc80000201000 */
[----:B------:R-:W-:-:S04]  /*7720*/  F2FP.F16.F32.PACK_AB R0, RZ, R0 ;  /* 0x00000000ff00723e */ /* 0x000fc800000000ff */
[----:B------:R-:W-:Y:S01]  /*7730*/  PRMT R30, R0, 0x7610, R30 ;  /* 0x00007610001e7816 */ /* 0x000fe2000000001e */
[----:B------:R-:W-:Y:S06]  /*7740*/  BRA `(.L_x_2365) ;  /* 0x0000000c00bc7947 */ /* 0x000fec0003800000 */
.L_x_2362:
        /* <DEDUP_REMOVED lines=11> */
.L_x_2367:
[----:B------:R-:W2:Y:S02]  /*7800*/  LDG.E R4, desc[UR36][R4.64] ;  /* 0x0000002404047981 */ /* 0x000ea4000c1e1900 */
[----:B--2---:R-:W-:-:S04]  /*7810*/  I2FP.F32.S32 R0, R4 ;  /* 0x0000000400007245 */ /* 0x004fc80000201400 */
[----:B------:R-:W-:-:S04]  /*7820*/  F2FP.F16.F32.PACK_AB R0, RZ, R0 ;  /* 0x00000000ff00723e */ /* 0x000fc800000000ff */
[----:B------:R-:W-:Y:S01]  /*7830*/  PRMT R30, R0, 0x7610, R30 ;  /* 0x00007610001e7816 */ /* 0x000fe2000000001e */
[----:B------:R-:W-:Y:S06]  /*7840*/  BRA `(.L_x_2365) ;  /* 0x0000000c007c7947 */ /* 0x000fec0003800000 */
.L_x_2366:
[----:B------:R-:W2:Y:S02]  /*7850*/  LDG.E.U16 R4, desc[UR36][R4.64] ;  /* 0x0000002404047981 */ /* 0x000ea4000c1e1500 */
[----:B--2---:R-:W0:Y:S02]  /*7860*/  I2F.S16 R0, R4 ;  /* 0x0000000400007306 */ /* 0x004e240000101400 */
[----:B0-----:R-:W-:-:S04]  /*7870*/  F2FP.F16.F32.PACK_AB R0, RZ, R0 ;  /* 0x00000000ff00723e */ /* 0x001fc800000000ff */
[----:B------:R-:W-:Y:S01]  /*7880*/  PRMT R30, R0, 0x7610, R30 ;  /* 0x00007610001e7816 */ /* 0x000fe2000000001e */
[----:B------:R-:W-:Y:S06]  /*7890*/  BRA `(.L_x_2365) ;  /* 0x0000000c00687947 */ /* 0x000fec0003800000 */
.L_x_2361:
        /* <DEDUP_REMOVED lines=9> */
.L_x_2369:
[----:B------:R1:W5:Y:S01]  /*7930*/  LDG.E.U16 R30, desc[UR36][R4.64] ;  /* 0x00000024041e7981 */ /* 0x000362000c1e1500 */
[----:B------:R-:W-:Y:S05]  /*7940*/  BRA `(.L_x_2365) ;  /* 0x0000000c003c7947 */ /* 0x000fea0003800000 */
.L_x_2368:
        /* <DEDUP_REMOVED lines=9> */
.L_x_2371:
[----:B------:R0:W5:Y:S01]  /*79e0*/  LDG.E.U16 R30, desc[UR36][R4.64] ;  /* 0x00000024041e7981 */ /* 0x000162000c1e1500 */
[----:B------:R-:W-:Y:S05]  /*79f0*/  BRA `(.L_x_2365) ;  /* 0x0000000c00107947 */ /* 0x000fea0003800000 */
.L_x_2370:
        /* <DEDUP_REMOVED lines=9> */
.L_x_2360:
        /* <DEDUP_REMOVED lines=14> */
.L_x_2374:
        /* <DEDUP_REMOVED lines=9> */
.L_x_2373:
        /* <DEDUP_REMOVED lines=28> */
.L_x_2376:
        /* <DEDUP_REMOVED lines=15> */
.L_x_2375:
[----:B------:R-:W2:Y:S02]  /*7eb0*/  LDG.E.U16 R0, desc[UR36][R4.64] ;  /* 0x0000002404007981 */ /* 0x000ea4000c1e1500 */
[----:B--2---:R-:W-:-:S05]  /*7ec0*/  IMAD.U32 R0, R0, 0x10000, RZ ;  /* 0x0001000000007824 */ /* 0x004fca00078e00ff */
[----:B------:R-:W-:-:S04]  /*7ed0*/  F2FP.F16.F32.PACK_AB R0, RZ, R0 ;  /* 0x00000000ff00723e */ /* 0x000fc800000000ff */
[----:B------:R-:W-:Y:S01]  /*7ee0*/  PRMT R30, R0, 0x7610, R30 ;  /* 0x00007610001e7816 */ /* 0x000fe2000000001e */
[----:B------:R-:W-:Y:S06]  /*7ef0*/  BRA `(.L_x_2365) ;  /* 0x0000000400d07947 */ /* 0x000fec0003800000 */
.L_x_2372:
        /* <DEDUP_REMOVED lines=13> */
.L_x_2379:
        /* <DEDUP_REMOVED lines=21> */
.L_x_2383:
[----:B------:R-:W-:Y:S05]  /*8120*/  BSYNC B1 ;  /* 0x0000000000017941 */ /* 0x000fea0003800000 */
.L_x_2382:
[----:B------:R-:W-:Y:S01]  /*8130*/  LEA R5, R0, 0x3b800000, 0x17 ;  /* 0x3b80000000057811 */ /* 0x000fe200078eb8ff */
[----:B------:R-:W-:-:S05]  /*8140*/  IMAD.SHL.U32 R0, R3, 0x100000, RZ ;  /* 0x0010000003007824 */ /* 0x000fca00078e00ff */
[----:B------:R-:W-:-:S07]  /*8150*/  LOP3.LUT R0, R5, R0, R6, 0xfe, !PT ;  /* 0x0000000005007212 */ /* 0x000fce00078efe06 */
.L_x_2381:
[----:B------:R-:W-:Y:S05]  /*8160*/  BSYNC B0 ;  /* 0x0000000000007941 */ /* 0x000fea0003800000 */
.L_x_2380:
[----:B------:R-:W-:-:S04]  /*8170*/  F2FP.F16.F32.PACK_AB R0, RZ, R0 ;  /* 0x00000000ff00723e */ /* 0x000fc800000000ff */
[----:B------:R-:W-:Y:S01]  /*8180*/  PRMT R30, R0, 0x7610, R30 ;  /* 0x00007610001e7816 */ /* 0x000fe2000000001e */
[----:B------:R-:W-:Y:S06]  /*8190*/  BRA `(.L_x_2365) ;  /* 0x0000000400287947 */ /* 0x000fec0003800000 */
.L_x_2378:
        /* <DEDUP_REMOVED lines=21> */
.L_x_2387:
[----:B------:R-:W-:Y:S05]  /*82f0*/  BSYNC B1 ;  /* 0x0000000000017941 */ /* 0x000fea0003800000 */
.L_x_2386:
[----:B------:R-:W-:Y:S01]  /*8300*/  LEA R5, R0, 0x37800000, 0x17 ;  /* 0x3780000000057811 */ /* 0x000fe200078eb8ff */
[----:B------:R-:W-:-:S05]  /*8310*/  IMAD.SHL.U32 R0, R3, 0x200000, RZ ;  /* 0x0020000003007824 */ /* 0x000fca00078e00ff */
[----:B------:R-:W-:-:S07]  /*8320*/  LOP3.LUT R0, R5, R0, R6, 0xfe, !PT ;  /* 0x0000000005007212 */ /* 0x000fce00078efe06 */
.L_x_2385:
[----:B------:R-:W-:Y:S05]  /*8330*/  BSYNC B0 ;  /* 0x0000000000007941 */ /* 0x000fea0003800000 */
.L_x_2384:
[----:B------:R-:W-:-:S04]  /*8340*/  F2FP.F16.F32.PACK_AB R0, RZ, R0 ;  /* 0x00000000ff00723e */ /* 0x000fc800000000ff */
[----:B------:R-:W-:Y:S01]  /*8350*/  PRMT R30, R0, 0x7610, R30 ;  /* 0x00007610001e7816 */ /* 0x000fe2000000001e */
[----:B------:R-:W-:Y:S06]  /*8360*/  BRA `(.L_x_2365) ;  /* 0x0000000000b47947 */ /* 0x000fec0003800000 */
.L_x_2377:
        /* <DEDUP_REMOVED lines=14> */
.L_x_2391:
[----:B------:R-:W-:Y:S05]  /*8450*/  BSYNC B0 ;  /* 0x0000000000007941 */ /* 0x000fea0003800000 */
.L_x_2390:
[----:B------:R-:W-:-:S04]  /*8460*/  F2FP.F16.F32.PACK_AB R0, RZ, R0 ;  /* 0x00000000ff00723e */ /* 0x000fc800000000ff */
[----:B------:R-:W-:Y:S01]  /*8470*/  PRMT R30, R0, 0x7610, R30 ;  /* 0x00007610001e7816 */ /* 0x000fe2000000001e */
[----:B------:R-:W-:Y:S06]  /*8480*/  BRA `(.L_x_2365) ;  /* 0x00000000006c7947 */ /* 0x000fec0003800000 */
.L_x_2364:
        /* <DEDUP_REMOVED lines=16> */
.L_x_2392:
[----:B------:R-:W-:Y:S01]  /*8590*/  PRMT R30, RZ, 0x7610, R30 ;  /* 0x00007610ff1e7816 */ /* 0x000fe2000000001e */
[----:B------:R-:W-:Y:S06]  /*85a0*/  BRA `(.L_x_2365) ;  /* 0x0000000000247947 */ /* 0x000fec0003800000 */
.L_x_2389:
[----:B------:R-:W2:Y:S02]  /*85b0*/  LDG.E.64 R4, desc[UR36][R4.64] ;  /* 0x0000002404047981 */ /* 0x000ea4000c1e1b00 */
[----:B--2---:R-:W0:Y:S02]  /*85c0*/  I2F.U64 R0, R4 ;  /* 0x0000000400007312 */ /* 0x004e240000301000 */
[----:B0-----:R-:W-:-:S04]  /*85d0*/  F2FP.F16.F32.PACK_AB R0, RZ, R0 ;  /* 0x00000000ff00723e */ /* 0x001fc800000000ff */
[----:B------:R-:W-:Y:S01]  /*85e0*/  PRMT R30, R0, 0x7610, R30 ;  /* 0x00007610001e7816 */ /* 0x000fe2000000001e */
[----:B------:R-:W-:Y:S06]  /*85f0*/  BRA `(.L_x_2365) ;  /* 0x0000000000107947 */ /* 0x000fec0003800000 */
.L_x_2388:
[----:B------:R-:W2:Y:S02]  /*8600*/  LDG.E R4, desc[UR36][R4.64] ;  /* 0x0000002404047981 */ /* 0x000ea4000c1e1900 */
[----:B--2---:R-:W-:-:S04]  /*8610*/  I2FP.F32.U32 R0, R4 ;  /* 0x0000000400007245 */ /* 0x004fc80000201000 */
[----:B------:R-:W-:-:S04]  /*8620*/  F2FP.F16.F32.PACK_AB R0, RZ, R0 ;  /* 0x00000000ff00723e */ /* 0x000fc800000000ff */
[----:B------:R-:W-:-:S07]  /*8630*/  PRMT R30, R0, 0x7610, R30 ;  /* 0x00007610001e7816 */ /* 0x000fce000000001e */
.L_x_2365:
[----:B------:R-:W-:-:S07]  /*8640*/  VIADD R19, R19, 0x80 ;  /* 0x0000008013137836 */ /* 0x000fce0000000000 */
.L_x_2260:
[----:B------:R-:W-:Y:S05]  /*8650*/  BSYNC B6 ;  /* 0x0000000000067941 */ /* 0x000fea0003800000 */
.L_x_2259:
        /* <DEDUP_REMOVED lines=30> */
.L_x_2398:
[----:B------:R-:W2:Y:S02]  /*8840*/  LDG.E.U8 R4, desc[UR36][R4.64] ;  /* 0x0000002404047981 */ /* 0x000ea4000c1e1100 */
[----:B--2---:R-:W-:-:S04]  /*8850*/  I2FP.F32.U32 R0, R4 ;  /* 0x0000000400007245 */ /* 0x004fc80000201000 */
[----:B------:R-:W-:-:S04]  /*8860*/  F2FP.F16.F32.PACK_AB R0, RZ, R0 ;  /* 0x00000000ff00723e */ /* 0x000fc800000000ff */
[----:B------:R-:W-:Y:S01]  /*8870*/  PRMT R32, R0, 0x7610, R32 ;  /* 0x0000761000207816 */ /* 0x000fe20000000020 */
[----:B------:R-:W-:Y:S06]  /*8880*/  BRA `(.L_x_2400) ;  /* 0x0000000c00bc7947 */ /* 0x000fec0003800000 */
.L_x_2397:
        /* <DEDUP_REMOVED lines=11> */
.L_x_2402:
[----:B------:R-:W2:Y:S02]  /*8940*/  LDG.E R4, desc[UR36][R4.64] ;  /* 0x0000002404047981 */ /* 0x000ea4000c1e1900 */
[----:B--2---:R-:W-:-:S04]  /*8950*/  I2FP.F32.S32 R0, R4 ;  /* 0x0000000400007245 */ /* 0x004fc80000201400 */
[----:B------:R-:W-:-:S04]  /*8960*/  F2FP.F16.F32.PACK_AB R0, RZ, R0 ;  /* 0x00000000ff00723e */ /* 0x000fc800000000ff */
[----:B------:R-:W-:Y:S01]  /*8970*/  PRMT R32, R0, 0x7610, R32 ;  /* 0x0000761000207816 */ /* 0x000fe20000000020 */
[----:B------:R-:W-:Y:S06]  /*8980*/  BRA `(.L_x_2400) ;  /* 0x0000000c007c7947 */ /* 0x000fec0003800000 */
.L_x_2401:
[----:B------:R-:W2:Y:S02]  /*8990*/  LDG.E.U16 R4, desc[UR36][R4.64] ;  /* 0x0000002404047981 */ /* 0x000ea4000c1e1500 */
[----:B--2---:R-:W0:Y:S02]  /*89a0*/  I2F.S16 R0, R4 ;  /* 0x0000000400007306 */ /* 0x004e240000101400 */
[----:B0-----:R-:W-:-:S04]  /*89b0*/  F2FP.F16.F32.PACK_AB R0, RZ, R0 ;  /* 0x00000000ff00723e */ /* 0x001fc800000000ff */
[----:B------:R-:W-:Y:S01]  /*89c0*/  PRMT R32, R0, 0x7610, R32 ;  /* 0x0000761000207816 */ /* 0x000fe20000000020 */
[----:B------:R-:W-:Y:S06]  /*89d0*/  BRA `(.L_x_2400) ;  /* 0x0000000c00687947 */ /* 0x000fec0003800000 */
.L_x_2396:
        /* <DEDUP_REMOVED lines=9> */
.L_x_2404:
[----:B------:R0:W5:Y:S01]  /*8a70*/  LDG.E.U16 R32, desc[UR36][R4.64] ;  /* 0x0000002404207981 */ /* 0x000162000c1e1500 */
[----:B------:R-:W-:Y:S05]  /*8a80*/  BRA `(.L_x_2400) ;  /* 0x0000000c003c7947 */ /* 0x000fea0003800000 */
.L_x_2403:
        /* <DEDUP_REMOVED lines=9> */
.L_x_2406:
[----:B------:R1:W5:Y:S01]  /*8b20*/  LDG.E.U16 R32, desc[UR36][R4.64] ;  /* 0x0000002404207981 */ /* 0x000362000c1e1500 */
[----:B------:R-:W-:Y:S05]  /*8b30*/  BRA `(.L_x_2400) ;  /* 0x0000000c00107947 */ /* 0x000fea0003800000 */
.L_x_2405:
        /* <DEDUP_REMOVED lines=9> */
.L_x_2395:
        /* <DEDUP_REMOVED lines=14> */
.L_x_2409:
        /* <DEDUP_REMOVED lines=9> */
.L_x_2408:
        /* <DEDUP_REMOVED lines=28> */
.L_x_2411:
        /* <DEDUP_REMOVED lines=15> */
.L_x_2410:
[----:B------:R-:W2:Y:S02]  /*8ff0*/  LDG.E.U16 R0, desc[UR36][R4.64] ;  /* 0x0000002404007981 */ /* 0x000ea4000c1e1500 */
[----:B--2---:R-:W-:-:S05]  /*9000*/  IMAD.U32 R0, R0, 0x10000, RZ ;  /* 0x0001000000007824 */ /* 0x004fca00078e00ff */
[----:B------:R-:W-:-:S04]  /*9010*/  F2FP.F16.F32.PACK_AB R0, RZ, R0 ;  /* 0x00000000ff00723e */ /* 0x000fc800000000ff */
[----:B------:R-:W-:Y:S01]  /*9020*/  PRMT R32, R0, 0x7610, R32 ;  /* 0x0000761000207816 */ /* 0x000fe20000000020 */
[----:B------:R-:W-:Y:S06]  /*9030*/  BRA `(.L_x_2400) ;  /* 0x0000000400d07947 */ /* 0x000fec0003800000 */
.L_x_2407:
        /* <DEDUP_REMOVED lines=13> */
.L_x_2414:
        /* <DEDUP_REMOVED lines=21> */
.L_x_2418:
[----:B------:R-:W-:Y:S05]  /*9260*/  BSYNC B1 ;  /* 0x0000000000017941 */ /* 0x000fea0003800000 */
.L_x_2417:
[----:B------:R-:W-:Y:S01]  /*9270*/  LEA R5, R0, 0x3b800000, 0x17 ;  /* 0x3b80000000057811 */ /* 0x000fe200078eb8ff */
[----:B------:R-:W-:-:S05]  /*9280*/  IMAD.SHL.U32 R0, R3, 0x100000, RZ ;  /* 0x0010000003007824 */ /* 0x000fca00078e00ff */
[----:B------:R-:W-:-:S07]  /*9290*/  LOP3.LUT R0, R5, R0, R6, 0xfe, !PT ;  /* 0x0000000005007212 */ /* 0x000fce00078efe06 */
.L_x_2416:
[----:B------:R-:W-:Y:S05]  /*92a0*/  BSYNC B0 ;  /* 0x0000000000007941 */ /* 0x000fea0003800000 */
.L_x_2415:
[----:B------:R-:W-:-:S04]  /*92b0*/  F2FP.F16.F32.PACK_AB R0, RZ, R0 ;  /* 0x00000000ff00723e */ /* 0x000fc800000000ff */
[----:B------:R-:W-:Y:S01]  /*92c0*/  PRMT R32, R0, 0x7610, R32 ;  /* 0x0000761000207816 */ /* 0x000fe20000000020 */
[----:B------:R-:W-:Y:S06]  /*92d0*/  BRA `(.L_x_2400) ;  /* 0x0000000400287947 */ /* 0x000fec0003800000 */
.L_x_2413:
        /* <DEDUP_REMOVED lines=21> */
.L_x_2422:
[----:B------:R-:W-:Y:S05]  /*9430*/  BSYNC B1 ;  /* 0x0000000000017941 */ /* 0x000fea0003800000 */
.L_x_2421:
[----:B------:R-:W-:Y:S01]  /*9440*/  LEA R5, R0, 0x37800000, 0x17 ;  /* 0x3780000000057811 */ /* 0x000fe200078eb8ff */
[----:B------:R-:W-:-:S05]  /*9450*/  IMAD.SHL.U32 R0, R3, 0x200000, RZ ;  /* 0x0020000003007824 */ /* 0x000fca00078e00ff */
[----:B------:R-:W-:-:S07]  /*9460*/  LOP3.LUT R0, R5, R0, R6, 0xfe, !PT ;  /* 0x0000000005007212 */ /* 0x000fce00078efe06 */
.L_x_2420:
[----:B------:R-:W-:Y:S05]  /*9470*/  BSYNC B0 ;  /* 0x0000000000007941 */ /* 0x000fea0003800000 */
.L_x_2419:
[----:B------:R-:W-:-:S04]  /*9480*/  F2FP.F16.F32.PACK_AB R0, RZ, R0 ;  /* 0x00000000ff00723e */ /* 0x000fc800000000ff */
[----:B------:R-:W-:Y:S01]  /*9490*/  PRMT R32, R0, 0x7610, R32 ;  /* 0x0000761000207816 */ /* 0x000fe20000000020 */
[----:B------:R-:W-:Y:S06]  /*94a0*/  BRA `(.L_x_2400) ;  /* 0x0000000000b47947 */ /* 0x000fec0003800000 */
.L_x_2412:
        /* <DEDUP_REMOVED lines=14> */
.L_x_2426:
[----:B------:R-:W-:Y:S05]  /*9590*/  BSYNC B0 ;  /* 0x0000000000007941 */ /* 0x000fea0003800000 */
.L_x_2425:
[----:B------:R-:W-:-:S04]  /*95a0*/  F2FP.F16.F32.PACK_AB R0, RZ, R0 ;  /* 0x00000000ff00723e */ /* 0x000fc800000000ff */
[----:B------:R-:W-:Y:S01]  /*95b0*/  PRMT R32, R0, 0x7610, R32 ;  /* 0x0000761000207816 */ /* 0x000fe20000000020 */
[----:B------:R-:W-:Y:S06]  /*95c0*/  BRA `(.L_x_2400) ;  /* 0x00000000006c7947 */ /* 0x000fec0003800000 */
.L_x_2399:
        /* <DEDUP_REMOVED lines=16> */
.L_x_2427:
[----:B------:R-:W-:Y:S01]  /*96d0*/  PRMT R32, RZ, 0x7610, R32 ;  /* 0x00007610ff207816 */ /* 0x000fe20000000020 */
[----:B------:R-:W-:Y:S06]  /*96e0*/  BRA `(.L_x_2400) ;  /* 0x0000000000247947 */ /* 0x000fec0003800000 */
.L_x_2424:
[----:B------:R-:W2:Y:S02]  /*96f0*/  LDG.E.64 R4, desc[UR36][R4.64] ;  /* 0x0000002404047981 */ /* 0x000ea4000c1e1b00 */
[----:B--2---:R-:W0:Y:S02]  /*9700*/  I2F.U64 R0, R4 ;  /* 0x0000000400007312 */ /* 0x004e240000301000 */
[----:B0-----:R-:W-:-:S04]  /*9710*/  F2FP.F16.F32.PACK_AB R0, RZ, R0 ;  /* 0x00000000ff00723e */ /* 0x001fc800000000ff */
[----:B------:R-:W-:Y:S01]  /*9720*/  PRMT R32, R0, 0x7610, R32 ;  /* 0x0000761000207816 */ /* 0x000fe20000000020 */
[----:B------:R-:W-:Y:S06]  /*9730*/  BRA `(.L_x_2400) ;  /* 0x0000000000107947 */ /* 0x000fec0003800000 */
.L_x_2423:
[----:B------:R-:W2:Y:S02]  /*9740*/  LDG.E R4, desc[UR36][R4.64] ;  /* 0x0000002404047981 */ /* 0x000ea4000c1e1900 */
[----:B--2---:R-:W-:-:S04]  /*9750*/  I2FP.F32.U32 R0, R4 ;  /* 0x0000000400007245 */ /* 0x004fc80000201000 */
[----:B------:R-:W-:-:S04]  /*9760*/  F2FP.F16.F32.PACK_AB R0, RZ, R0 ;  /* 0x00000000ff00723e */ /* 0x000fc800000000ff */
[----:B------:R-:W-:-:S07]  /*9770*/  PRMT R32, R0, 0x7610, R32 ;  /* 0x0000761000207816 */ /* 0x000fce0000000020 */
.L_x_2400:
        /* <DEDUP_REMOVED lines=21> */
.L_x_2431:
[----:B------:R-:W2:Y:S02]  /*98d0*/  LDG.E.U8 R4, desc[UR36][R4.64] ;  /* 0x0000002404047981 */ /* 0x000ea4000c1e1100 */
[----:B--2---:R-:W-:-:S04]  /*98e0*/  I2FP.F32.U32 R0, R4 ;  /* 0x0000000400007245 */ /* 0x004fc80000201000 */
[----:B------:R-:W-:-:S04]  /*98f0*/  F2FP.F16.F32.PACK_AB R0, RZ, R0 ;  /* 0x00000000ff00723e */ /* 0x000fc800000000ff */
[----:B------:R-:W-:Y:S01]  /*9900*/  PRMT R35, R0, 0x7610, R35 ;  /* 0x0000761000237816 */ /* 0x000fe20000000023 */
[----:B------:R-:W-:Y:S06]  /*9910*/  BRA `(.L_x_2433) ;  /* 0x0000000c00bc7947 */ /* 0x000fec0003800000 */
.L_x_2430:
        /* <DEDUP_REMOVED lines=11> */
.L_x_2435:
[----:B------:R-:W2:Y:S02]  /*99d0*/  LDG.E R4, desc[UR36][R4.64] ;  /* 0x0000002404047981 */ /* 0x000ea4000c1e1900 */
[----:B--2---:R-:W-:-:S04]  /*99e0*/  I2FP.F32.S32 R0, R4 ;  /* 0x0000000400007245 */ /* 0x004fc80000201400 */
[----:B------:R-:W-:-:S04]  /*99f0*/  F2FP.F16.F32.PACK_AB R0, RZ, R0 ;  /* 0x00000000ff00723e */ /* 0x000fc800000000ff */
[----:B------:R-:W-:Y:S01]  /*9a00*/  PRMT R35, R0, 0x7610, R35 ;  /* 0x0000761000237816 */ /* 0x000fe20000000023 */
[----:B------:R-:W-:Y:S06]  /*9a10*/  BRA `(.L_x_2433) ;  /* 0x0000000c007c7947 */ /* 0x000fec0003800000 */
.L_x_2434:
[----:B------:R-:W2:Y:S02]  /*9a20*/  LDG.E.U16 R4, desc[UR36][R4.64] ;  /* 0x0000002404047981 */ /* 0x000ea4000c1e1500 */
[----:B--2---:R-:W0:Y:S02]  /*9a30*/  I2F.S16 R0, R4 ;  /* 0x0000000400007306 */ /* 0x004e240000101400 */
[----:B0-----:R-:W-:-:S04]  /*9a40*/  F2FP.F16.F32.PACK_AB R0, RZ, R0 ;  /* 0x00000000ff00723e */ /* 0x001fc800000000ff */
[----:B------:R-:W-:Y:S01]  /*9a50*/  PRMT R35, R0, 0x7610, R35 ;  /* 0x0000761000237816 */ /* 0x000fe20000000023 */
[----:B------:R-:W-:Y:S06]  /*9a60*/  BRA `(.L_x_2433) ;  /* 0x0000000c00687947 */ /* 0x000fec0003800000 */
.L_x_2429:
        /* <DEDUP_REMOVED lines=9> */
.L_x_2437:
[----:B------:R1:W5:Y:S01]  /*9b00*/  LDG.E.U16 R35, desc[UR36][R4.64] ;  /* 0x0000002404237981 */ /* 0x000362000c1e1500 */
[----:B------:R-:W-:Y:S05]  /*9b10*/  BRA `(.L_x_2433) ;  /* 0x0000000c003c7947 */ /* 0x000fea0003800000 */
.L_x_2436:
        /* <DEDUP_REMOVED lines=9> */
.L_x_2439:
[----:B------:R0:W5:Y:S01]  /*9bb0*/  LDG.E.U16 R35, desc[UR36][R4.64] ;  /* 0x0000002404237981 */ /* 0x000162000c1e1500 */
[----:B------:R-:W-:Y:S05]  /*9bc0*/  BRA `(.L_x_2433) ;  /* 0x0000000c00107947 */ /* 0x000fea0003800000 */
.L_x_2438:
        /* <DEDUP_REMOVED lines=9> */
.L_x_2428:
        /* <DEDUP_REMOVED lines=14> */
.L_x_2442:
        /* <DEDUP_REMOVED lines=9> */
.L_x_2441:
        /* <DEDUP_REMOVED lines=28> */
.L_x_2444:
        /* <DEDUP_REMOVED lines=15> */
.L_x_2443:
[----:B------:R-:W2:Y:S02]  /*a080*/  LDG.E.U16 R0, desc[UR36][R4.64] ;  /* 0x0000002404007981 */ /* 0x000ea4000c1e1500 */
[----:B--2---:R-:W-:-:S05]  /*a090*/  IMAD.U32 R0, R0, 0x10000, RZ ;  /* 0x0001000000007824 */ /* 0x004fca00078e00ff */
[----:B------:R-:W-:-:S04]  /*a0a0*/  F2FP.F16.F32.PACK_AB R0, RZ, R0 ;  /* 0x00000000ff00723e */ /* 0x000fc800000000ff */
[----:B------:R-:W-:Y:S01]  /*a0b0*/  PRMT R35, R0, 0x7610, R35 ;  /* 0x0000761000237816 */ /* 0x000fe20000000023 */
[----:B------:R-:W-:Y:S06]  /*a0c0*/  BRA `(.L_x_2433) ;  /* 0x0000000400d07947 */ /* 0x000fec0003800000 */
.L_x_2440:
        /* <DEDUP_REMOVED lines=13> */
.L_x_2447:
        /* <DEDUP_REMOVED lines=21> */
.L_x_2451:
[----:B------:R-:W-:Y:S05]  /*a2f0*/  BSYNC B1 ;  /* 0x0000000000017941 */ /* 0x000fea0003800000 */
.L_x_2450:
[----:B------:R-:W-:Y:S01]  /*a300*/  LEA R5, R0, 0x3b800000, 0x17 ;  /* 0x3b80000000057811 */ /* 0x000fe200078eb8ff */
[----:B------:R-:W-:-:S05]  /*a310*/  IMAD.SHL.U32 R0, R3, 0x100000, RZ ;  /* 0x0010000003007824 */ /* 0x000fca00078e00ff */
[----:B------:R-:W-:-:S07]  /*a320*/  LOP3.LUT R0, R5, R0, R6, 0xfe, !PT ;  /* 0x0000000005007212 */ /* 0x000fce00078efe06 */
.L_x_2449:
[----:B------:R-:W-:Y:S05]  /*a330*/  BSYNC B0 ;  /* 0x0000000000007941 */ /* 0x000fea0003800000 */
.L_x_2448:
[----:B------:R-:W-:-:S04]  /*a340*/  F2FP.F16.F32.PACK_AB R0, RZ, R0 ;  /* 0x00000000ff00723e */ /* 0x000fc800000000ff */
[----:B------:R-:W-:Y:S01]  /*a350*/  PRMT R35, R0, 0x7610, R35 ;  /* 0x0000761000237816 */ /* 0x000fe20000000023 */
[----:B------:R-:W-:Y:S06]  /*a360*/  BRA `(.L_x_2433) ;  /* 0x0000000400287947 */ /* 0x000fec0003800000 */
.L_x_2446:
        /* <DEDUP_REMOVED lines=21> */
.L_x_2455:
[----:B------:R-:W-:Y:S05]  /*a4c0*/  BSYNC B1 ;  /* 0x0000000000017941 */ /* 0x000fea0003800000 */
.L_x_2454:
[----:B------:R-:W-:Y:S01]  /*a4d0*/  LEA R5, R0, 0x37800000, 0x17 ;  /* 0x3780000000057811 */ /* 0x000fe200078eb8ff */
[----:B------:R-:W-:-:S05]  /*a4e0*/  IMAD.SHL.U32 R0, R3, 0x200000, RZ ;  /* 0x0020000003007824 */ /* 0x000fca00078e00ff */
[----:B------:R-:W-:-:S07]  /*a4f0*/  LOP3.LUT R0, R5, R0, R6, 0xfe, !PT ;  /* 0x0000000005007212 */ /* 0x000fce00078efe06 */
.L_x_2453:
[----:B------:R-:W-:Y:S05]  /*a500*/  BSYNC B0 ;  /* 0x0000000000007941 */ /* 0x000fea0003800000 */
.L_x_2452:
[----:B------:R-:W-:-:S04]  /*a510*/  F2FP.F16.F32.PACK_AB R0, RZ, R0 ;  /* 0x00000000ff00723e */ /* 0x000fc800000000ff */
[----:B------:R-:W-:Y:S01]  /*a520*/  PRMT R35, R0, 0x7610, R35 ;  /* 0x0000761000237816 */ /* 0x000fe20000000023 */
[----:B------:R-:W-:Y:S06]  /*a530*/  BRA `(.L_x_2433) ;  /* 0x0000000000b47947 */ /* 0x000fec0003800000 */
.L_x_2445:
        /* <DEDUP_REMOVED lines=14> */
.L_x_2459:
[----:B------:R-:W-:Y:S05]  /*a620*/  BSYNC B0 ;  /* 0x0000000000007941 */ /* 0x000fea0003800000 */
.L_x_2458:
[----:B------:R-:W-:-:S04]  /*a630*/  F2FP.F16.F32.PACK_AB R0, RZ, R0 ;  /* 0x00000000ff00723e */ /* 0x000fc800000000ff */
[----:B------:R-:W-:Y:S01]  /*a640*/  PRMT R35, R0, 0x7610, R35 ;  /* 0x0000761000237816 */ /* 0x000fe20000000023 */
[----:B------:R-:W-:Y:S06]  /*a650*/  BRA `(.L_x_2433) ;  /* 0x00000000006c7947 */ /* 0x000fec0003800000 */
.L_x_2432:
        /* <DEDUP_REMOVED lines=16> */
.L_x_2460:
[----:B------:R-:W-:Y:S01]  /*a760*/  PRMT R35, RZ, 0x7610, R35 ;  /* 0x00007610ff237816 */ /* 0x000fe20000000023 */
[----:B------:R-:W-:Y:S06]  /*a770*/  BRA `(.L_x_2433) ;  /* 0x0000000000247947 */ /* 0x000fec0003800000 */
.L_x_2457:
[----:B------:R-:W2:Y:S02]  /*a780*/  LDG.E.64 R4, desc[UR36][R4.64] ;  /* 0x0000002404047981 */ /* 0x000ea4000c1e1b00 */
[----:B--2---:R-:W0:Y:S02]  /*a790*/  I2F.U64 R0, R4 ;  /* 0x0000000400007312 */ /* 0x004e240000301000 */
[----:B0-----:R-:W-:-:S04]  /*a7a0*/  F2FP.F16.F32.PACK_AB R0, RZ, R0 ;  /* 0x00000000ff00723e */ /* 0x001fc800000000ff */
[----:B------:R-:W-:Y:S01]  /*a7b0*/  PRMT R35, R0, 0x7610, R35 ;  /* 0x0000761000237816 */ /* 0x000fe20000000023 */
[----:B------:R-:W-:Y:S06]  /*a7c0*/  BRA `(.L_x_2433) ;  /* 0x0000000000107947 */ /* 0x000fec0003800000 */
.L_x_2456:
[----:B------:R-:W2:Y:S02]  /*a7d0*/  LDG.E R4, desc[UR36][R4.64] ;  /* 0x0000002404047981 */ /* 0x000ea4000c1e1900 */
[----:B--2---:R-:W-:-:S04]  /*a7e0*/  I2FP.F32.U32 R0, R4 ;  /* 0x0000000400007245 */ /* 0x004fc80000201000 */
[----:B------:R-:W-:-:S04]  /*a7f0*/  F2FP.F16.F32.PACK_AB R0, RZ, R0 ;  /* 0x00000000ff00723e */ /* 0x000fc800000000ff */
[----:B------:R-:W-:-:S07]  /*a800*/  PRMT R35, R0, 0x7610, R35 ;  /* 0x0000761000237816 */ /* 0x000fce0000000023 */
.L_x_2433:
        /* <DEDUP_REMOVED lines=21> */
.L_x_2464:
[----:B------:R-:W2:Y:S02]  /*a960*/  LDG.E.U8 R4, desc[UR36][R4.64] ;  /* 0x0000002404047981 */ /* 0x000ea4000c1e1100 */
[----:B--2---:R-:W-:-:S04]  /*a970*/  I2FP.F32.U32 R0, R4 ;  /* 0x0000000400007245 */ /* 0x004fc80000201000 */
[----:B------:R-:W-:-:S04]  /*a980*/  F2FP.F16.F32.PACK_AB R0, RZ, R0 ;  /* 0x00000000ff00723e */ /* 0x000fc800000000ff */
[----:B------:R-:W-:Y:S01]  /*a990*/  PRMT R36, R0, 0x7610, R36 ;  /* 0x0000761000247816 */ /* 0x000fe20000000024 */
[----:B------:R-:W-:Y:S06]  /*a9a0*/  BRA `(.L_x_2466) ;  /* 0x0000000c00bc7947 */ /* 0x000fec0003800000 */
.L_x_2463:
        /* <DEDUP_REMOVED lines=11> */
.L_x_2468:
[----:B------:R-:W2:Y:S02]  /*aa60*/  LDG.E R4, desc[UR36][R4.64] ;  /* 0x0000002404047981 */ /* 0x000ea4000c1e1900 */
[----:B--2---:R-:W-:-:S04]  /*aa70*/  I2FP.F32.S32 R0, R4 ;  /* 0x0000000400007245 */ /* 0x004fc80000201400 */
[----:B------:R-:W-:-:S04]  /*aa80*/  F2FP.F16.F32.PACK_AB R0, RZ, R0 ;  /* 0x00000000ff00723e */ /* 0x000fc800000000ff */
[----:B------:R-:W-:Y:S01]  /*aa90*/  PRMT R36, R0, 0x7610, R36 ;  /* 0x0000761000247816 */ /* 0x000fe20000000024 */
[----:B------:R-:W-:Y:S06]  /*aaa0*/  BRA `(.L_x_2466) ;  /* 0x0000000c007c7947 */ /* 0x000fec0003800000 */
.L_x_2467:
[----:B------:R-:W2:Y:S02]  /*aab0*/  LDG.E.U16 R4, desc[UR36][R4.64] ;  /* 0x0000002404047981 */ /* 0x000ea4000c1e1500 */
[----:B--2---:R-:W0:Y:S02]  /*aac0*/  I2F.S16 R0, R4 ;  /* 0x0000000400007306 */ /* 0x004e240000101400 */
[----:B0-----:R-:W-:-:S04]  /*aad0*/  F2FP.F16.F32.PACK_AB R0, RZ, R0 ;  /* 0x00000000ff00723e */ /* 0x001fc800000000ff */
[----:B------:R-:W-:Y:S01]  /*aae0*/  PRMT R36, R0, 0x7610, R36 ;  /* 0x0000761000247816 */ /* 0x000fe20000000024 */
[----:B------:R-:W-:Y:S06]  /*aaf0*/  BRA `(.L_x_2466) ;  /* 0x0000000c00687947 */ /* 0x000fec0003800000 */
.L_x_2462:
        /* <DEDUP_REMOVED lines=9> */
.L_x_2470:
[----:B------:R1:W5:Y:S01]  /*ab90*/  LDG.E.U16 R36, desc[UR36][R4.64] ;  /* 0x0000002404247981 */ /* 0x000362000c1e1500 */
[----:B------:R-:W-:Y:S05]  /*aba0*/  BRA `(.L_x_2466) ;  /* 0x0000000c003c7947 */ /* 0x000fea0003800000 */
.L_x_2469:
        /* <DEDUP_REMOVED lines=9> */
.L_x_2472:
[----:B------:R0:W5:Y:S01]  /*ac40*/  LDG.E.U16 R36, desc[UR36][R4.64] ;  /* 0x0000002404247981 */ /* 0x000162000c1e1500 */
[----:B------:R-:W-:Y:S05]  /*ac50*/  BRA `(.L_x_2466) ;  /* 0x0000000c00107947 */ /* 0x000fea0003800000 */
.L_x_2471:
        /* <DEDUP_REMOVED lines=9> */
.L_x_2461:
        /* <DEDUP_REMOVED lines=14> */
.L_x_2475:
        /* <DEDUP_REMOVED lines=9> */
.L_x_2474:
        /* <DEDUP_REMOVED lines=28> */
.L_x_2477:
        /* <DEDUP_REMOVED lines=15> */
.L_x_2476:
[----:B------:R-:W2:Y:S02]  /*b110*/  LDG.E.U16 R0, desc[UR36][R4.64] ;  /* 0x0000002404007981 */ /* 0x000ea4000c1e1500 */
[----:B--2---:R-:W-:-:S05]  /*b120*/  IMAD.U32 R0, R0, 0x10000, RZ ;  /* 0x0001000000007824 */ /* 0x004fca00078e00ff */
[----:B------:R-:W-:-:S04]  /*b130*/  F2FP.F16.F32.PACK_AB R0, RZ, R0 ;  /* 0x00000000ff00723e */ /* 0x000fc800000000ff */
[----:B------:R-:W-:Y:S01]  /*b140*/  PRMT R36, R0, 0x7610, R36 ;  /* 0x0000761000247816 */ /* 0x000fe20000000024 */
[----:B------:R-:W-:Y:S06]  /*b150*/  BRA `(.L_x_2466) ;  /* 0x0000000400d07947 */ /* 0x000fec0003800000 */
.L_x_2473:
        /* <DEDUP_REMOVED lines=13> */
.L_x_2480:
        /* <DEDUP_REMOVED lines=21> */
.L_x_2484:
[----:B------:R-:W-:Y:S05]  /*b380*/  BSYNC B1 ;  /* 0x0000000000017941 */ /* 0x000fea0003800000 */
.L_x_2483:
[----:B------:R-:W-:Y:S01]  /*b390*/  LEA R5, R0, 0x3b800000, 0x17 ;  /* 0x3b80000000057811 */ /* 0x000fe200078eb8ff */
[----:B------:R-:W-:-:S05]  /*b3a0*/  IMAD.SHL.U32 R0, R3, 0x100000, RZ ;  /* 0x0010000003007824 */ /* 0x000fca00078e00ff */
[----:B------:R-:W-:-:S07]  /*b3b0*/  LOP3.LUT R0, R5, R0, R6, 0xfe, !PT ;  /* 0x0000000005007212 */ /* 0x000fce00078efe06 */
.L_x_2482:
[----:B------:R-:W-:Y:S05]  /*b3c0*/  BSYNC B0 ;  /* 0x0000000000007941 */ /* 0x000fea0003800000 */
.L_x_2481:
[----:B------:R-:W-:-:S04]  /*b3d0*/  F2FP.F16.F32.PACK_AB R0, RZ, R0 ;  /* 0x00000000ff00723e */ /* 0x000fc800000000ff */
[----:B------:R-:W-:Y:S01]  /*b3e0*/  PRMT R36, R0, 0x7610, R36 ;  /* 0x0000761000247816 */ /* 0x000fe20000000024 */
[----:B------:R-:W-:Y:S06]  /*b3f0*/  BRA `(.L_x_2466) ;  /* 0x0000000400287947 */ /* 0x000fec0003800000 */
.L_x_2479:
        /* <DEDUP_REMOVED lines=21> */
.L_x_2488:
[----:B------:R-:W-:Y:S05]  /*b550*/  BSYNC B1 ;  /* 0x0000000000017941 */ /* 0x000fea0003800000 */
.L_x_2487:
[----:B------:R-:W-:Y:S01]  /*b560*/  LEA R5, R0, 0x37800000, 0x17 ;  /* 0x3780000000057811 */ /* 0x000fe200078eb8ff */
[----:B------:R-:W-:-:S05]  /*b570*/  IMAD.SHL.U32 R0, R3, 0x200000, RZ ;  /* 0x0020000003007824 */ /* 0x000fca00078e00ff */
[----:B------:R-:W-:-:S07]  /*b580*/  LOP3.LUT R0, R5, R0, R6, 0xfe, !PT ;  /* 0x0000000005007212 */ /* 0x000fce00078efe06 */
.L_x_2486:
[----:B------:R-:W-:Y:S05]  /*b590*/  BSYNC B0 ;  /* 0x0000000000007941 */ /* 0x000fea0003800000 */
.L_x_2485:
[----:B------:R-:W-:-:S04]  /*b5a0*/  F2FP.F16.F32.PACK_AB R0, RZ, R0 ;  /* 0x00000000ff00723e */ /* 0x000fc800000000ff */
[----:B------:R-:W-:Y:S01]  /*b5b0*/  PRMT R36, R0, 0x7610, R36 ;  /* 0x0000761000247816 */ /* 0x000fe20000000024 */
[----:B------:R-:W-:Y:S06]  /*b5c0*/  BRA `(.L_x_2466) ;  /* 0x0000000000b47947 */ /* 0x000fec0003800000 */
.L_x_2478:
        /* <DEDUP_REMOVED lines=14> */
.L_x_2492:
[----:B------:R-:W-:Y:S05]  /*b6b0*/  BSYNC B0 ;  /* 0x0000000000007941 */ /* 0x000fea0003800000 */
.L_x_2491:
[----:B------:R-:W-:-:S04]  /*b6c0*/  F2FP.F16.F32.PACK_AB R0, RZ, R0 ;  /* 0x00000000ff00723e */ /* 0x000fc800000000ff */
[----:B------:R-:W-:Y:S01]  /*b6d0*/  PRMT R36, R0, 0x7610, R36 ;  /* 0x0000761000247816 */ /* 0x000fe20000000024 */
[----:B------:R-:W-:Y:S06]  /*b6e0*/  BRA `(.L_x_2466) ;  /* 0x00000000006c7947 */ /* 0x000fec0003800000 */
.L_x_2465:
        /* <DEDUP_REMOVED lines=16> */
.L_x_2493:
[----:B------:R-:W-:Y:S01]  /*b7f0*/  PRMT R36, RZ, 0x7610, R36 ;  /* 0x00007610ff247816 */ /* 0x000fe20000000024 */
[----:B------:R-:W-:Y:S06]  /*b800*/  BRA `(.L_x_2466) ;  /* 0x0000000000247947 */ /* 0x000fec0003800000 */
.L_x_2490:
[----:B------:R-:W2:Y:S02]  /*b810*/  LDG.E.64 R4, desc[UR36][R4.64] ;  /* 0x0000002404047981 */ /* 0x000ea4000c1e1b00 */
[----:B--2---:R-:W0:Y:S02]  /*b820*/  I2F.U64 R0, R4 ;  /* 0x0000000400007312 */ /* 0x004e240000301000 */
[----:B0-----:R-:W-:-:S04]  /*b830*/  F2FP.F16.F32.PACK_AB R0, RZ, R0 ;  /* 0x00000000ff00723e */ /* 0x001fc800000000ff */
[----:B------:R-:W-:Y:S01]  /*b840*/  PRMT R36, R0, 0x7610, R36 ;  /* 0x0000761000247816 */ /* 0x000fe20000000024 */
[----:B------:R-:W-:Y:S06]  /*b850*/  BRA `(.L_x_2466) ;  /* 0x0000000000107947 */ /* 0x000fec0003800000 */
.L_x_2489:
[----:B------:R-:W2:Y:S02]  /*b860*/  LDG.E R4, desc[UR36][R4.64] ;  /* 0x0000002404047981 */ /* 0x000ea4000c1e1900 */
[----:B--2---:R-:W-:-:S04]  /*b870*/  I2FP.F32.U32 R0, R4 ;  /* 0x0000000400007245 */ /* 0x004fc80000201000 */
[----:B------:R-:W-:-:S04]  /*b880*/  F2FP.F16.F32.PACK_AB R0, RZ, R0 ;  /* 0x00000000ff00723e */ /* 0x000fc800000000ff */
[----:B------:R-:W-:-:S07]  /*b890*/  PRMT R36, R0, 0x7610, R36 ;  /* 0x0000761000247816 */ /* 0x000fce0000000024 */
.L_x_2466:
        /* <DEDUP_REMOVED lines=21> */
.L_x_2497:
[----:B------:R-:W2:Y:S02]  /*b9f0*/  LDG.E.U8 R4, desc[UR36][R4.64] ;  /* 0x0000002404047981 */ /* 0x000ea4000c1e1100 */
[----:B--2---:R-:W-:-:S04]  /*ba00*/  I2FP.F32.U32 R0, R4 ;  /* 0x0000000400007245 */ /* 0x004fc80000201000 */
[----:B------:R-:W-:-:S04]  /*ba10*/  F2FP.F16.F32.PACK_AB R0, RZ, R0 ;  /* 0x00000000ff00723e */ /* 0x000fc800000000ff */
[----:B------:R-:W-:Y:S01]  /*ba20*/  PRMT R33, R0, 0x7610, R33 ;  /* 0x0000761000217816 */ /* 0x000fe20000000021 */
[----:B------:R-:W-:Y:S06]  /*ba30*/  BRA `(.L_x_2499) ;  /* 0x0000000c00bc7947 */ /* 0x000fec0003800000 */
.L_x_2496:
        /* <DEDUP_REMOVED lines=11> */
.L_x_2501:
[----:B------:R-:W2:Y:S02]  /*baf0*/  LDG.E R4, desc[UR36][R4.64] ;  /* 0x0000002404047981 */ /* 0x000ea4000c1e1900 */
[----:B--2---:R-:W-:-:S04]  /*bb00*/  I2FP.F32.S32 R0, R4 ;  /* 0x0000000400007245 */ /* 0x004fc80000201400 */
[----:B------:R-:W-:-:S04]  /*bb10*/  F2FP.F16.F32.PACK_AB R0, RZ, R0 ;  /* 0x00000000ff00723e */ /* 0x000fc800000000ff */
[----:B------:R-:W-:Y:S01]  /*bb20*/  PRMT R33, R0, 0x7610, R33 ;  /* 0x0000761000217816 */ /* 0x000fe20000000021 */
[----:B------:R-:W-:Y:S06]  /*bb30*/  BRA `(.L_x_2499) ;  /* 0x0000000c007c7947 */ /* 0x000fec0003800000 */
.L_x_2500:
[----:B------:R-:W2:Y:S02]  /*bb40*/  LDG.E.U16 R4, desc[UR36][R4.64] ;  /* 0x0000002404047981 */ /* 0x000ea4000c1e1500 */
[----:B--2---:R-:W0:Y:S02]  /*bb50*/  I2F.S16 R0, R4 ;  /* 0x0000000400007306 */ /* 0x004e240000101400 */
[----:B0-----:R-:W-:-:S04]  /*bb60*/  F2FP.F16.F32.PACK_AB R0, RZ, R0 ;  /* 0x00000000ff00723e */ /* 0x001fc800000000ff */
[----:B------:R-:W-:Y:S01]  /*bb70*/  PRMT R33, R0, 0x7610, R33 ;  /* 0x0000761000217816 */ /* 0x000fe20000000021 */
[----:B------:R-:W-:Y:S06]  /*bb80*/  BRA `(.L_x_2499) ;  /* 0x0000000c00687947 */ /* 0x000fec0003800000 */
.L_x_2495:
        /* <DEDUP_REMOVED lines=9> */
.L_x_2503:
[----:B------:R0:W5:Y:S01]  /*bc20*/  LDG.E.U16 R33, desc[UR36][R4.64] ;  /* 0x0000002404217981 */ /* 0x000162000c1e1500 */
[----:B------:R-:W-:Y:S05]  /*bc30*/  BRA `(.L_x_2499) ;  /* 0x0000000c003c7947 */ /* 0x000fea0003800000 */
.L_x_2502:
        /* <DEDUP_REMOVED lines=9> */
.L_x_2505:
[----:B------:R1:W5:Y:S01]  /*bcd0*/  LDG.E.U16 R33, desc[UR36][R4.64] ;  /* 0x0000002404217981 */ /* 0x000362000c1e1500 */
[----:B------:R-:W-:Y:S05]  /*bce0*/  BRA `(.L_x_2499) ;  /* 0x0000000c00107947 */ /* 0x000fea0003800000 */
.L_x_2504:
        /* <DEDUP_REMOVED lines=9> */
.L_x_2494:
        /* <DEDUP_REMOVED lines=14> */
.L_x_2508:
        /* <DEDUP_REMOVED lines=9> */
.L_x_2507:
        /* <DEDUP_REMOVED lines=25> */
[----:B------:R-:W-:-:S04]  /*c080*/  F2FP.F16.F32.PACK_AB R3, RZ, R3 ;  /* 0x00000003ff03723e */ /* 0x000fc800000000ff */
[----:B------:R-:W-:Y:S01]  /*c090*/  PRMT R33, R3, 0x7610, R33 ;  /* 0x0000761003217816 */ /* 0x000fe20000000021 */
[----:B------:R-:W-:Y:S06]  /*c0a0*/  BRA `(.L_x_2499) ;  /* 0x0000000800207947 */ /* 0x000fec0003800000 */
.L_x_2510:
        /* <DEDUP_REMOVED lines=15> */
.L_x_2509:
[----:B------:R-:W2:Y:S02]  /*c1a0*/  LDG.E.U16 R0, desc[UR36][R4.64] ;  /* 0x0000002404007981 */ /* 0x000ea4000c1e1500 */
[----:B--2---:R-:W-:-:S05]  /*c1b0*/  IMAD.U32 R0, R0, 0x10000, RZ ;  /* 0x0001000000007824 */ /* 0x004fca00078e00ff */
[----:B------:R-:W-:-:S04]  /*c1c0*/  F2FP.F16.F32.PACK_AB R0, RZ, R0 ;  /* 0x00000000ff00723e */ /* 0x000fc800000000ff */
[----:B------:R-:W-:Y:S01]  /*c1d0*/  PRMT R33, R0, 0x7610, R33 ;  /* 0x0000761000217816 */ /* 0x000fe20000000021 */
[----:B------:R-:W-:Y:S06]  /*c1e0*/  BRA `(.L_x_2499) ;  /* 0x0000000400d07947 */ /* 0x000fec0003800000 */
.L_x_2506:
        /* <DEDUP_REMOVED lines=13> */
.L_x_2513:
        /* <DEDUP_REMOVED lines=21> */
.L_x_2517:
[----:B------:R-:W-:Y:S05]  /*c410*/  BSYNC B1 ;  /* 0x0000000000017941 */ /* 0x000fea0003800000 */
.L_x_2516:
[----:B------:R-:W-:Y:S01]  /*c420*/  LEA R3, R0, 0x3b800000, 0x17 ;  /* 0x3b80000000037811 */ /* 0x000fe200078eb8ff */
[----:B------:R-:W-:-:S05]  /*c430*/  IMAD.SHL.U32 R0, R2, 0x100000, RZ ;  /* 0x0010000002007824 */ /* 0x000fca00078e00ff */
[----:B------:R-:W-:-:S07]  /*c440*/  LOP3.LUT R0, R3, R0, R4, 0xfe, !PT ;  /* 0x0000000003007212 */ /* 0x000fce00078efe04 */
.L_x_2515:
[----:B------:R-:W-:Y:S05]  /*c450*/  BSYNC B0 ;  /* 0x0000000000007941 */ /* 0x000fea0003800000 */
.L_x_2514:
[----:B------:R-:W-:-:S04]  /*c460*/  F2FP.F16.F32.PACK_AB R0, RZ, R0 ;  /* 0x00000000ff00723e */ /* 0x000fc800000000ff */
[----:B------:R-:W-:Y:S01]  /*c470*/  PRMT R33, R0, 0x7610, R33 ;  /* 0x0000761000217816 */ /* 0x000fe20000000021 */
[----:B------:R-:W-:Y:S06]  /*c480*/  BRA `(.L_x_2499) ;  /* 0x0000000400287947 */ /* 0x000fec0003800000 */
.L_x_2512:
        /* <DEDUP_REMOVED lines=21> */
.L_x_2521:
[----:B------:R-:W-:Y:S05]  /*c5e0*/  BSYNC B1 ;  /* 0x0000000000017941 */ /* 0x000fea0003800000 */
.L_x_2520:
[----:B------:R-:W-:Y:S01]  /*c5f0*/  LEA R3, R0, 0x37800000, 0x17 ;  /* 0x3780000000037811 */ /* 0x000fe200078eb8ff */
[----:B------:R-:W-:-:S05]  /*c600*/  IMAD.SHL.U32 R0, R2, 0x200000, RZ ;  /* 0x0020000002007824 */ /* 0x000fca00078e00ff */
[----:B------:R-:W-:-:S07]  /*c610*/  LOP3.LUT R0, R3, R0, R4, 0xfe, !PT ;  /* 0x0000000003007212 */ /* 0x000fce00078efe04 */
.L_x_2519:
[----:B------:R-:W-:Y:S05]  /*c620*/  BSYNC B0 ;  /* 0x0000000000007941 */ /* 0x000fea0003800000 */
.L_x_2518:
[----:B------:R-:W-:-:S04]  /*c630*/  F2FP.F16.F32.PACK_AB R0, RZ, R0 ;  /* 0x00000000ff00723e */ /* 0x000fc800000000ff */
[----:B------:R-:W-:Y:S01]  /*c640*/  PRMT R33, R0, 0x7610, R33 ;  /* 0x0000761000217816 */ /* 0x000fe20000000021 */
[----:B------:R-:W-:Y:S06]  /*c650*/  BRA `(.L_x_2499) ;  /* 0x0000000000b47947 */ /* 0x000fec0003800000 */
.L_x_2511:
        /* <DEDUP_REMOVED lines=14> */
.L_x_2525:
[----:B------:R-:W-:Y:S05]  /*c740*/  BSYNC B0 ;  /* 0x0000000000007941 */ /* 0x000fea0003800000 */
.L_x_2524:
[----:B------:R-:W-:-:S04]  /*c750*/  F2FP.F16.F32.PACK_AB R0, RZ, R0 ;  /* 0x00000000ff00723e */ /* 0x000fc800000000ff */
[----:B------:R-:W-:Y:S01]  /*c760*/  PRMT R33, R0, 0x7610, R33 ;  /* 0x0000761000217816 */ /* 0x000fe20000000021 */
[----:B------:R-:W-:Y:S06]  /*c770*/  BRA `(.L_x_2499) ;  /* 0x00000000006c7947 */ /* 0x000fec0003800000 */
.L_x_2498:
        /* <DEDUP_REMOVED lines=16> */
.L_x_2526:
[----:B------:R-:W-:Y:S01]  /*c880*/  PRMT R33, RZ, 0x7610, R33 ;  /* 0x00007610ff217816 */ /* 0x000fe20000000021 */
[----:B------:R-:W-:Y:S06]  /*c890*/  BRA `(.L_x_2499) ;  /* 0x0000000000247947 */ /* 0x000fec0003800000 */
.L_x_2523:
[----:B------:R-:W2:Y:S02]  /*c8a0*/  LDG.E.64 R4, desc[UR36][R4.64] ;  /* 0x0000002404047981 */ /* 0x000ea4000c1e1b00 */
[----:B--2---:R-:W0:Y:S02]  /*c8b0*/  I2F.U64 R0, R4 ;  /* 0x0000000400007312 */ /* 0x004e240000301000 */
[----:B0-----:R-:W-:-:S04]  /*c8c0*/  F2FP.F16.F32.PACK_AB R0, RZ, R0 ;  /* 0x00000000ff00723e */ /* 0x001fc800000000ff */
[----:B------:R-:W-:Y:S01]  /*c8d0*/  PRMT R33, R0, 0x7610, R33 ;  /* 0x0000761000217816 */ /* 0x000fe20000000021 */
[----:B------:R-:W-:Y:S06]  /*c8e0*/  BRA `(.L_x_2499) ;  /* 0x0000000000107947 */ /* 0x000fec0003800000 */
.L_x_2522:
[----:B------:R-:W2:Y:S02]  /*c8f0*/  LDG.E R4, desc[UR36][R4.64] ;  /* 0x0000002404047981 */ /* 0x000ea4000c1e1900 */
[----:B--2---:R-:W-:-:S04]  /*c900*/  I2FP.F32.U32 R0, R4 ;  /* 0x0000000400007245 */ /* 0x004fc80000201000 */
[----:B------:R-:W-:-:S04]  /*c910*/  F2FP.F16.F32.PACK_AB R0, RZ, R0 ;  /* 0x00000000ff00723e */ /* 0x000fc800000000ff */
[----:B------:R-:W-:-:S07]  /*c920*/  PRMT R33, R0, 0x7610, R33 ;  /* 0x0000761000217816 */ /* 0x000fce0000000021 */
.L_x_2499:
[----:B------:R-:W-:-:S07]  /*c930*/  VIADD R19, R19, 0x80 ;  /* 0x0000008013137836 */ /* 0x000fce0000000000 */
.L_x_2394:
[----:B------:R-:W-:Y:S05]  /*c940*/  BSYNC B6 ;  /* 0x0000000000067941 */ /* 0x000fea0003800000 */
.L_x_2393:
        /* <DEDUP_REMOVED lines=28> */
.L_x_2532:
[----:B------:R-:W2:Y:S02]  /*cb10*/  LDG.E.U8 R2, desc[UR36][R2.64] ;  /* 0x0000002402027981 */ /* 0x000ea4000c1e1100 */
[----:B--2---:R-:W-:-:S04]  /*cb20*/  I2FP.F32.U32 R0, R2 ;  /* 0x0000000200007245 */ /* 0x004fc80000201000 */
[----:B------:R-:W-:-:S04]  /*cb30*/  F2FP.F16.F32.PACK_AB R0, RZ, R0 ;  /* 0x00000000ff00723e */ /* 0x000fc800000000ff */
[----:B------:R-:W-:Y:S01]  /*cb40*/  PRMT R31, R0, 0x7610, R31 ;  /* 0x00007610001f7816 */ /* 0x000fe2000000001f */
[----:B------:R-:W-:Y:S06]  /*cb50*/  BRA `(.L_x_2534) ;  /* 0x0000000c00bc7947 */ /* 0x000fec0003800000 */
.L_x_2531:
        /* <DEDUP_REMOVED lines=11> */
.L_x_2536:
[----:B------:R-:W2:Y:S02]  /*cc10*/  LDG.E R2, desc[UR36][R2.64] ;  /* 0x0000002402027981 */ /* 0x000ea4000c1e1900 */
[----:B--2---:R-:W-:-:S04]  /*cc20*/  I2FP.F32.S32 R0, R2 ;  /* 0x0000000200007245 */ /* 0x004fc80000201400 */
[----:B------:R-:W-:-:S04]  /*cc30*/  F2FP.F16.F32.PACK_AB R0, RZ, R0 ;  /* 0x00000000ff00723e */ /* 0x000fc800000000ff */
[----:B------:R-:W-:Y:S01]  /*cc40*/  PRMT R31, R0, 0x7610, R31 ;  /* 0x00007610001f7816 */ /* 0x000fe2000000001f */
[----:B------:R-:W-:Y:S06]  /*cc50*/  BRA `(.L_x_2534) ;  /* 0x0000000c007c7947 */ /* 0x000fec0003800000 */
.L_x_2535:
[----:B------:R-:W2:Y:S02]  /*cc60*/  LDG.E.U16 R2, desc[UR36][R2.64] ;  /* 0x0000002402027981 */ /* 0x000ea4000c1e1500 */
[----:B--2---:R-:W0:Y:S02]  /*cc70*/  I2F.S16 R0, R2 ;  /* 0x0000000200007306 */ /* 0x004e240000101400 */
[----:B0-----:R-:W-:-:S04]  /*cc80*/  F2FP.F16.F32.PACK_AB R0, RZ, R0 ;  /* 0x00000000ff00723e */ /* 0x001fc800000000ff */
[----:B------:R-:W-:Y:S01]  /*cc90*/  PRMT R31, R0, 0x7610, R31 ;  /* 0x00007610001f7816 */ /* 0x000fe2000000001f */
[----:B------:R-:W-:Y:S06]  /*cca0*/  BRA `(.L_x_2534) ;  /* 0x0000000c00687947 */ /* 0x000fec0003800000 */
.L_x_2530:
        /* <DEDUP_REMOVED lines=9> */
.L_x_2538:
[----:B------:R0:W5:Y:S01]  /*cd40*/  LDG.E.U16 R31, desc[UR36][R2.64] ;  /* 0x00000024021f7981 */ /* 0x000162000c1e1500 */
[----:B------:R-:W-:Y:S05]  /*cd50*/  BRA `(.L_x_2534) ;  /* 0x0000000c003c7947 */ /* 0x000fea0003800000 */
.L_x_2537:
        /* <DEDUP_REMOVED lines=9> */
.L_x_2540:
[----:B------:R1:W5:Y:S01]  /*cdf0*/  LDG.E.U16 R31, desc[UR36][R2.64] ;  /* 0x00000024021f7981 */ /* 0x000362000c1e1500 */
[----:B------:R-:W-:Y:S05]  /*ce00*/  BRA `(.L_x_2534) ;  /* 0x0000000c00107947 */ /* 0x000fea0003800000 */
.L_x_2539:
        /* <DEDUP_REMOVED lines=9> */
.L_x_2529:
        /* <DEDUP_REMOVED lines=14> */
.L_x_2543:
        /* <DEDUP_REMOVED lines=9> */
.L_x_2542:
        /* <DEDUP_REMOVED lines=28> */
.L_x_2545:
        /* <DEDUP_REMOVED lines=15> */
.L_x_2544:
[----:B------:R-:W2:Y:S02]  /*d2c0*/  LDG.E.U16 R0, desc[UR36][R2.64] ;  /* 0x0000002402007981 */ /* 0x000ea4000c1e1500 */
[----:B--2---:R-:W-:-:S05]  /*d2d0*/  IMAD.U32 R0, R0, 0x10000, RZ ;  /* 0x0001000000007824 */ /* 0x004fca00078e00ff */
[----:B------:R-:W-:-:S04]  /*d2e0*/  F2FP.F16.F32.PACK_AB R0, RZ, R0 ;  /* 0x00000000ff00723e */ /* 0x000fc800000000ff */
[----:B------:R-:W-:Y:S01]  /*d2f0*/  PRMT R31, R0, 0x7610, R31 ;  /* 0x00007610001f7816 */ /* 0x000fe2000000001f */
[----:B------:R-:W-:Y:S06]  /*d300*/  BRA `(.L_x_2534) ;  /* 0x0000000400d07947 */ /* 0x000fec0003800000 */
.L_x_2541:
        /* <DEDUP_REMOVED lines=13> */
.L_x_2548:
        /* <DEDUP_REMOVED lines=21> */
.L_x_2552:
[----:B------:R-:W-:Y:S05]  /*d530*/  BSYNC B1 ;  /* 0x0000000000017941 */ /* 0x000fea0003800000 */
.L_x_2551:
[----:B------:R-:W-:Y:S01]  /*d540*/  LEA R3, R0, 0x3b800000, 0x17 ;  /* 0x3b80000000037811 */ /* 0x000fe200078eb8ff */
[----:B------:R-:W-:-:S05]  /*d550*/  IMAD.SHL.U32 R0, R2, 0x100000, RZ ;  /* 0x0010000002007824 */ /* 0x000fca00078e00ff */
[----:B------:R-:W-:-:S07]  /*d560*/  LOP3.LUT R0, R3, R0, R4, 0xfe, !PT ;  /* 0x0000000003007212 */ /* 0x000fce00078efe04 */
.L_x_2550:
[----:B------:R-:W-:Y:S05]  /*d570*/  BSYNC B0 ;  /* 0x0000000000007941 */ /* 0x000fea0003800000 */
.L_x_2549:
[----:B------:R-:W-:-:S04]  /*d580*/  F2FP.F16.F32.PACK_AB R0, RZ, R0 ;  /* 0x00000000ff00723e */ /* 0x000fc800000000ff */
[----:B------:R-:W-:Y:S01]  /*d590*/  PRMT R31, R0, 0x7610, R31 ;  /* 0x00007610001f7816 */ /* 0x000fe2000000001f */
[----:B------:R-:W-:Y:S06]  /*d5a0*/  BRA `(.L_x_2534) ;  /* 0x0000000400287947 */ /* 0x000fec0003800000 */
.L_x_2547:
        /* <DEDUP_REMOVED lines=21> */
.L_x_2556:
[----:B------:R-:W-:Y:S05]  /*d700*/  BSYNC B1 ;  /* 0x0000000000017941 */ /* 0x000fea0003800000 */
.L_x_2555:
[----:B------:R-:W-:Y:S01]  /*d710*/  LEA R3, R0, 0x37800000, 0x17 ;  /* 0x3780000000037811 */ /* 0x000fe200078eb8ff */
[----:B------:R-:W-:-:S05]  /*d720*/  IMAD.SHL.U32 R0, R2, 0x200000, RZ ;  /* 0x0020000002007824 */ /* 0x000fca00078e00ff */
[----:B------:R-:W-:-:S07]  /*d730*/  LOP3.LUT R0, R3, R0, R4, 0xfe, !PT ;  /* 0x0000000003007212 */ /* 0x000fce00078efe04 */
.L_x_2554:
[----:B------:R-:W-:Y:S05]  /*d740*/  BSYNC B0 ;  /* 0x0000000000007941 */ /* 0x000fea0003800000 */
.L_x_2553:
[----:B------:R-:W-:-:S04]  /*d750*/  F2FP.F16.F32.PACK_AB R0, RZ, R0 ;  /* 0x00000000ff00723e */ /* 0x000fc800000000ff */
[----:B------:R-:W-:Y:S01]  /*d760*/  PRMT R31, R0, 0x7610, R31 ;  /* 0x00007610001f7816 */ /* 0x000fe2000000001f */
[----:B------:R-:W-:Y:S06]  /*d770*/  BRA `(.L_x_2534) ;  /* 0x0000000000b47947 */ /* 0x000fec0003800000 */
.L_x_2546:
        /* <DEDUP_REMOVED lines=14> */
.L_x_2560:
[----:B------:R-:W-:Y:S05]  /*d860*/  BSYNC B0 ;  /* 0x0000000000007941 */ /* 0x000fea0003800000 */
.L_x_2559:
[----:B------:R-:W-:-:S04]  /*d870*/  F2FP.F16.F32.PACK_AB R0, RZ, R0 ;  /* 0x00000000ff00723e */ /* 0x000fc800000000ff */
[----:B------:R-:W-:Y:S01]  /*d880*/  PRMT R31, R0, 0x7610, R31 ;  /* 0x00007610001f7816 */ /* 0x000fe2000000001f */
[----:B------:R-:W-:Y:S06]  /*d890*/  BRA `(.L_x_2534) ;  /* 0x00000000006c7947 */ /* 0x000fec0003800000 */
.L_x_2533:
        /* <DEDUP_REMOVED lines=16> */
.L_x_2561:
[----:B------:R-:W-:Y:S01]  /*d9a0*/  PRMT R31, RZ, 0x7610, R31 ;  /* 0x00007610ff1f7816 */ /* 0x000fe2000000001f */
[----:B------:R-:W-:Y:S06]  /*d9b0*/  BRA `(.L_x_2534) ;  /* 0x0000000000247947 */ /* 0x000fec0003800000 */
.L_x_2558:
[----:B------:R-:W2:Y:S02]  /*d9c0*/  LDG.E.64 R2, desc[UR36][R2.64] ;  /* 0x0000002402027981 */ /* 0x000ea4000c1e1b00 */
[----:B--2---:R-:W0:Y:S02]  /*d9d0*/  I2F.U64 R0, R2 ;  /* 0x0000000200007312 */ /* 0x004e240000301000 */
[----:B0-----:R-:W-:-:S04]  /*d9e0*/  F2FP.F16.F32.PACK_AB R0, RZ, R0 ;  /* 0x00000000ff00723e */ /* 0x001fc800000000ff */
[----:B------:R-:W-:Y:S01]  /*d9f0*/  PRMT R31, R0, 0x7610, R31 ;  /* 0x00007610001f7816 */ /* 0x000fe2000000001f */
[----:B------:R-:W-:Y:S06]  /*da00*/  BRA `(.L_x_2534) ;  /* 0x0000000000107947 */ /* 0x000fec0003800000 */
.L_x_2557:
[----:B------:R-:W2:Y:S02]  /*da10*/  LDG.E R2, desc[UR36][R2.64] ;  /* 0x0000002402027981 */ /* 0x000ea4000c1e1900 */
[----:B--2---:R-:W-:-:S04]  /*da20*/  I2FP.F32.U32 R0, R2 ;  /* 0x0000000200007245 */ /* 0x004fc80000201000 */
[----:B------:R-:W-:-:S04]  /*da30*/  F2FP.F16.F32.PACK_AB R0, RZ, R0 ;  /* 0x00000000ff00723e */ /* 0x000fc800000000ff */
[----:B------:R-:W-:-:S07]  /*da40*/  PRMT R31, R0, 0x7610, R31 ;  /* 0x00007610001f7816 */ /* 0x000fce000000001f */
.L_x_2534:
[----:B01----:R-:W0:Y:S01]  /*da50*/  LDC.U8 R2, c[0x0][0x245] ;  /* 0x00009140ff027b82 */ /* 0x003e220000000000 */
        /* <DEDUP_REMOVED lines=21> */
.L_x_2565:
[----:B------:R-:W2:Y:S02]  /*dbb0*/  LDG.E.U8 R4, desc[UR36][R4.64] ;  /* 0x0000002404047981 */ /* 0x000ea4000c1e1100 */
[----:B--2---:R-:W-:-:S04]  /*dbc0*/  I2FP.F32.U32 R0, R4 ;  /* 0x0000000400007245 */ /* 0x004fc80000201000 */
[----:B------:R-:W-:-:S04]  /*dbd0*/  F2FP.F16.F32.PACK_AB R0, RZ, R0 ;  /* 0x00000000ff00723e */ /* 0x000fc800000000ff */
[----:B------:R-:W-:Y:S01]  /*dbe0*/  PRMT R2, R0, 0x7610, R2 ;  /* 0x0000761000027816 */ /* 0x000fe20000000002 */
[----:B------:R-:W-:Y:S06]  /*dbf0*/  BRA `(.L_x_2567) ;  /* 0x0000000c00b87947 */ /* 0x000fec0003800000 */
.L_x_2564:
        /* <DEDUP_REMOVED lines=11> */
.L_x_2569:
[----:B------:R-:W2:Y:S02]  /*dcb0*/  LDG.E R4, desc[UR36][R4.64] ;  /* 0x0000002404047981 */ /* 0x000ea4000c1e1900 */
[----:B--2---:R-:W-:-:S04]  /*dcc0*/  I2FP.F32.S32 R0, R4 ;  /* 0x0000000400007245 */ /* 0x004fc80000201400 */
[----:B------:R-:W-:-:S04]  /*dcd0*/  F2FP.F16.F32.PACK_AB R0, RZ, R0 ;  /* 0x00000000ff00723e */ /* 0x000fc800000000ff */
[----:B------:R-:W-:Y:S01]  /*dce0*/  PRMT R2, R0, 0x7610, R2 ;  /* 0x0000761000027816 */ /* 0x000fe20000000002 */
[----:B------:R-:W-:Y:S06]  /*dcf0*/  BRA `(.L_x_2567) ;  /* 0x0000000c00787947 */ /* 0x000fec0003800000 */
.L_x_2568:
[----:B------:R-:W2:Y:S02]  /*dd00*/  LDG.E.U16 R4, desc[UR36][R4.64] ;  /* 0x0000002404047981 */ /* 0x000ea4000c1e1500 */
[----:B--2---:R-:W0:Y:S02]  /*dd10*/  I2F.S16 R0, R4 ;  /* 0x0000000400007306 */ /* 0x004e240000101400 */
[----:B0-----:R-:W-:-:S04]  /*dd20*/  F2FP.F16.F32.PACK_AB R0, RZ, R0 ;  /* 0x00000000ff00723e */ /* 0x001fc800000000ff */
[----:B------:R-:W-:Y:S01]  /*dd30*/  PRMT R2, R0, 0x7610, R2 ;  /* 0x0000761000027816 */ /* 0x000fe20000000002 */
[----:B------:R-:W-:Y:S06]  /*dd40*/  BRA `(.L_x_2567) ;  /* 0x0000000c00647947 */ /* 0x000fec0003800000 */
.L_x_2563:
        /* <DEDUP_REMOVED lines=9> */
.L_x_2571:
[----:B------:R0:W5:Y:S01]  /*dde0*/  LDG.E.U16 R2, desc[UR36][R4.64] ;  /* 0x0000002404027981 */ /* 0x000162000c1e1500 */
[----:B------:R-:W-:Y:S05]  /*ddf0*/  BRA `(.L_x_2567) ;  /* 0x0000000c00387947 */ /* 0x000fea0003800000 */
.L_x_2570:
        /* <DEDUP_REMOVED lines=9> */
.L_x_2573:
[----:B------:R1:W5:Y:S01]  /*de90*/  LDG.E.U16 R2, desc[UR36][R4.64] ;  /* 0x0000002404027981 */ /* 0x000362000c1e1500 */
[----:B------:R-:W-:Y:S05]  /*dea0*/  BRA `(.L_x_2567) ;  /* 0x0000000c000c7947 */ /* 0x000fea0003800000 */
.L_x_2572:
        /* <DEDUP_REMOVED lines=9> */
.L_x_2562:
        /* <DEDUP_REMOVED lines=14> */
.L_x_2576:
        /* <DEDUP_REMOVED lines=9> */
.L_x_2575:
        /* <DEDUP_REMOVED lines=28> */
.L_x_2578:
        /* <DEDUP_REMOVED lines=12> */
[----:B------:R-:W-:Y:S01]  /*e330*/  F2FP.F16.F32.PACK_AB R2, RZ, R2 ;  /* 0x00000002ff02723e */ /* 0x000fe200000000ff */
[----:B------:R-:W-:Y:S06]  /*e340*/  BRA `(.L_x_2567) ;  /* 0x0000000400e47947 */ /* 0x000fec0003800000 */
.L_x_2577:
[----:B------:R-:W2:Y:S02]  /*e350*/  LDG.E.U16 R0, desc[UR36][R4.64] ;  /* 0x0000002404007981 */ /* 0x000ea4000c1e1500 */
[----:B--2---:R-:W-:-:S05]  /*e360*/  IMAD.U32 R0, R0, 0x10000, RZ ;  /* 0x0001000000007824 */ /* 0x004fca00078e00ff */
[----:B------:R-:W-:-:S04]  /*e370*/  F2FP.F16.F32.PACK_AB R0, RZ, R0 ;  /* 0x00000000ff00723e */ /* 0x000fc800000000ff */
[----:B------:R-:W-:Y:S01]  /*e380*/  PRMT R2, R0, 0x7610, R2 ;  /* 0x0000761000027816 */ /* 0x000fe20000000002 */
[----:B------:R-:W-:Y:S06]  /*e390*/  BRA `(.L_x_2567) ;  /* 0x0000000400d07947 */ /* 0x000fec0003800000 */
.L_x_2574:
        /* <DEDUP_REMOVED lines=13> */
.L_x_2581:
        /* <DEDUP_REMOVED lines=21> */
.L_x_2585:
[----:B------:R-:W-:Y:S05]  /*e5c0*/  BSYNC B1 ;  /* 0x0000000000017941 */ /* 0x000fea0003800000 */
.L_x_2584:
[----:B------:R-:W-:Y:S01]  /*e5d0*/  LEA R3, R0, 0x3b800000, 0x17 ;  /* 0x3b80000000037811 */ /* 0x000fe200078eb8ff */
[----:B------:R-:W-:-:S05]  /*e5e0*/  IMAD.SHL.U32 R0, R2, 0x100000, RZ ;  /* 0x0010000002007824 */ /* 0x000fca00078e00ff */
[----:B------:R-:W-:-:S07]  /*e5f0*/  LOP3.LUT R0, R3, R0, R4, 0xfe, !PT ;  /* 0x0000000003007212 */ /* 0x000fce00078efe04 */
.L_x_2583:
[----:B------:R-:W-:Y:S05]  /*e600*/  BSYNC B0 ;  /* 0x0000000000007941 */ /* 0x000fea0003800000 */
.L_x_2582:
[----:B------:R-:W-:-:S04]  /*e610*/  F2FP.F16.F32.PACK_AB R0, RZ, R0 ;  /* 0x00000000ff00723e */ /* 0x000fc800000000ff */
[----:B------:R-:W-:Y:S01]  /*e620*/  PRMT R2, R0, 0x7610, R2 ;  /* 0x0000761000027816 */ /* 0x000fe20000000002 */
[----:B------:R-:W-:Y:S06]  /*e630*/  BRA `(.L_x_2567) ;  /* 0x0000000400287947 */ /* 0x000fec0003800000 */
.L_x_2580:
        /* <DEDUP_REMOVED lines=21> */
.L_x_2589:
[----:B------:R-:W-:Y:S05]  /*e790*/  BSYNC B1 ;  /* 0x0000000000017941 */ /* 0x000fea0003800000 */
.L_x_2588:
[----:B------:R-:W-:Y:S01]  /*e7a0*/  LEA R3, R0, 0x37800000, 0x17 ;  /* 0x3780000000037811 */ /* 0x000fe200078eb8ff */
[----:B------:R-:W-:-:S05]  /*e7b0*/  IMAD.SHL.U32 R0, R2, 0x200000, RZ ;  /* 0x0020000002007824 */ /* 0x000fca00078e00ff */
[----:B------:R-:W-:-:S07]  /*e7c0*/  LOP3.LUT R0, R3, R0, R4, 0xfe, !PT ;  /* 0x0000000003007212 */ /* 0x000fce00078efe04 */
.L_x_2587:
[----:B------:R-:W-:Y:S05]  /*e7d0*/  BSYNC B0 ;  /* 0x0000000000007941 */ /* 0x000fea0003800000 */
.L_x_2586:
[----:B------:R-:W-:-:S04]  /*e7e0*/  F2FP.F16.F32.PACK_AB R0, RZ, R0 ;  /* 0x00000000ff00723e */ /* 0x000fc800000000ff */
[----:B------:R-:W-:Y:S01]  /*e7f0*/  PRMT R2, R0, 0x7610, R2 ;  /* 0x0000761000027816 */ /* 0x000fe20000000002 */
[----:B------:R-:W-:Y:S06]  /*e800*/  BRA `(.L_x_2567) ;  /* 0x0000000000b47947 */ /* 0x000fec0003800000 */
.L_x_2579:
        /* <DEDUP_REMOVED lines=14> */
.L_x_2593:
[----:B------:R-:W-:Y:S05]  /*e8f0*/  BSYNC B0 ;  /* 0x0000000000007941 */ /* 0x000fea0003800000 */
.L_x_2592:
[----:B------:R-:W-:-:S04]  /*e900*/  F2FP.F16.F32.PACK_AB R0, RZ, R0 ;  /* 0x00000000ff00723e */ /* 0x000fc800000000ff */
[----:B------:R-:W-:Y:S01]  /*e910*/  PRMT R2, R0, 0x7610, R2 ;  /* 0x0000761000027816 */ /* 0x000fe20000000002 */
[----:B------:R-:W-:Y:S06]  /*e920*/  BRA `(.L_x_2567) ;  /* 0x00000000006c7947 */ /* 0x000fec0003800000 */
.L_x_2566:
        /* <DEDUP_REMOVED lines=16> */
.L_x_2594:
[----:B------:R-:W-:Y:S01]  /*ea30*/  PRMT R2, RZ, 0x7610, R2 ;  /* 0x00007610ff027816 */ /* 0x000fe20000000002 */
[----:B------:R-:W-:Y:S06]  /*ea40*/  BRA `(.L_x_2567) ;  /* 0x0000000000247947 */ /* 0x000fec0003800000 */
.L_x_2591:
[----:B------:R-:W2:Y:S02]  /*ea50*/  LDG.E.64 R4, desc[UR36][R4.64] ;  /* 0x0000002404047981 */ /* 0x000ea4000c1e1b00 */
[----:B--2---:R-:W0:Y:S02]  /*ea60*/  I2F.U64 R0, R4 ;  /* 0x0000000400007312 */ /* 0x004e240000301000 */
[----:B0-----:R-:W-:-:S04]  /*ea70*/  F2FP.F16.F32.PACK_AB R0, RZ, R0 ;  /* 0x00000000ff00723e */ /* 0x001fc800000000ff */
[----:B------:R-:W-:Y:S01]  /*ea80*/  PRMT R2, R0, 0x7610, R2 ;  /* 0x0000761000027816 */ /* 0x000fe20000000002 */
[----:B------:R-:W-:Y:S06]  /*ea90*/  BRA `(.L_x_2567) ;  /* 0x0000000000107947 */ /* 0x000fec0003800000 */
.L_x_2590:
[----:B------:R-:W2:Y:S02]  /*eaa0*/  LDG.E R4, desc[UR36][R4.64] ;  /* 0x0000002404047981 */ /* 0x000ea4000c1e1900 */
[----:B--2---:R-:W-:-:S04]  /*eab0*/  I2FP.F32.U32 R0, R4 ;  /* 0x0000000400007245 */ /* 0x004fc80000201000 */
[----:B------:R-:W-:-:S04]  /*eac0*/  F2FP.F16.F32.PACK_AB R0, RZ, R0 ;  /* 0x00000000ff00723e */ /* 0x000fc800000000ff */
[----:B------:R-:W-:-:S07]  /*ead0*/  PRMT R2, R0, 0x7610, R2 ;  /* 0x0000761000027816 */ /* 0x000fce0000000002 */
.L_x_2567:
[----:B------:R-:W2:Y:S01]  /*eae0*/  LDC.U8 R6, c[0x0][0x246] ;  /* 0x00009180ff067b82 */ /* 0x000ea20000000000 */
[----:B------:R-:W-:Y:S02]  /*eaf0*/  ULDC UR4, c[0x0][0x250] ;  /* 0x0000940000047ab9 */ /* 0x000fe40000000800 */
[----:B------:R-:W-:-:S05]  /*eb00*/  IMAD R3, R19, UR4, RZ ;  /* 0x0000000413037c24 */ /* 0x000fca000f8e02ff */
[----:B01----:R-:W0:Y:S01]  /*eb10*/  LDC.64 R4, c[0x0][0x230] ;  /* 0x00008c00ff047b82 */ /* 0x003e220000000a00 */
[----:B--2---:R-:W-:-:S04]  /*eb20*/  PRMT R0, R6, 0x9910, RZ ;  /* 0x0000991006007816 */ /* 0x004fc800000000ff */
        /* <DEDUP_REMOVED lines=17> */
.L_x_2598:
[----:B------:R-:W2:Y:S02]  /*ec40*/  LDG.E.U8 R4, desc[UR36][R4.64] ;  /* 0x0000002404047981 */ /* 0x000ea4000c1e1100 */
[----:B--2---:R-:W-:-:S04]  /*ec50*/  I2FP.F32.U32 R0, R4 ;  /* 0x0000000400007245 */ /* 0x004fc80000201000 */
[----:B------:R-:W-:-:S04]  /*ec60*/  F2FP.F16.F32.PACK_AB R0, RZ, R0 ;  /* 0x00000000ff00723e */ /* 0x000fc800000000ff */
[----:B------:R-:W-:Y:S01]  /*ec70*/  PRMT R16, R0, 0x7610, R16 ;  /* 0x0000761000107816 */ /* 0x000fe20000000010 */
[----:B------:R-:W-:Y:S06]  /*ec80*/  BRA `(.L_x_2600) ;  /* 0x0000000c00bc7947 */ /* 0x000fec0003800000 */
.L_x_2597:
        /* <DEDUP_REMOVED lines=11> */
.L_x_2602:
[----:B------:R-:W2:Y:S02]  /*ed40*/  LDG.E R4, desc[UR36][R4.64] ;  /* 0x0000002404047981 */ /* 0x000ea4000c1e1900 */
[----:B--2---:R-:W-:-:S04]  /*ed50*/  I2FP.F32.S32 R0, R4 ;  /* 0x0000000400007245 */ /* 0x004fc80000201400 */
[----:B------:R-:W-:-:S04]  /*ed60*/  F2FP.F16.F32.PACK_AB R0, RZ, R0 ;  /* 0x00000000ff00723e */ /* 0x000fc800000000ff */
[----:B------:R-:W-:Y:S01]  /*ed70*/  PRMT R16, R0, 0x7610, R16 ;  /* 0x0000761000107816 */ /* 0x000fe20000000010 */
[----:B------:R-:W-:Y:S06]  /*ed80*/  BRA `(.L_x_2600) ;  /* 0x0000000c007c7947 */ /* 0x000fec0003800000 */
.L_x_2601:
[----:B------:R-:W2:Y:S02]  /*ed90*/  LDG.E.U16 R4, desc[UR36][R4.64] ;  /* 0x0000002404047981 */ /* 0x000ea4000c1e1500 */
[----:B--2---:R-:W0:Y:S02]  /*eda0*/  I2F.S16 R0, R4 ;  /* 0x0000000400007306 */ /* 0x004e240000101400 */
[----:B0-----:R-:W-:-:S04]  /*edb0*/  F2FP.F16.F32.PACK_AB R0, RZ, R0 ;  /* 0x00000000ff00723e */ /* 0x001fc800000000ff */
[----:B------:R-:W-:Y:S01]  /*edc0*/  PRMT R16, R0, 0x7610, R16 ;  /* 0x0000761000107816 */ /* 0x000fe20000000010 */
[----:B------:R-:W-:Y:S06]  /*edd0*/  BRA `(.L_x_2600) ;  /* 0x0000000c00687947 */ /* 0x000fec0003800000 */
.L_x_2596:
        /* <DEDUP_REMOVED lines=9> */
.L_x_2604:
[----:B------:R1:W5:Y:S01]  /*ee70*/  LDG.E.U16 R16, desc[UR36][R4.64] ;  /* 0x0000002404107981 */ /* 0x000362000c1e1500 */
[----:B------:R-:W-:Y:S05]  /*ee80*/  BRA `(.L_x_2600) ;  /* 0x0000000c003c7947 */ /* 0x000fea0003800000 */
.L_x_2603:
        /* <DEDUP_REMOVED lines=9> */
.L_x_2606:
[----:B------:R0:W5:Y:S01]  /*ef20*/  LDG.E.U16 R16, desc[UR36][R4.64] ;  /* 0x0000002404107981 */ /* 0x000162000c1e1500 */
[----:B------:R-:W-:Y:S05]  /*ef30*/  BRA `(.L_x_2600) ;  /* 0x0000000c00107947 */ /* 0x000fea0003800000 */
.L_x_2605:
        /* <DEDUP_REMOVED lines=9> */
.L_x_2595:
        /* <DEDUP_REMOVED lines=14> */
.L_x_2609:
        /* <DEDUP_REMOVED lines=9> */
.L_x_2608:
        /* <DEDUP_REMOVED lines=28> */
.L_x_2611:
        /* <DEDUP_REMOVED lines=15> */
.L_x_2610:
[----:B------:R-:W2:Y:S02]  /*f3f0*/  LDG.E.U16 R0, desc[UR36][R4.64] ;  /* 0x0000002404007981 */ /* 0x000ea4000c1e1500 */
[----:B--2---:R-:W-:-:S05]  /*f400*/  IMAD.U32 R0, R0, 0x10000, RZ ;  /* 0x0001000000007824 */ /* 0x004fca00078e00ff */
[----:B------:R-:W-:-:S04]  /*f410*/  F2FP.F16.F32.PACK_AB R0, RZ, R0 ;  /* 0x00000000ff00723e */ /* 0x000fc800000000ff */
[----:B------:R-:W-:Y:S01]  /*f420*/  PRMT R16, R0, 0x7610, R16 ;  /* 0x0000761000107816 */ /* 0x000fe20000000010 */
[----:B------:R-:W-:Y:S06]  /*f430*/  BRA `(.L_x_2600) ;  /* 0x0000000400d07947 */ /* 0x000fec0003800000 */
.L_x_2607:
        /* <DEDUP_REMOVED lines=13> */
.L_x_2614:
        /* <DEDUP_REMOVED lines=21> */
.L_x_2618:
[----:B------:R-:W-:Y:S05]  /*f660*/  BSYNC B1 ;  /* 0x0000000000017941 */ /* 0x000fea0003800000 */
.L_x_2617:
[----:B------:R-:W-:Y:S01]  /*f670*/  LEA R5, R0, 0x3b800000, 0x17 ;  /* 0x3b80000000057811 */ /* 0x000fe200078eb8ff */
[----:B------:R-:W-:-:S05]  /*f680*/  IMAD.SHL.U32 R0, R3, 0x100000, RZ ;  /* 0x0010000003007824 */ /* 0x000fca00078e00ff */
[----:B------:R-:W-:-:S07]  /*f690*/  LOP3.LUT R0, R5, R0, R6, 0xfe, !PT ;  /* 0x0000000005007212 */ /* 0x000fce00078efe06 */
.L_x_2616:
[----:B------:R-:W-:Y:S05]  /*f6a0*/  BSYNC B0 ;  /* 0x0000000000007941 */ /* 0x000fea0003800000 */
.L_x_2615:
[----:B------:R-:W-:-:S04]  /*f6b0*/  F2FP.F16.F32.PACK_AB R0, RZ, R0 ;  /* 0x00000000ff00723e */ /* 0x000fc800000000ff */
[----:B------:R-:W-:Y:S01]  /*f6c0*/  PRMT R16, R0, 0x7610, R16 ;  /* 0x0000761000107816 */ /* 0x000fe20000000010 */
[----:B------:R-:W-:Y:S06]  /*f6d0*/  BRA `(.L_x_2600) ;  /* 0x0000000400287947 */ /* 0x000fec0003800000 */
.L_x_2613:
        /* <DEDUP_REMOVED lines=21> */
.L_x_2622:
[----:B------:R-:W-:Y:S05]  /*f830*/  BSYNC B1 ;  /* 0x0000000000017941 */ /* 0x000fea0003800000 */
.L_x_2621:
[----:B------:R-:W-:Y:S01]  /*f840*/  LEA R5, R0, 0x37800000, 0x17 ;  /* 0x3780000000057811 */ /* 0x000fe200078eb8ff */
[----:B------:R-:W-:-:S05]  /*f850*/  IMAD.SHL.U32 R0, R3, 0x200000, RZ ;  /* 0x0020000003007824 */ /* 0x000fca00078e00ff */
[----:B------:R-:W-:-:S07]  /*f860*/  LOP3.LUT R0, R5, R0, R6, 0xfe, !PT ;  /* 0x0000000005007212 */ /* 0x000fce00078efe06 */
.L_x_2620:
[----:B------:R-:W-:Y:S05]  /*f870*/  BSYNC B0 ;  /* 0x0000000000007941 */ /* 0x000fea0003800000 */
.L_x_2619:
[----:B------:R-:W-:-:S04]  /*f880*/  F2FP.F16.F32.PACK_AB R0, RZ, R0 ;  /* 0x00000000ff00723e */ /* 0x000fc800000000ff */
[----:B------:R-:W-:Y:S01]  /*f890*/  PRMT R16, R0, 0x7610, R16 ;  /* 0x0000761000107816 */ /* 0x000fe20000000010 */
[----:B------:R-:W-:Y:S06]  /*f8a0*/  BRA `(.L_x_2600) ;  /* 0x0000000000b47947 */ /* 0x000fec0003800000 */
.L_x_2612:
        /* <DEDUP_REMOVED lines=14> */
.L_x_2626:
[----:B------:R-:W-:Y:S05]  /*f990*/  BSYNC B0 ;  /* 0x0000000000007941 */ /* 0x000fea0003800000 */
.L_x_2625:
[----:B------:R-:W-:-:S04]  /*f9a0*/  F2FP.F16.F32.PACK_AB R0, RZ, R0 ;  /* 0x00000000ff00723e */ /* 0x000fc800000000ff */
[----:B------:R-:W-:Y:S01]  /*f9b0*/  PRMT R16, R0, 0x7610, R16 ;  /* 0x0000761000107816 */ /* 0x000fe20000000010 */
[----:B------:R-:W-:Y:S06]  /*f9c0*/  BRA `(.L_x_2600) ;  /* 0x00000000006c7947 */ /* 0x000fec0003800000 */
.L_x_2599:
        /* <DEDUP_REMOVED lines=16> */
.L_x_2627:
[----:B------:R-:W-:Y:S01]  /*fad0*/  PRMT R16, RZ, 0x7610, R16 ;  /* 0x00007610ff107816 */ /* 0x000fe20000000010 */
[----:B------:R-:W-:Y:S06]  /*fae0*/  BRA `(.L_x_2600) ;  /* 0x0000000000247947 */ /* 0x000fec0003800000 */
.L_x_2624:
[----:B------:R-:W2:Y:S02]  /*faf0*/  LDG.E.64 R4, desc[UR36][R4.64] ;  /* 0x0000002404047981 */ /* 0x000ea4000c1e1b00 */
[----:B--2---:R-:W0:Y:S02]  /*fb00*/  I2F.U64 R0, R4 ;  /* 0x0000000400007312 */ /* 0x004e240000301000 */
[----:B0-----:R-:W-:-:S04]  /*fb10*/  F2FP.F16.F32.PACK_AB R0, RZ, R0 ;  /* 0x00000000ff00723e */ /* 0x001fc800000000ff */
[----:B------:R-:W-:Y:S01]  /*fb20*/  PRMT R16, R0, 0x7610, R16 ;  /* 0x0000761000107816 */ /* 0x000fe20000000010 */
[----:B------:R-:W-:Y:S06]  /*fb30*/  BRA `(.L_x_2600) ;  /* 0x0000000000107947 */ /* 0x000fec0003800000 */
.L_x_2623:
[----:B------:R-:W2:Y:S02]  /*fb40*/  LDG.E R4, desc[UR36][R4.64] ;  /* 0x0000002404047981 */ /* 0x000ea4000c1e1900 */
[----:B--2---:R-:W-:-:S04]  /*fb50*/  I2FP.F32.U32 R0, R4 ;  /* 0x0000000400007245 */ /* 0x004fc80000201000 */
[----:B------:R-:W-:-:S04]  /*fb60*/  F2FP.F16.F32.PACK_AB R0, RZ, R0 ;  /* 0x00000000ff00723e */ /* 0x000fc800000000ff */
[----:B------:R-:W-:-:S07]  /*fb70*/  PRMT R16, R0, 0x7610, R16 ;  /* 0x0000761000107816 */ /* 0x000fce0000000010 */
.L_x_2600:
        /* <DEDUP_REMOVED lines=21> */
.L_x_2631:
[----:B------:R-:W2:Y:S02]  /*fcd0*/  LDG.E.U8 R4, desc[UR36][R4.64] ;  /* 0x0000002404047981 */ /* 0x000ea4000c1e1100 */
[----:B--2---:R-:W-:-:S04]  /*fce0*/  I2FP.F32.U32 R0, R4 ;  /* 0x0000000400007245 */ /* 0x004fc80000201000 */
[----:B------:R-:W-:Y:S01]  /*fcf0*/  F2FP.F16.F32.PACK_AB R0, RZ, R0 ;  /* 0x00000000ff00723e */ /* 0x000fe200000000ff */
[----:B------:R-:W-:Y:S06]  /*fd00*/  BRA `(.L_x_2528) ;  /* 0x0000000c00847947 */ /* 0x000fec0003800000 */
.L_x_2630:
        /* <DEDUP_REMOVED lines=10> */
.L_x_2634:
[----:B------:R-:W2:Y:S02]  /*fdb0*/  LDG.E R4, desc[UR36][R4.64] ;  /* 0x0000002404047981 */ /* 0x000ea4000c1e1900 */
[----:B--2---:R-:W-:-:S04]  /*fdc0*/  I2FP.F32.S32 R0, R4 ;  /* 0x0000000400007245 */ /* 0x004fc80000201400 */
[----:B------:R-:W-:Y:S01]  /*fdd0*/  F2FP.F16.F32.PACK_AB R0, RZ, R0 ;  /* 0x00000000ff00723e */ /* 0x000fe200000000ff */
[----:B------:R-:W-:Y:S06]  /*fde0*/  BRA `(.L_x_2528) ;  /* 0x0000000c004c7947 */ /* 0x000fec0003800000 */
.L_x_2633:
[----:B------:R-:W2:Y:S02]  /*fdf0*/  LDG.E.U16 R4, desc[UR36][R4.64] ;  /* 0x0000002404047981 */ /* 0x000ea4000c1e1500 */
[----:B--2---:R-:W0:Y:S02]  /*fe00*/  I2F.S16 R0, R4 ;  /* 0x0000000400007306 */ /* 0x004e240000101400 */
[----:B0-----:R-:W-:Y:S01]  /*fe10*/  F2FP.F16.F32.PACK_AB R0, RZ, R0 ;  /* 0x00000000ff00723e */ /* 0x001fe200000000ff */
[----:B------:R-:W-:Y:S06]  /*fe20*/  BRA `(.L_x_2528) ;  /* 0x0000000c003c7947 */ /* 0x000fec0003800000 */
.L_x_2629:
        /* <DEDUP_REMOVED lines=9> */
.L_x_2636:
[----:B------:R1:W5:Y:S01]  /*fec0*/  LDG.E.U16 R0, desc[UR36][R4.64] ;  /* 0x0000002404007981 */ /* 0x000362000c1e1500 */
[----:B------:R-:W-:Y:S05]  /*fed0*/  BRA `(.L_x_2528) ;  /* 0x0000000c00107947 */ /* 0x000fea0003800000 */
.L_x_2635:
        /* <DEDUP_REMOVED lines=9> */
.L_x_2638:
[----:B------:R0:W5:Y:S01]  /*ff70*/  LDG.E.U16 R0, desc[UR36][R4.64] ;  /* 0x0000002404007981 */ /* 0x000162000c1e1500 */
[----:B------:R-:W-:Y:S05]  /*ff80*/  BRA `(.L_x_2528) ;  /* 0x0000000800e47947 */ /* 0x000fea0003800000 */
.L_x_2637:
        /* <DEDUP_REMOVED lines=8> */
.L_x_2628:
        /* <DEDUP_REMOVED lines=13> */
.L_x_2641:
        /* <DEDUP_REMOVED lines=8> */
.L_x_2640:
        /* <DEDUP_REMOVED lines=28> */
.L_x_2643:
        /* <DEDUP_REMOVED lines=12> */
[----:B------:R-:W-:Y:S01]  /*103e0*/  F2FP.F16.F32.PACK_AB R0, RZ, R0 ;  /* 0x00000000ff00723e */ /* 0x000fe200000000ff */
[----:B------:R-:W-:Y:S06]  /*103f0*/  BRA `(.L_x_2528) ;  /* 0x0000000400c87947 */ /* 0x000fec0003800000 */
.L_x_2642:
[----:B------:R-:W2:Y:S02]  /*10400*/  LDG.E.U16 R0, desc[UR36][R4.64] ;  /* 0x0000002404007981 */ /* 0x000ea4000c1e1500 */
[----:B--2---:R-:W-:-:S05]  /*10410*/  IMAD.U32 R0, R0, 0x10000, RZ ;  /* 0x0001000000007824 */ /* 0x004fca00078e00ff */
[----:B------:R-:W-:Y:S01]  /*10420*/  F2FP.F16.F32.PACK_AB R0, RZ, R0 ;  /* 0x00000000ff00723e */ /* 0x000fe200000000ff */
[----:B------:R-:W-:Y:S06]  /*10430*/  BRA `(.L_x_2528) ;  /* 0x0000000400b87947 */ /* 0x000fec0003800000 */
.L_x_2639:
        /* <DEDUP_REMOVED lines=12> */
.L_x_2646:
        /* <DEDUP_REMOVED lines=21> */
.L_x_2650:
[----:B------:R-:W-:Y:S05]  /*10650*/  BSYNC B1 ;  /* 0x0000000000017941 */ /* 0x000fea0003800000 */
.L_x_2649:
[----:B------:R-:W-:Y:S01]  /*10660*/  LEA R5, R0, 0x3b800000, 0x17 ;  /* 0x3b80000000057811 */ /* 0x000fe200078eb8ff */
[----:B------:R-:W-:-:S05]  /*10670*/  IMAD.SHL.U32 R0, R3, 0x100000, RZ ;  /* 0x0010000003007824 */ /* 0x000fca00078e00ff */
[----:B------:R-:W-:-:S07]  /*10680*/  LOP3.LUT R0, R5, R0, R6, 0xfe, !PT ;  /* 0x0000000005007212 */ /* 0x000fce00078efe06 */
.L_x_2648:
[----:B------:R-:W-:Y:S05]  /*10690*/  BSYNC B0 ;  /* 0x0000000000007941 */ /* 0x000fea0003800000 */
.L_x_2647:
[----:B------:R-:W-:Y:S01]  /*106a0*/  F2FP.F16.F32.PACK_AB R0, RZ, R0 ;  /* 0x00000000ff00723e */ /* 0x000fe200000000ff */
[----:B------:R-:W-:Y:S06]  /*106b0*/  BRA `(.L_x_2528) ;  /* 0x0000000400187947 */ /* 0x000fec0003800000 */
.L_x_2645:
        /* <DEDUP_REMOVED lines=21> */
.L_x_2654:
[----:B------:R-:W-:Y:S05]  /*10810*/  BSYNC B1 ;  /* 0x0000000000017941 */ /* 0x000fea0003800000 */
.L_x_2653:
[----:B------:R-:W-:Y:S01]  /*10820*/  LEA R5, R0, 0x37800000, 0x17 ;  /* 0x3780000000057811 */ /* 0x000fe200078eb8ff */
[----:B------:R-:W-:-:S05]  /*10830*/  IMAD.SHL.U32 R0, R3, 0x200000, RZ ;  /* 0x0020000003007824 */ /* 0x000fca00078e00ff */
[----:B------:R-:W-:-:S07]  /*10840*/  LOP3.LUT R0, R5, R0, R6, 0xfe, !PT ;  /* 0x0000000005007212 */ /* 0x000fce00078efe06 */
.L_x_2652:
[----:B------:R-:W-:Y:S05]  /*10850*/  BSYNC B0 ;  /* 0x0000000000007941 */ /* 0x000fea0003800000 */
.L_x_2651:
[----:B------:R-:W-:Y:S01]  /*10860*/  F2FP.F16.F32.PACK_AB R0, RZ, R0 ;  /* 0x00000000ff00723e */ /* 0x000fe200000000ff */
[----:B------:R-:W-:Y:S06]  /*10870*/  BRA `(.L_x_2528) ;  /* 0x0000000000a87947 */ /* 0x000fec0003800000 */
.L_x_2644:
        /* <DEDUP_REMOVED lines=14> */
.L_x_2658:
[----:B------:R-:W-:Y:S05]  /*10960*/  BSYNC B0 ;  /* 0x0000000000007941 */ /* 0x000fea0003800000 */
.L_x_2657:
[----:B------:R-:W-:Y:S01]  /*10970*/  F2FP.F16.F32.PACK_AB R0, RZ, R0 ;  /* 0x00000000ff00723e */ /* 0x000fe200000000ff */
[----:B------:R-:W-:Y:S06]  /*10980*/  BRA `(.L_x_2528) ;  /* 0x0000000000647947 */ /* 0x000fec0003800000 */
.L_x_2632:
        /* <DEDUP_REMOVED lines=16> */
.L_x_2659:
[----:B------:R-:W-:Y:S01]  /*10a90*/  PRMT R0, RZ, 0x7610, R0 ;  /* 0x00007610ff007816 */ /* 0x000fe20000000000 */
[----:B------:R-:W-:Y:S06]  /*10aa0*/  BRA `(.L_x_2528) ;  /* 0x00000000001c7947 */ /* 0x000fec0003800000 */
.L_x_2656:
[----:B------:R-:W2:Y:S02]  /*10ab0*/  LDG.E.64 R4, desc[UR36][R4.64] ;  /* 0x0000002404047981 */ /* 0x000ea4000c1e1b00 */
[----:B--2---:R-:W0:Y:S02]  /*10ac0*/  I2F.U64 R0, R4 ;  /* 0x0000000400007312 */ /* 0x004e240000301000 */
[----:B0-----:R-:W-:Y:S01]  /*10ad0*/  F2FP.F16.F32.PACK_AB R0, RZ, R0 ;  /* 0x00000000ff00723e */ /* 0x001fe200000000ff */
[----:B------:R-:W-:Y:S06]  /*10ae0*/  BRA `(.L_x_2528) ;  /* 0x00000000000c7947 */ /* 0x000fec0003800000 */
.L_x_2655:
[----:B------:R-:W2:Y:S02]  /*10af0*/  LDG.E R4, desc[UR36][R4.64] ;  /* 0x0000002404047981 */ /* 0x000ea4000c1e1900 */
[----:B--2---:R-:W-:-:S04]  /*10b00*/  I2FP.F32.U32 R0, R4 ;  /* 0x0000000400007245 */ /* 0x004fc80000201000 */
[----:B------:R-:W-:-:S07]  /*10b10*/  F2FP.F16.F32.PACK_AB R0, RZ, R0 ;  /* 0x00000000ff00723e */ /* 0x000fce00000000ff */
.L_x_2528:
[----:B------:R-:W-:Y:S05]  /*10b20*/  BSYNC B6 ;  /* 0x0000000000067941 */ /* 0x000fea0003800000 */
.L_x_2527:
[----:B------:R-:W2:Y:S01]  /*10b30*/  S2R R37, SR_TID.X ;  /* 0x0000000000257919 */ /* 0x000ea20000002100 */
[----:B------:R-:W3:Y:S01]  /*10b40*/  LDC.U8 R17, c[0x0][0x258] ;  /* 0x00009600ff117b82 */ /* 0x000ee20000000000 */
[----:B------:R-:W-:Y:S01]  /*10b50*/  BSSY B0, `(.L_x_2660) ;  /* 0x0000015000007945 */ /* 0x000fe20003800000 */
[CC--:B--2---:R-:W-:Y:S01]  /*10b60*/  ISETP.GE.AND P3, PT, R37.reuse, R34.reuse, PT ;  /* 0x000000222500720c */ /* 0x0c4fe20003f66270 */
[C---:B------:R-:W-:Y:S02]  /*10b70*/  VIADD R3, R37.reuse, 0x100 ;  /* 0x0000010025037836 */ /* 0x040fe40000000000 */
[C---:B01----:R-:W-:Y:S02]  /*10b80*/  VIADD R5, R37.reuse, 0x180 ;  /* 0x0000018025057836 */ /* 0x043fe40000000000 */
[----:B------:R-:W-:Y:S01]  /*10b90*/  VIADD R19, R37, 0x80 ;  /* 0x0000008025137836 */ /* 0x000fe20000000000 */
[-C--:B------:R-:W-:Y:S02]  /*10ba0*/  ISETP.GE.AND P1, PT, R3, R34.reuse, PT ;  /* 0x000000220300720c */ /* 0x080fe40003f26270 */
[----:B------:R-:W-:-:S02]  /*10bb0*/  ISETP.GE.AND P2, PT, R5, R34, PT ;  /* 0x000000220500720c */ /* 0x000fc40003f46270 */
[----:B------:R-:W-:-:S03]  /*10bc0*/  ISETP.GE.AND P0, PT, R19, R34, PT ;  /* 0x000000221300720c */ /* 0x000fc60003f06270 */
[----:B------:R-:W-:Y:S10]  /*10bd0*/  @P3 BRA `(.L_x_2661) ;  /* 0x0000000000303947 */ /* 0x000ff40003800000 */
[----:B-----5:R-:W-:Y:S02]  /*10be0*/  HADD2.F32 R25, -RZ, R25.H0_H0 ;  /* 0x20000019ff197230 */ /* 0x020fe40000004100 */
[----:B------:R-:W-:Y:S02]  /*10bf0*/  HADD2.F32 R27, -RZ, R27.H0_H0 ;  /* 0x2000001bff1b7230 */ /* 0x000fe40000004100 */
[----:B------:R-:W-:Y:S02]  /*10c00*/  HADD2.F32 R24, -RZ, R24.H0_H0 ;  /* 0x20000018ff187230 */ /* 0x000fe40000004100 */
[----:B------:R-:W-:Y:S01]  /*10c10*/  FMUL.FTZ R25, R25, -1.4426950216293334961 ;  /* 0xbfb8aa3b19197820 */ /* 0x000fe20000410000 */
[----:B------:R-:W-:-:S05]  /*10c20*/  HADD2.F32 R26, -RZ, R26.H0_H0 ;  /* 0x2000001aff1a7230 */ /* 0x000fca0000004100 */
[----:B------:R-:W0:Y:S02]  /*10c30*/  MUFU.EX2 R25, R25 ;  /* 0x0000001900197308 */ /* 0x000e240000000800 */
[----:B0-----:R-:W-:-:S06]  /*10c40*/  FADD.FTZ R4, R25, 1 ;  /* 0x3f80000019047421 */ /* 0x001fcc0000010000 */
[----:B------:R-:W0:Y:S02]  /*10c50*/  MUFU.RCP R4, R4 ;  /* 0x0000000400047308 */ /* 0x000e240000001000 */
[----:B0-----:R-:W-:-:S04]  /*10c60*/  FFMA.FTZ R27, -R27, R4, R27 ;  /* 0x000000041b1b7223 */ /* 0x001fc8000001011b */
[----:B------:R-:W-:-:S04]  /*10c70*/  FMUL.FTZ R27, R24, R27 ;  /* 0x0000001b181b7220 */ /* 0x000fc80000410000 */
[----:B------:R-:W-:-:S05]  /*10c80*/  FFMA.FTZ R3, R26, R4, R27 ;  /* 0x000000041a037223 */ /* 0x000fca000001001b */
[----:B------:R-:W-:-:S07]  /*10c90*/  F2FP.F16.F32.PACK_AB R3, RZ, R3 ;  /* 0x00000003ff03723e */ /* 0x000fce00000000ff */
.L_x_2661:
[----:B------:R-:W-:Y:S05]  /*10ca0*/  BSYNC B0 ;  /* 0x0000000000007941 */ /* 0x000fea0003800000 */
.L_x_2660:
[----:B------:R-:W-:Y:S04]  /*10cb0*/  BSSY B0, `(.L_x_2662) ;  /* 0x000000e000007945 */ /* 0x000fe80003800000 */
[----:B------:R-:W-:Y:S05]  /*10cc0*/  @P0 BRA `(.L_x_2663) ;  /* 0x0000000000300947 */ /* 0x000fea0003800000 */
        /* <DEDUP_REMOVED lines=12> */
.L_x_2663:
[----:B------:R-:W-:Y:S05]  /*10d90*/  BSYNC B0 ;  /* 0x0000000000007941 */ /* 0x000fea0003800000 */
.L_x_2662:
        /* <DEDUP_REMOVED lines=14> */
.L_x_2665:
[----:B------:R-:W-:Y:S05]  /*10e80*/  BSYNC B0 ;  /* 0x0000000000007941 */ /* 0x000fea0003800000 */
.L_x_2664:
        /* <DEDUP_REMOVED lines=14> */
.L_x_2667:
[----:B------:R-:W-:Y:S05]  /*10f70*/  BSYNC B0 ;  /* 0x0000000000007941 */ /* 0x000fea0003800000 */
.L_x_2666:
[----:B------:R-:W-:Y:S04]  /*10f80*/  BSSY B6, `(.L_x_2668) ;  /* 0x0000112000067945 */ /* 0x000fe80003800000 */
[----:B------:R-:W-:Y:S05]  /*10f90*/  @P3 BRA `(.L_x_2669) ;  /* 0x0000001000403947 */ /* 0x000fea0003800000 */
[----:B------:R-:W0:Y:S01]  /*10fa0*/  LDC.64 R8, c[0x0][0x218] ;  /* 0x00008600ff087b82 */ /* 0x000e220000000a00 */
[----:B---3-5:R-:W-:Y:S01]  /*10fb0*/  PRMT R0, R17, 0x9910, RZ ;  /* 0x0000991011007816 */ /* 0x028fe200000000ff */
        /* <DEDUP_REMOVED lines=15> */
[----:B------:R-:W-:Y:S02]  /*110b0*/  HADD2.F32 R3, -RZ, R3.H0_H0 ;  /* 0x20000003ff037230 */ /* 0x000fe40000004100 */
[----:B------:R-:W-:-:S04]  /*110c0*/  IMAD.MOV.U32 R37, RZ, RZ, R19 ;  /* 0x000000ffff257224 */ /* 0x000fc800078e0013 */
[----:B------:R-:W0:Y:S02]  /*110d0*/  F2I.FTZ.TRUNC.NTZ R3, R3 ;  /* 0x0000000300037305 */ /* 0x000e24000021f100 */
[----:B0-----:R0:W-:Y:S01]  /*110e0*/  STG.E.U8 desc[UR36][R8.64], R3 ;  /* 0x0000000308007986 */ /* 0x0011e2000c101124 */
[----:B------:R-:W-:Y:S05]  /*110f0*/  BRA `(.L_x_2669) ;  /* 0x0000000c00e87947 */ /* 0x000fea0003800000 */
.L_x_2673:
[----:B------:R-:W-:Y:S02]  /*11100*/  HADD2.F32 R3, -RZ, R3.H0_H0 ;  /* 0x20000003ff037230 */ /* 0x000fe40000004100 */
[----:B------:R-:W-:-:S04]  /*11110*/  IMAD.MOV.U32 R37, RZ, RZ, R19 ;  /* 0x000000ffff257224 */ /* 0x000fc800078e0013 */
[----:B------:R-:W0:Y:S02]  /*11120*/  F2I.S64.TRUNC R2, R3 ;  /* 0x0000000300027311 */ /* 0x000e24000020d900 */
[----:B0-----:R0:W-:Y:S01]  /*11130*/  STG.E.U8 desc[UR36][R8.64], R2 ;  /* 0x0000000208007986 */ /* 0x0011e2000c101124 */
[----:B------:R-:W-:Y:S05]  /*11140*/  BRA `(.L_x_2669) ;  /* 0x0000000c00d47947 */ /* 0x000fea0003800000 */
.L_x_2672:
[----:B------:R-:W-:-:S13]  /*11150*/  ISETP.NE.AND P0, PT, R0, 0x2, PT ;  /* 0x000000020000780c */ /* 0x000fda0003f05270 */
[----:B------:R-:W-:Y:S05]  /*11160*/  @!P0 BRA `(.L_x_2675) ;  /* 0x0000000000388947 */ /* 0x000fea0003800000 */
[----:B------:R-:W-:-:S13]  /*11170*/  ISETP.NE.AND P0, PT, R0, 0x3, PT ;  /* 0x000000030000780c */ /* 0x000fda0003f05270 */
[----:B------:R-:W-:Y:S05]  /*11180*/  @!P0 BRA `(.L_x_2676) ;  /* 0x00000000001c8947 */ /* 0x000fea0003800000 */
[----:B------:R-:W-:-:S13]  /*11190*/  ISETP.NE.AND P0, PT, R0, 0x4, PT ;  /* 0x000000040000780c */ /* 0x000fda0003f05270 */
[----:B------:R-:W-:Y:S05]  /*111a0*/  @P0 BRA `(.L_x_2674) ;  /* 0x0000000c00500947 */ /* 0x000fea0003800000 */
[----:B------:R-:W-:Y:S02]  /*111b0*/  HADD2.F32 R3, -RZ, R3.H0_H0 ;  /* 0x20000003ff037230 */ /* 0x000fe40000004100 */
[----:B------:R-:W-:-:S04]  /*111c0*/  IMAD.MOV.U32 R37, RZ, RZ, R19 ;  /* 0x000000ffff257224 */ /* 0x000fc800078e0013 */
[----:B------:R-:W0:Y:S02]  /*111d0*/  F2I.S64.TRUNC R2, R3 ;  /* 0x0000000300027311 */ /* 0x000e24000020d900 */
[----:B0-----:R0:W-:Y:S01]  /*111e0*/  STG.E.64 desc[UR36][R8.64], R2 ;  /* 0x0000000208007986 */ /* 0x0011e2000c101b24 */
[----:B------:R-:W-:Y:S05]  /*111f0*/  BRA `(.L_x_2669) ;  /* 0x0000000c00a87947 */ /* 0x000fea0003800000 */
.L_x_2676:
[----:B------:R-:W-:Y:S02]  /*11200*/  HADD2.F32 R3, -RZ, R3.H0_H0 ;  /* 0x20000003ff037230 */ /* 0x000fe40000004100 */
[----:B------:R-:W-:-:S04]  /*11210*/  IMAD.MOV.U32 R37, RZ, RZ, R19 ;  /* 0x000000ffff257224 */ /* 0x000fc800078e0013 */
[----:B------:R-:W0:Y:S02]  /*11220*/  F2I.FTZ.TRUNC.NTZ R3, R3 ;  /* 0x0000000300037305 */ /* 0x000e24000021f100 */
[----:B0-----:R0:W-:Y:S01]  /*11230*/  STG.E desc[UR36][R8.64], R3 ;  /* 0x0000000308007986 */ /* 0x0011e2000c101924 */
[----:B------:R-:W-:Y:S05]  /*11240*/  BRA `(.L_x_2669) ;  /* 0x0000000c00947947 */ /* 0x000fea0003800000 */
.L_x_2675:
[----:B------:R-:W-:Y:S02]  /*11250*/  HADD2.F32 R3, -RZ, R3.H0_H0 ;  /* 0x20000003ff037230 */ /* 0x000fe40000004100 */
[----:B------:R-:W-:-:S04]  /*11260*/  IMAD.MOV.U32 R37, RZ, RZ, R19 ;  /* 0x000000ffff257224 */ /* 0x000fc800078e0013 */
[----:B------:R-:W0:Y:S02]  /*11270*/  F2I.FTZ.TRUNC.NTZ R3, R3 ;  /* 0x0000000300037305 */ /* 0x000e24000021f100 */
[----:B0-----:R0:W-:Y:S01]  /*11280*/  STG.E.U16 desc[UR36][R8.64], R3 ;  /* 0x0000000308007986 */ /* 0x0011e2000c101524 */
[----:B------:R-:W-:Y:S05]  /*11290*/  BRA `(.L_x_2669) ;  /* 0x0000000c00807947 */ /* 0x000fea0003800000 */
.L_x_2671:
[----:B------:R-:W-:-:S13]  /*112a0*/  ISETP.GT.AND P0, PT, R0, 0x6, PT ;  /* 0x000000060000780c */ /* 0x000fda0003f04270 */
[----:B------:R-:W-:Y:S05]  /*112b0*/  @P0 BRA `(.L_x_2677) ;  /* 0x00000000002c0947 */ /* 0x000fea0003800000 */
[----:B------:R-:W-:-:S13]  /*112c0*/  ISETP.NE.AND P0, PT, R0, 0x5, PT ;  /* 0x000000050000780c */ /* 0x000fda0003f05270 */
[----:B------:R-:W-:Y:S05]  /*112d0*/  @!P0 BRA `(.L_x_2678) ;  /* 0x0000000000188947 */ /* 0x000fea0003800000 */
[----:B------:R-:W-:-:S13]  /*112e0*/  ISETP.NE.AND P0, PT, R0, 0x6, PT ;  /* 0x000000060000780c */ /* 0x000fda0003f05270 */
[----:B------:R-:W-:Y:S05]  /*112f0*/  @P0 BRA `(.L_x_2674) ;  /* 0x0000000800fc0947 */ /* 0x000fea0003800000 */
[----:B------:R-:W-:Y:S02]  /*11300*/  HADD2.F32 R3, -RZ, R3.H0_H0 ;  /* 0x20000003ff037230 */ /* 0x000fe40000004100 */
[----:B------:R-:W-:-:S03]  /*11310*/  IMAD.MOV.U32 R37, RZ, RZ, R19 ;  /* 0x000000ffff257224 */ /* 0x000fc600078e0013 */
[----:B------:R0:W-:Y:S01]  /*11320*/  STG.E desc[UR36][R8.64], R3 ;  /* 0x0000000308007986 */ /* 0x0001e2000c101924 */
[----:B------:R-:W-:Y:S05]  /*11330*/  BRA `(.L_x_2669) ;  /* 0x0000000c00587947 */ /* 0x000fea0003800000 */
.L_x_2678:
[----:B------:R0:W-:Y:S01]  /*11340*/  STG.E.U16 desc[UR36][R8.64], R3 ;  /* 0x0000000308007986 */ /* 0x0001e2000c101524 */
[----:B------:R-:W-:Y:S01]  /*11350*/  IMAD.MOV.U32 R37, RZ, RZ, R19 ;  /* 0x000000ffff257224 */ /* 0x000fe200078e0013 */
[----:B------:R-:W-:Y:S06]  /*11360*/  BRA `(.L_x_2669) ;  /* 0x0000000c004c7947 */ /* 0x000fec0003800000 */
.L_x_2677:
[----:B------:R-:W-:-:S13]  /*11370*/  ISETP.NE.AND P0, PT, R0, 0x7, PT ;  /* 0x000000070000780c */ /* 0x000fda0003f05270 */
[----:B------:R-:W-:Y:S05]  /*11380*/  @!P0 BRA `(.L_x_2679) ;  /* 0x00000000003c8947 */ /* 0x000fea0003800000 */
[----:B------:R-:W-:-:S13]  /*11390*/  ISETP.NE.AND P0, PT, R0, 0x8, PT ;  /* 0x000000080000780c */ /* 0x000fda0003f05270 */
[----:B------:R-:W-:Y:S05]  /*113a0*/  @!P0 BRA `(.L_x_2680) ;  /* 0x00000000001c8947 */ /* 0x000fea0003800000 */
[----:B------:R-:W-:-:S13]  /*113b0*/  ISETP.NE.AND P0, PT, R0, 0x9, PT ;  /* 0x000000090000780c */ /* 0x000fda0003f05270 */
[----:B------:R-:W-:Y:S05]  /*113c0*/  @P0 BRA `(.L_x_2674) ;  /* 0x0000000800c80947 */ /* 0x000fea0003800000 */
[----:B------:R-:W-:Y:S02]  /*113d0*/  HADD2.F32 R2, -RZ, R3.H0_H0 ;  /* 0x20000003ff027230 */ /* 0x000fe40000004100 */
[----:B------:R-:W-:Y:S02]  /*113e0*/  IMAD.MOV.U32 R3, RZ, RZ, RZ ;  /* 0x000000ffff037224 */ /* 0x000fe400078e00ff */
[----:B------:R-:W-:-:S03]  /*113f0*/  IMAD.MOV.U32 R37, RZ, RZ, R19 ;  /* 0x000000ffff257224 */ /* 0x000fc600078e0013 */
[----:B------:R0:W-:Y:S01]  /*11400*/  STG.E.64 desc[UR36][R8.64], R2 ;  /* 0x0000000208007986 */ /* 0x0001e2000c101b24 */
[----:B------:R-:W-:Y:S05]  /*11410*/  BRA `(.L_x_2669) ;  /* 0x0000000c00207947 */ /* 0x000fea0003800000 */
.L_x_2680:
[----:B------:R-:W-:Y:S02]  /*11420*/  HADD2.F32 R0, -RZ, R3.H0_H0 ;  /* 0x20000003ff007230 */ /* 0x000fe40000004100 */
[----:B------:R-:W-:-:S03]  /*11430*/  IMAD.MOV.U32 R37, RZ, RZ, R19 ;  /* 0x000000ffff257224 */ /* 0x000fc600078e0013 */
[----:B------:R-:W-:-:S04]  /*11440*/  F2FP.F16.F32.PACK_AB R0, RZ, R0 ;  /* 0x00000000ff00723e */ /* 0x000fc800000000ff */
[----:B------:R-:W-:-:S05]  /*11450*/  PRMT R0, R0, 0x5410, RZ ;  /* 0x0000541000007816 */ /* 0x000fca00000000ff */
[----:B------:R0:W-:Y:S01]  /*11460*/  STG.E desc[UR36][R8.64], R0 ;  /* 0x0000000008007986 */ /* 0x0001e2000c101924 */
[----:B------:R-:W-:Y:S05]  /*11470*/  BRA `(.L_x_2669) ;  /* 0x0000000c00087947 */ /* 0x000fea0003800000 */
.L_x_2679:
[----:B------:R-:W-:Y:S02]  /*11480*/  HADD2.F32 R2, -RZ, R3.H0_H0 ;  /* 0x20000003ff027230 */ /* 0x000fe40000004100 */
[----:B------:R-:W-:-:S03]  /*11490*/  IMAD.MOV.U32 R37, RZ, RZ, R19 ;  /* 0x000000ffff257224 */ /* 0x000fc600078e0013 */
[----:B------:R-:W-:-:S06]  /*114a0*/  FMUL.FTZ R2, R2, 1 ;  /* 0x3f80000002027820 */ /* 0x000fcc0000410000 */
[----:B------:R-:W0:Y:S02]  /*114b0*/  F2F.F64.F32 R2, R2 ;  /* 0x0000000200027310 */ /* 0x000e240000201800 */
[----:B0-----:R0:W-:Y:S01]  /*114c0*/  STG.E.64 desc[UR36][R8.64], R2 ;  /* 0x0000000208007986 */ /* 0x0011e2000c101b24 */
[----:B------:R-:W-:Y:S05]  /*114d0*/  BRA `(.L_x_2669) ;  /* 0x0000000800f07947 */ /* 0x000fea0003800000 */
.L_x_2670:
        /* <DEDUP_REMOVED lines=10> */
[----:B------:R-:W-:-:S04]  /*11580*/  FSETP.NEU.FTZ.AND P0, PT, R3, RZ, PT ;  /* 0x000000ff0300720b */ /* 0x000fc80003f1d000 */
[----:B------:R-:W-:-:S05]  /*11590*/  SEL R3, RZ, 0x1, !P0 ;  /* 0x00000001ff037807 */ /* 0x000fca0004000000 */
[----:B------:R0:W-:Y:S01]  /*115a0*/  STG.E.U8 desc[UR36][R8.64], R3 ;  /* 0x0000000308007986 */ /* 0x0001e2000c101124 */
[----:B------:R-:W-:Y:S05]  /*115b0*/  BRA `(.L_x_2669) ;  /* 0x0000000800b87947 */ /* 0x000fea0003800000 */
.L_x_2683:
[----:B------:R-:W-:Y:S01]  /*115c0*/  HADD2.F32 R3, -RZ, R3.H0_H0 ;  /* 0x20000003ff037230 */ /* 0x000fe20000004100 */
[----:B------:R-:W-:Y:S01]  /*115d0*/  CS2R R6, SRZ ;  /* 0x0000000000067805 */ /* 0x000fe2000001ff00 */
[----:B------:R-:W-:-:S03]  /*115e0*/  IMAD.MOV.U32 R37, RZ, RZ, R19 ;  /* 0x000000ffff257224 */ /* 0x000fc600078e0013 */
[----:B------:R-:W-:-:S04]  /*115f0*/  FMUL.FTZ R3, R3, 1 ;  /* 0x3f80000003037820 */ /* 0x000fc80000410000 */
[----:B------:R-:W0:Y:S02]  /*11600*/  F2F.F64.F32 R4, R3 ;  /* 0x0000000300047310 */ /* 0x000e240000201800 */
[----:B0-----:R0:W-:Y:S01]  /*11610*/  STG.E.128 desc[UR36][R8.64], R4 ;  /* 0x0000000408007986 */ /* 0x0011e2000c101d24 */
[----:B------:R-:W-:Y:S05]  /*11620*/  BRA `(.L_x_2669) ;  /* 0x00000008009c7947 */ /* 0x000fea0003800000 */
.L_x_2682:
        /* <DEDUP_REMOVED lines=21> */
.L_x_2687:
[----:B------:R-:W-:Y:S05]  /*11780*/  BSYNC B0 ;  /* 0x0000000000007941 */ /* 0x000fea0003800000 */
.L_x_2686:
[----:B------:R-:W-:Y:S01]  /*11790*/  LOP3.LUT R3, R0, R3, RZ, 0xfc, !PT ;  /* 0x0000000300037212 */ /* 0x000fe200078efcff */
[----:B------:R-:W-:-:S04]  /*117a0*/  IMAD.MOV.U32 R37, RZ, RZ, R19 ;  /* 0x000000ffff257224 */ /* 0x000fc800078e0013 */
[----:B------:R0:W-:Y:S01]  /*117b0*/  STG.E.U8 desc[UR36][R8.64], R3 ;  /* 0x0000000308007986 */ /* 0x0001e2000c101124 */
[----:B------:R-:W-:Y:S05]  /*117c0*/  BRA `(.L_x_2669) ;  /* 0x0000000800347947 */ /* 0x000fea0003800000 */
.L_x_2685:
        /* <DEDUP_REMOVED lines=13> */
.L_x_2689:
[----:B------:R-:W-:Y:S01]  /*118a0*/  IMAD.MOV.U32 R0, RZ, RZ, 0x7f ;  /* 0x0000007fff007424 */ /* 0x000fe200078e00ff */
[----:B------:R-:W-:-:S04]  /*118b0*/  ISETP.GT.U32.AND P0, PT, R2, 0x7f800000, PT ;  /* 0x7f8000000200780c */ /* 0x000fc80003f04070 */
[----:B------:R-:W-:-:S09]  /*118c0*/  SEL R0, R0, 0x7c, P0 ;  /* 0x0000007c00007807 */ /* 0x000fd20000000000 */
.L_x_2690:
[----:B------:R-:W-:Y:S05]  /*118d0*/  BSYNC B0 ;  /* 0x0000000000007941 */ /* 0x000fea0003800000 */
.L_x_2688:
[----:B------:R-:W-:Y:S01]  /*118e0*/  LOP3.LUT R2, R3, 0x80000000, RZ, 0xc0, !PT ;  /* 0x8000000003027812 */ /* 0x000fe200078ec0ff */
[----:B------:R-:W-:-:S03]  /*118f0*/  IMAD.MOV.U32 R37, RZ, RZ, R19 ;  /* 0x000000ffff257224 */ /* 0x000fc600078e0013 */
[----:B------:R-:W-:-:S04]  /*11900*/  SHF.R.U32.HI R3, RZ, 0x18, R2 ;  /* 0x00000018ff037819 */ /* 0x000fc80000011602 */
[----:B------:R-:W-:-:S05]  /*11910*/  LOP3.LUT R3, R0, R3, RZ, 0xfc, !PT ;  /* 0x0000000300037212 */ /* 0x000fca00078efcff */
[----:B------:R0:W-:Y:S01]  /*11920*/  STG.E.U8 desc[UR36][R8.64], R3 ;  /* 0x0000000308007986 */ /* 0x0001e2000c101124 */
[----:B------:R-:W-:Y:S05]  /*11930*/  BRA `(.L_x_2669) ;  /* 0x0000000400d87947 */ /* 0x000fea0003800000 */
.L_x_2684:
[----:B------:R-:W-:Y:S02]  /*11940*/  HADD2.F32 R0, -RZ, R3.H0_H0 ;  /* 0x20000003ff007230 */ /* 0x000fe40000004100 */
[----:B------:R-:W-:-:S03]  /*11950*/  IMAD.MOV.U32 R37, RZ, RZ, R19 ;  /* 0x000000ffff257224 */ /* 0x000fc600078e0013 */
[----:B------:R-:W-:-:S05]  /*11960*/  F2FP.BF16.F32.PACK_AB R0, RZ, R0 ;  /* 0x00000000ff00723e */ /* 0x000fca00000010ff */
[----:B------:R0:W-:Y:S01]  /*11970*/  STG.E.U16 desc[UR36][R8.64], R0 ;  /* 0x0000000008007986 */ /* 0x0001e2000c101524 */
[----:B------:R-:W-:Y:S05]  /*11980*/  BRA `(.L_x_2669) ;  /* 0x0000000400c47947 */ /* 0x000fea0003800000 */
.L_x_2681:
        /* <DEDUP_REMOVED lines=10> */
[----:B------:R-:W0:Y:S02]  /*11a30*/  F2I.FTZ.U32.TRUNC.NTZ R3, R3 ;  /* 0x0000000300037305 */ /* 0x000e24000021f000 */
[----:B0-----:R0:W-:Y:S01]  /*11a40*/  STG.E.U16 desc[UR36][R8.64], R3 ;  /* 0x0000000308007986 */ /* 0x0011e2000c101524 */
[----:B------:R-:W-:Y:S05]  /*11a50*/  BRA `(.L_x_2669) ;  /* 0x0000000400907947 */ /* 0x000fea0003800000 */
.L_x_2693:
        /* <DEDUP_REMOVED lines=17> */
.L_x_2696:
[----:B------:R-:W-:-:S04]  /*11b70*/  LOP3.LUT R2, R3, 0x80000000, RZ, 0xc0, !PT ;  /* 0x8000000003027812 */ /* 0x000fc800078ec0ff */
[----:B------:R-:W-:-:S04]  /*11b80*/  SHF.R.U32.HI R3, RZ, 0x18, R2 ;  /* 0x00000018ff037819 */ /* 0x000fc80000011602 */
[----:B------:R-:W-:-:S04]  /*11b90*/  LOP3.LUT R0, R0, R3, RZ, 0xfc, !PT ;  /* 0x0000000300007212 */ /* 0x000fc800078efcff */
[----:B------:R-:W-:-:S07]  /*11ba0*/  PRMT R4, R0, 0x7610, R4 ;  /* 0x0000761000047816 */ /* 0x000fce0000000004 */
.L_x_2695:
[----:B------:R-:W-:Y:S05]  /*11bb0*/  BSYNC B0 ;  /* 0x0000000000007941 */ /* 0x000fea0003800000 */
.L_x_2694:
[----:B------:R0:W-:Y:S01]  /*11bc0*/  STG.E.U8 desc[UR36][R8.64], R4 ;  /* 0x0000000408007986 */ /* 0x0001e2000c101124 */
[----:B------:R-:W-:Y:S01]  /*11bd0*/  IMAD.MOV.U32 R37, RZ, RZ, R19 ;  /* 0x000000ffff257224 */ /* 0x000fe200078e0013 */
[----:B------:R-:W-:Y:S06]  /*11be0*/  BRA `(.L_x_2669) ;  /* 0x00000004002c7947 */ /* 0x000fec0003800000 */
.L_x_2692:
        /* <DEDUP_REMOVED lines=17> */
.L_x_2699:
[----:B------:R-:W-:-:S04]  /*11d00*/  LOP3.LUT R2, R3, 0x80000000, RZ, 0xc0, !PT ;  /* 0x8000000003027812 */ /* 0x000fc800078ec0ff */
[----:B------:R-:W-:-:S04]  /*11d10*/  SHF.R.U32.HI R3, RZ, 0x18, R2 ;  /* 0x00000018ff037819 */ /* 0x000fc80000011602 */
[----:B------:R-:W-:-:S04]  /*11d20*/  LOP3.LUT R0, R0, R3, RZ, 0xfc, !PT ;  /* 0x0000000300007212 */ /* 0x000fc800078efcff */
[----:B------:R-:W-:-:S07]  /*11d30*/  PRMT R4, R0, 0x7610, R4 ;  /* 0x0000761000047816 */ /* 0x000fce0000000004 */
.L_x_2698:
[----:B------:R-:W-:Y:S05]  /*11d40*/  BSYNC B0 ;  /* 0x0000000000007941 */ /* 0x000fea0003800000 */
.L_x_2697:
[----:B------:R4:W-:Y:S01]  /*11d50*/  STG.E.U8 desc[UR36][R8.64], R4 ;  /* 0x0000000408007986 */ /* 0x0009e2000c101124 */
[----:B------:R-:W-:Y:S01]  /*11d60*/  IMAD.MOV.U32 R37, RZ, RZ, R19 ;  /* 0x000000ffff257224 */ /* 0x000fe200078e0013 */
[----:B------:R-:W-:Y:S06]  /*11d70*/  BRA `(.L_x_2669) ;  /* 0x0000000000c87947 */ /* 0x000fec0003800000 */
.L_x_2691:
[----:B------:R-:W-:-:S13]  /*11d80*/  ISETP.NE.AND P0, PT, R0, 0x1c, PT ;  /* 0x0000001c0000780c */ /* 0x000fda0003f05270 */
[----:B------:R-:W-:Y:S05]  /*11d90*/  @!P0 BRA `(.L_x_2700) ;  /* 0x0000000000b08947 */ /* 0x000fea0003800000 */
[----:B------:R-:W-:-:S13]  /*11da0*/  ISETP.NE.AND P0, PT, R0, 0x1d, PT ;  /* 0x0000001d0000780c */ /* 0x000fda0003f05270 */
[----:B------:R-:W-:Y:S05]  /*11db0*/  @!P0 BRA `(.L_x_2701) ;  /* 0x0000000000948947 */ /* 0x000fea0003800000 */
[----:B------:R-:W-:-:S13]  /*11dc0*/  ISETP.NE.AND P0, PT, R0, 0x2c, PT ;  /* 0x0000002c0000780c */ /* 0x000fda0003f05270 */
[----:B------:R-:W-:Y:S05]  /*11dd0*/  @P0 BRA `(.L_x_2674) ;  /* 0x0000000000440947 */ /* 0x000fea0003800000 */
[----:B------:R-:W-:Y:S02]  /*11de0*/  HADD2.F32 R3, -RZ, R3.H0_H0 ;  /* 0x20000003ff037230 */ /* 0x000fe40000004100 */
        /* <DEDUP_REMOVED lines=16> */
.L_x_2674:
        /* <DEDUP_REMOVED lines=16> */
.L_x_2702:
[----:B------:R-:W-:Y:S01]  /*11ff0*/  IMAD.MOV.U32 R37, RZ, RZ, R19 ;  /* 0x000000ffff257224 */ /* 0x000fe200078e0013 */
[----:B------:R-:W-:Y:S06]  /*12000*/  BRA `(.L_x_2669) ;  /* 0x0000000000247947 */ /* 0x000fec0003800000 */
.L_x_2701:
[----:B------:R-:W-:Y:S02]  /*12010*/  HADD2.F32 R3, -RZ, R3.H0_H0 ;  /* 0x20000003ff037230 */ /* 0x000fe40000004100 */
[----:B------:R-:W-:-:S04]  /*12020*/  IMAD.MOV.U32 R37, RZ, RZ, R19 ;  /* 0x000000ffff257224 */ /* 0x000fc800078e0013 */
[----:B------:R-:W0:Y:S02]  /*12030*/  F2I.U64.TRUNC R2, R3 ;  /* 0x0000000300027311 */ /* 0x000e24000020d800 */
[----:B0-----:R2:W-:Y:S01]  /*12040*/  STG.E.64 desc[UR36][R8.64], R2 ;  /* 0x0000000208007986 */ /* 0x0015e2000c101b24 */
[----:B------:R-:W-:Y:S05]  /*12050*/  BRA `(.L_x_2669) ;  /* 0x0000000000107947 */ /* 0x000fea0003800000 */
.L_x_2700:
[----:B------:R-:W-:Y:S02]  /*12060*/  HADD2.F32 R3, -RZ, R3.H0_H0 ;  /* 0x20000003ff037230 */ /* 0x000fe40000004100 */
[----:B------:R-:W-:-:S04]  /*12070*/  IMAD.MOV.U32 R37, RZ, RZ, R19 ;  /* 0x000000ffff257224 */ /* 0x000fc800078e0013 */
[----:B------:R-:W0:Y:S02]  /*12080*/  F2I.FTZ.U32.TRUNC.NTZ R3, R3 ;  /* 0x0000000300037305 */ /* 0x000e24000021f000 */
[----:B0-----:R0:W-:Y:S02]  /*12090*/  STG.E desc[UR36][R8.64], R3 ;  /* 0x0000000308007986 */ /* 0x0011e4000c101924 */
.L_x_2669:
[----:B------:R-:W-:Y:S05]  /*120a0*/  BSYNC B6 ;  /* 0x0000000000067941 */ /* 0x000fea0003800000 */
.L_x_2668:
[----:B------:R-:W-:Y:S01]  /*120b0*/  ISETP.GE.AND P0, PT, R37, R34, PT ;  /* 0x000000222500720c */ /* 0x000fe20003f06270 */
[----:B------:R-:W-:-:S12]  /*120c0*/  BSSY B6, `(.L_x_2703) ;  /* 0x00001fc000067945 */ /* 0x000fd80003800000 */
[----:B------:R-:W-:Y:S05]  /*120d0*/  @P0 BRA `(.L_x_2704) ;  /* 0x0000001c00e80947 */ /* 0x000fea0003800000 */
[----:B012--5:R-:W0:Y:S01]  /*120e0*/  LDC.64 R2, c[0x0][0x218] ;  /* 0x00008600ff027b82 */ /* 0x027e220000000a00 */
[----:B------:R-:W-:Y:S01]  /*120f0*/  IMAD R0, R22, 0x200, R37 ;  /* 0x0000020016007824 */ /* 0x000fe200078e0225 */
[----:B---34-:R-:W-:Y:S01]  /*12100*/  PRMT R4, R17, 0x9910, RZ ;  /* 0x0000991011047816 */ /* 0x018fe200000000ff */
        /* <DEDUP_REMOVED lines=15> */
[----:B------:R-:W-:-:S06]  /*12200*/  HADD2.F32 R23, -RZ, R23.H0_H0 ;  /* 0x20000017ff177230 */ /* 0x000fcc0000004100 */
[----:B------:R-:W0:Y:S02]  /*12210*/  F2I.FTZ.TRUNC.NTZ R23, R23 ;  /* 0x0000001700177305 */ /* 0x000e24000021f100 */
[----:B0-----:R0:W-:Y:S01]  /*12220*/  STG.E.U8 desc[UR36][R2.64], R23 ;  /* 0x0000001702007986 */ /* 0x0011e2000c101124 */
[----:B------:R-:W-:Y:S05]  /*12230*/  BRA `(.L_x_2710) ;  /* 0x0000000c00947947 */ /* 0x000fea0003800000 */
.L_x_2708:
[----:B------:R-:W-:-:S06]  /*12240*/  HADD2.F32 R5, -RZ, R23.H0_H0 ;  /* 0x20000017ff057230 */ /* 0x000fcc0000004100 */
[----:B------:R-:W0:Y:S02]  /*12250*/  F2I.S64.TRUNC R4, R5 ;  /* 0x0000000500047311 */ /* 0x000e24000020d900 */
[----:B0-----:R0:W-:Y:S01]  /*12260*/  STG.E.U8 desc[UR36][R2.64], R4 ;  /* 0x0000000402007986 */ /* 0x0011e2000c101124 */
[----:B------:R-:W-:Y:S05]  /*12270*/  BRA `(.L_x_2710) ;  /* 0x0000000c00847947 */ /* 0x000fea0003800000 */
.L_x_2707:
        /* <DEDUP_REMOVED lines=10> */
.L_x_2712:
[----:B------:R-:W-:-:S06]  /*12320*/  HADD2.F32 R23, -RZ, R23.H0_H0 ;  /* 0x20000017ff177230 */ /* 0x000fcc0000004100 */
[----:B------:R-:W0:Y:S02]  /*12330*/  F2I.FTZ.TRUNC.NTZ R23, R23 ;  /* 0x0000001700177305 */ /* 0x000e24000021f100 */
[----:B0-----:R0:W-:Y:S01]  /*12340*/  STG.E desc[UR36][R2.64], R23 ;  /* 0x0000001702007986 */ /* 0x0011e2000c101924 */
[----:B------:R-:W-:Y:S05]  /*12350*/  BRA `(.L_x_2710) ;  /* 0x0000000c004c7947 */ /* 0x000fea0003800000 */
.L_x_2711:
[----:B------:R-:W-:-:S06]  /*12360*/  HADD2.F32 R23, -RZ, R23.H0_H0 ;  /* 0x20000017ff177230 */ /* 0x000fcc0000004100 */
[----:B------:R-:W0:Y:S02]  /*12370*/  F2I.FTZ.TRUNC.NTZ R23, R23 ;  /* 0x0000001700177305 */ /* 0x000e24000021f100 */
[----:B0-----:R0:W-:Y:S01]  /*12380*/  STG.E.U16 desc[UR36][R2.64], R23 ;  /* 0x0000001702007986 */ /* 0x0011e2000c101524 */
[----:B------:R-:W-:Y:S05]  /*12390*/  BRA `(.L_x_2710) ;  /* 0x0000000c003c7947 */ /* 0x000fea0003800000 */
.L_x_2706:
        /* <DEDUP_REMOVED lines=9> */
.L_x_2714:
[----:B------:R0:W-:Y:S01]  /*12430*/  STG.E.U16 desc[UR36][R2.64], R23 ;  /* 0x0000001702007986 */ /* 0x0001e2000c101524 */
[----:B------:R-:W-:Y:S05]  /*12440*/  BRA `(.L_x_2710) ;  /* 0x0000000c00107947 */ /* 0x000fea0003800000 */
.L_x_2713:
        /* <DEDUP_REMOVED lines=10> */
.L_x_2716:
[----:B------:R-:W-:-:S05]  /*124f0*/  HADD2.F32 R0, -RZ, R23.H0_H0 ;  /* 0x20000017ff007230 */ /* 0x000fca0000004100 */
[----:B------:R-:W-:-:S04]  /*12500*/  F2FP.F16.F32.PACK_AB R0, RZ, R0 ;  /* 0x00000000ff00723e */ /* 0x000fc800000000ff */
[----:B------:R-:W-:-:S05]  /*12510*/  PRMT R0, R0, 0x5410, RZ ;  /* 0x0000541000007816 */ /* 0x000fca00000000ff */
[----:B------:R0:W-:Y:S01]  /*12520*/  STG.E desc[UR36][R2.64], R0 ;  /* 0x0000000002007986 */ /* 0x0001e2000c101924 */
[----:B------:R-:W-:Y:S05]  /*12530*/  BRA `(.L_x_2710) ;  /* 0x0000000800d47947 */ /* 0x000fea0003800000 */
.L_x_2715:
[----:B------:R-:W-:-:S05]  /*12540*/  HADD2.F32 R4, -RZ, R23.H0_H0 ;  /* 0x20000017ff047230 */ /* 0x000fca0000004100 */
[----:B------:R-:W-:-:S06]  /*12550*/  FMUL.FTZ R4, R4, 1 ;  /* 0x3f80000004047820 */ /* 0x000fcc0000410000 */
[----:B------:R-:W0:Y:S02]  /*12560*/  F2F.F64.F32 R4, R4 ;  /* 0x0000000400047310 */ /* 0x000e240000201800 */
[----:B0-----:R0:W-:Y:S01]  /*12570*/  STG.E.64 desc[UR36][R2.64], R4 ;  /* 0x0000000402007986 */ /* 0x0011e2000c101b24 */
[----:B------:R-:W-:Y:S05]  /*12580*/  BRA `(.L_x_2710) ;  /* 0x0000000800c07947 */ /* 0x000fea0003800000 */
.L_x_2705:
        /* <DEDUP_REMOVED lines=13> */
.L_x_2719:
[----:B------:R-:W-:Y:S01]  /*12660*/  HADD2.F32 R23, -RZ, R23.H0_H0 ;  /* 0x20000017ff177230 */ /* 0x000fe20000004100 */
[----:B------:R-:W-:-:S04]  /*12670*/  CS2R R6, SRZ ;  /* 0x0000000000067805 */ /* 0x000fc8000001ff00 */
[----:B------:R-:W-:-:S06]  /*12680*/  FMUL.FTZ R4, R23, 1 ;  /* 0x3f80000017047820 */ /* 0x000fcc0000410000 */
[----:B------:R-:W0:Y:S02]  /*12690*/  F2F.F64.F32 R4, R4 ;  /* 0x0000000400047310 */ /* 0x000e240000201800 */
[----:B0-----:R0:W-:Y:S01]  /*126a0*/  STG.E.128 desc[UR36][R2.64], R4 ;  /* 0x0000000402007986 */ /* 0x0011e2000c101d24 */
[----:B------:R-:W-:Y:S05]  /*126b0*/  BRA `(.L_x_2710) ;  /* 0x0000000800747947 */ /* 0x000fea0003800000 */
.L_x_2718:
        /* <DEDUP_REMOVED lines=21> */
.L_x_2723:
[----:B------:R-:W-:Y:S05]  /*12810*/  BSYNC B0 ;  /* 0x0000000000007941 */ /* 0x000fea0003800000 */
.L_x_2722:
[----:B------:R-:W-:-:S05]  /*12820*/  LOP3.LUT R5, R0, R5, RZ, 0xfc, !PT ;  /* 0x0000000500057212 */ /* 0x000fca00078efcff */
[----:B------:R0:W-:Y:S01]  /*12830*/  STG.E.U8 desc[UR36][R2.64], R5 ;  /* 0x0000000502007986 */ /* 0x0001e2000c101124 */
[----:B------:R-:W-:Y:S05]  /*12840*/  BRA `(.L_x_2710) ;  /* 0x0000000800107947 */ /* 0x000fea0003800000 */
.L_x_2721:
        /* <DEDUP_REMOVED lines=13> */
.L_x_2725:
[----:B------:R-:W-:Y:S01]  /*12920*/  IMAD.MOV.U32 R0, RZ, RZ, 0x7f ;  /* 0x0000007fff007424 */ /* 0x000fe200078e00ff */
[----:B------:R-:W-:-:S04]  /*12930*/  ISETP.GT.U32.AND P0, PT, R4, 0x7f800000, PT ;  /* 0x7f8000000400780c */ /* 0x000fc80003f04070 */
[----:B------:R-:W-:-:S09]  /*12940*/  SEL R0, R0, 0x7c, P0 ;  /* 0x0000007c00007807 */ /* 0x000fd20000000000 */
.L_x_2726:
[----:B------:R-:W-:Y:S05]  /*12950*/  BSYNC B0 ;  /* 0x0000000000007941 */ /* 0x000fea0003800000 */
.L_x_2724:
[----:B------:R-:W-:-:S04]  /*12960*/  LOP3.LUT R4, R23, 0x80000000, RZ, 0xc0, !PT ;  /* 0x8000000017047812 */ /* 0x000fc800078ec0ff */
[----:B------:R-:W-:-:S04]  /*12970*/  SHF.R.U32.HI R5, RZ, 0x18, R4 ;  /* 0x00000018ff057819 */ /* 0x000fc80000011604 */
[----:B------:R-:W-:-:S05]  /*12980*/  LOP3.LUT R5, R0, R5, RZ, 0xfc, !PT ;  /* 0x0000000500057212 */ /* 0x000fca00078efcff */
[----:B------:R0:W-:Y:S01]  /*12990*/  STG.E.U8 desc[UR36][R2.64], R5 ;  /* 0x0000000502007986 */ /* 0x0001e2000c101124 */
[----:B------:R-:W-:Y:S05]  /*129a0*/  BRA `(.L_x_2710) ;  /* 0x0000000400b87947 */ /* 0x000fea0003800000 */
.L_x_2720:
[----:B------:R-:W-:-:S05]  /*129b0*/  HADD2.F32 R0, -RZ, R23.H0_H0 ;  /* 0x20000017ff007230 */ /* 0x000fca0000004100 */
[----:B------:R-:W-:-:S05]  /*129c0*/  F2FP.BF16.F32.PACK_AB R0, RZ, R0 ;  /* 0x00000000ff00723e */ /* 0x000fca00000010ff */
[----:B------:R0:W-:Y:S01]  /*129d0*/  STG.E.U16 desc[UR36][R2.64], R0 ;  /* 0x0000000002007986 */ /* 0x0001e2000c101524 */
[----:B------:R-:W-:Y:S05]  /*129e0*/  BRA `(.L_x_2710) ;  /* 0x0000000400a87947 */ /* 0x000fea0003800000 */
.L_x_2717:
        /* <DEDUP_REMOVED lines=12> */
.L_x_2729:
        /* <DEDUP_REMOVED lines=17> */
.L_x_2732:
[----:B------:R-:W-:-:S04]  /*12bc0*/  LOP3.LUT R0, R23, 0x80000000, RZ, 0xc0, !PT ;  /* 0x8000000017007812 */ /* 0x000fc800078ec0ff */
[----:B------:R-:W-:-:S04]  /*12bd0*/  SHF.R.U32.HI R5, RZ, 0x18, R0 ;  /* 0x00000018ff057819 */ /* 0x000fc80000011600 */
[----:B------:R-:W-:-:S04]  /*12be0*/  LOP3.LUT R4, R4, R5, RZ, 0xfc, !PT ;  /* 0x0000000504047212 */ /* 0x000fc800078efcff */
[----:B------:R-:W-:-:S07]  /*12bf0*/  PRMT R0, R4, 0x7610, R0 ;  /* 0x0000761004007816 */ /* 0x000fce0000000000 */
.L_x_2731:
[----:B------:R-:W-:Y:S05]  /*12c00*/  BSYNC B0 ;  /* 0x0000000000007941 */ /* 0x000fea0003800000 */
.L_x_2730:
[----:B------:R0:W-:Y:S01]  /*12c10*/  STG.E.U8 desc[UR36][R2.64], R0 ;  /* 0x0000000002007986 */ /* 0x0001e2000c101124 */
[----:B------:R-:W-:Y:S05]  /*12c20*/  BRA `(.L_x_2710) ;  /* 0x0000000400187947 */ /* 0x000fea0003800000 */
.L_x_2728:
        /* <DEDUP_REMOVED lines=17> */
.L_x_2735:
[----:B------:R-:W-:-:S04]  /*12d40*/  LOP3.LUT R0, R23, 0x80000000, RZ, 0xc0, !PT ;  /* 0x8000000017007812 */ /* 0x000fc800078ec0ff */
[----:B------:R-:W-:-:S04]  /*12d50*/  SHF.R.U32.HI R5, RZ, 0x18, R0 ;  /* 0x00000018ff057819 */ /* 0x000fc80000011600 */
[----:B------:R-:W-:-:S04]  /*12d60*/  LOP3.LUT R4, R4, R5, RZ, 0xfc, !PT ;  /* 0x0000000504047212 */ /* 0x000fc800078efcff */
[----:B------:R-:W-:-:S07]  /*12d70*/  PRMT R0, R4, 0x7610, R0 ;  /* 0x0000761004007816 */ /* 0x000fce0000000000 */
.L_x_2734:
[----:B------:R-:W-:Y:S05]  /*12d80*/  BSYNC B0 ;  /* 0x0000000000007941 */ /* 0x000fea0003800000 */
.L_x_2733:
[----:B------:R3:W-:Y:S01]  /*12d90*/  STG.E.U8 desc[UR36][R2.64], R0 ;  /* 0x0000000002007986 */ /* 0x0007e2000c101124 */
[----:B------:R-:W-:Y:S05]  /*12da0*/  BRA `(.L_x_2710) ;  /* 0x0000000000b87947 */ /* 0x000fea0003800000 */
.L_x_2727:
        /* <DEDUP_REMOVED lines=22> */
.L_x_2709:
        /* <DEDUP_REMOVED lines=16> */
.L_x_2738:
[----:B------:R-:W-:Y:S05]  /*13010*/  BRA `(.L_x_2710) ;  /* 0x00000000001c7947 */ /* 0x000fea0003800000 */
.L_x_2737:
[----:B------:R-:W-:-:S06]  /*13020*/  HADD2.F32 R4, -RZ, R23.H0_H0 ;  /* 0x20000017ff047230 */ /* 0x000fcc0000004100 */
[----:B------:R-:W0:Y:S02]  /*13030*/  F2I.U64.TRUNC R4, R4 ;  /* 0x0000000400047311 */ /* 0x000e24000020d800 */
[----:B0-----:R2:W-:Y:S01]  /*13040*/  STG.E.64 desc[UR36][R2.64], R4 ;  /* 0x0000000402007986 */ /* 0x0015e2000c101b24 */
[----:B------:R-:W-:Y:S05]  /*13050*/  BRA `(.L_x_2710) ;  /* 0x00000000000c7947 */ /* 0x000fea0003800000 */
.L_x_2736:
[----:B------:R-:W-:-:S06]  /*13060*/  HADD2.F32 R23, -RZ, R23.H0_H0 ;  /* 0x20000017ff177230 */ /* 0x000fcc0000004100 */
[----:B------:R-:W0:Y:S02]  /*13070*/  F2I.FTZ.U32.TRUNC.NTZ R23, R23 ;  /* 0x0000001700177305 */ /* 0x000e24000021f000 */
[----:B0-----:R0:W-:Y:S02]  /*13080*/  STG.E desc[UR36][R2.64], R23 ;  /* 0x0000001702007986 */ /* 0x0011e4000c101924 */
.L_x_2710:
[----:B------:R-:W-:-:S05]  /*13090*/  VIADD R37, R37, 0x80 ;  /* 0x0000008025257836 */ /* 0x000fca0000000000 */
[----:B------:R-:W-:-:S13]  /*130a0*/  ISETP.GE.AND P0, PT, R37, R34, PT ;  /* 0x000000222500720c */ /* 0x000fda0003f06270 */
[----:B------:R-:W-:Y:S05]  /*130b0*/  @P0 BRA `(.L_x_2704) ;  /* 0x0000000c00f00947 */ /* 0x000fea0003800000 */
[----:B01234-:R-:W0:Y:S01]  /*130c0*/  LDC.64 R2, c[0x0][0x218] ;  /* 0x00008600ff027b82 */ /* 0x01fe220000000a00 */
        /* <DEDUP_REMOVED lines=21> */
.L_x_2742:
[----:B------:R-:W-:-:S06]  /*13220*/  HADD2.F32 R5, -RZ, R18.H0_H0 ;  /* 0x20000012ff057230 */ /* 0x000fcc0000004100 */
[----:B------:R-:W0:Y:S02]  /*13230*/  F2I.S64.TRUNC R4, R5 ;  /* 0x0000000500047311 */ /* 0x000e24000020d900 */
[----:B0-----:R3:W-:Y:S01]  /*13240*/  STG.E.U8 desc[UR36][R2.64], R4 ;  /* 0x0000000402007986 */ /* 0x0017e2000c101124 */
[----:B------:R-:W-:Y:S05]  /*13250*/  BRA `(.L_x_2744) ;  /* 0x0000000c00847947 */ /* 0x000fea0003800000 */
.L_x_2741:
        /* <DEDUP_REMOVED lines=10> */
.L_x_2746:
[----:B------:R-:W-:-:S04]  /*13300*/  HADD2.F32 R18, -RZ, R18.H0_H0 ;  /* 0x20000012ff127230 */ /* 0x000fc80000004100 */
[----:B------:R-:W0:Y:S02]  /*13310*/  F2I.FTZ.TRUNC.NTZ R5, R18 ;  /* 0x0000001200057305 */ /* 0x000e24000021f100 */
[----:B0-----:R2:W-:Y:S01]  /*13320*/  STG.E desc[UR36][R2.64], R5 ;  /* 0x0000000502007986 */ /* 0x0015e2000c101924 */
[----:B------:R-:W-:Y:S05]  /*13330*/  BRA `(.L_x_2744) ;  /* 0x0000000c004c7947 */ /* 0x000fea0003800000 */
.L_x_2745:
[----:B------:R-:W-:-:S04]  /*13340*/  HADD2.F32 R18, -RZ, R18.H0_H0 ;  /* 0x20000012ff127230 */ /* 0x000fc80000004100 */
[----:B------:R-:W0:Y:S02]  /*13350*/  F2I.FTZ.TRUNC.NTZ R5, R18 ;  /* 0x0000001200057305 */ /* 0x000e24000021f100 */
[----:B0-----:R0:W-:Y:S01]  /*13360*/  STG.E.U16 desc[UR36][R2.64], R5 ;  /* 0x0000000502007986 */ /* 0x0011e2000c101524 */
[----:B------:R-:W-:Y:S05]  /*13370*/  BRA `(.L_x_2744) ;  /* 0x0000000c003c7947 */ /* 0x000fea0003800000 */
.L_x_2740:
        /* <DEDUP_REMOVED lines=9> */
.L_x_2748:
[----:B------:R0:W-:Y:S01]  /*13410*/  STG.E.U16 desc[UR36][R2.64], R18 ;  /* 0x0000001202007986 */ /* 0x0001e2000c101524 */
[----:B------:R-:W-:Y:S05]  /*13420*/  BRA `(.L_x_2744) ;  /* 0x0000000c00107947 */ /* 0x000fea0003800000 */
.L_x_2747:
        /* <DEDUP_REMOVED lines=10> */
.L_x_2750:
[----:B------:R-:W-:-:S05]  /*134d0*/  HADD2.F32 R0, -RZ, R18.H0_H0 ;  /* 0x20000012ff007230 */ /* 0x000fca0000004100 */
[----:B------:R-:W-:-:S04]  /*134e0*/  F2FP.F16.F32.PACK_AB R0, RZ, R0 ;  /* 0x00000000ff00723e */ /* 0x000fc800000000ff */
[----:B------:R-:W-:-:S05]  /*134f0*/  PRMT R0, R0, 0x5410, RZ ;  /* 0x0000541000007816 */ /* 0x000fca00000000ff */
[----:B------:R0:W-:Y:S01]  /*13500*/  STG.E desc[UR36][R2.64], R0 ;  /* 0x0000000002007986 */ /* 0x0001e2000c101924 */
[----:B------:R-:W-:Y:S05]  /*13510*/  BRA `(.L_x_2744) ;  /* 0x0000000800d47947 */ /* 0x000fea0003800000 */
.L_x_2749:
[----:B------:R-:W-:-:S05]  /*13520*/  HADD2.F32 R4, -RZ, R18.H0_H0 ;  /* 0x20000012ff047230 */ /* 0x000fca0000004100 */
[----:B------:R-:W-:-:S06]  /*13530*/  FMUL.FTZ R4, R4, 1 ;  /* 0x3f80000004047820 */ /* 0x000fcc0000410000 */
[----:B------:R-:W0:Y:S02]  /*13540*/  F2F.F64.F32 R4, R4 ;  /* 0x0000000400047310 */ /* 0x000e240000201800 */
[----:B0-----:R0:W-:Y:S01]  /*13550*/  STG.E.64 desc[UR36][R2.64], R4 ;  /* 0x0000000402007986 */ /* 0x0011e2000c101b24 */
[----:B------:R-:W-:Y:S05]  /*13560*/  BRA `(.L_x_2744) ;  /* 0x0000000800c07947 */ /* 0x000fea0003800000 */
.L_x_2739:
        /* <DEDUP_REMOVED lines=13> */
.L_x_2753:
[----:B------:R-:W-:Y:S01]  /*13640*/  HADD2.F32 R18, -RZ, R18.H0_H0 ;  /* 0x20000012ff127230 */ /* 0x000fe20000004100 */
[----:B------:R-:W-:-:S04]  /*13650*/  CS2R R6, SRZ ;  /* 0x0000000000067805 */ /* 0x000fc8000001ff00 */
[----:B------:R-:W-:-:S06]  /*13660*/  FMUL.FTZ R4, R18, 1 ;  /* 0x3f80000012047820 */ /* 0x000fcc0000410000 */
[----:B------:R-:W0:Y:S02]  /*13670*/  F2F.F64.F32 R4, R4 ;  /* 0x0000000400047310 */ /* 0x000e240000201800 */
[----:B0-----:R0:W-:Y:S01]  /*13680*/  STG.E.128 desc[UR36][R2.64], R4 ;  /* 0x0000000402007986 */ /* 0x0011e2000c101d24 */
[----:B------:R-:W-:Y:S05]  /*13690*/  BRA `(.L_x_2744) ;  /* 0x0000000800747947 */ /* 0x000fea0003800000 */
.L_x_2752:
        /* <DEDUP_REMOVED lines=21> */
.L_x_2757:
[----:B------:R-:W-:Y:S05]  /*137f0*/  BSYNC B0 ;  /* 0x0000000000007941 */ /* 0x000fea0003800000 */
.L_x_2756:
[----:B------:R-:W-:-:S05]  /*13800*/  LOP3.LUT R5, R0, R5, RZ, 0xfc, !PT ;  /* 0x0000000500057212 */ /* 0x000fca00078efcff */
[----:B------:R0:W-:Y:S01]  /*13810*/  STG.E.U8 desc[UR36][R2.64], R5 ;  /* 0x0000000502007986 */ /* 0x0001e2000c101124 */
[----:B------:R-:W-:Y:S05]  /*13820*/  BRA `(.L_x_2744) ;  /* 0x0000000800107947 */ /* 0x000fea0003800000 */
.L_x_2755:
        /* <DEDUP_REMOVED lines=13> */
.L_x_2759:
[----:B------:R-:W-:Y:S01]  /*13900*/  IMAD.MOV.U32 R0, RZ, RZ, 0x7f ;  /* 0x0000007fff007424 */ /* 0x000fe200078e00ff */
[----:B------:R-:W-:-:S04]  /*13910*/  ISETP.GT.U32.AND P0, PT, R4, 0x7f800000, PT ;  /* 0x7f8000000400780c */ /* 0x000fc80003f04070 */
[----:B------:R-:W-:-:S09]  /*13920*/  SEL R0, R0, 0x7c, P0 ;  /* 0x0000007c00007807 */ /* 0x000fd20000000000 */
.L_x_2760:
[----:B------:R-:W-:Y:S05]  /*13930*/  BSYNC B0 ;  /* 0x0000000000007941 */ /* 0x000fea0003800000 */
.L_x_2758:
[----:B------:R-:W-:-:S04]  /*13940*/  LOP3.LUT R4, R5, 0x80000000, RZ, 0xc0, !PT ;  /* 0x8000000005047812 */ /* 0x000fc800078ec0ff */
[----:B------:R-:W-:-:S04]  /*13950*/  SHF.R.U32.HI R5, RZ, 0x18, R4 ;  /* 0x00000018ff057819 */ /* 0x000fc80000011604 */
[----:B------:R-:W-:-:S05]  /*13960*/  LOP3.LUT R5, R0, R5, RZ, 0xfc, !PT ;  /* 0x0000000500057212 */ /* 0x000fca00078efcff */
[----:B------:R0:W-:Y:S01]  /*13970*/  STG.E.U8 desc[UR36][R2.64], R5 ;  /* 0x0000000502007986 */ /* 0x0001e2000c101124 */
[----:B------:R-:W-:Y:S05]  /*13980*/  BRA `(.L_x_2744) ;  /* 0x0000000400b87947 */ /* 0x000fea0003800000 */
.L_x_2754:
[----:B------:R-:W-:-:S05]  /*13990*/  HADD2.F32 R0, -RZ, R18.H0_H0 ;  /* 0x20000012ff007230 */ /* 0x000fca0000004100 */
[----:B------:R-:W-:-:S05]  /*139a0*/  F2FP.BF16.F32.PACK_AB R0, RZ, R0 ;  /* 0x00000000ff00723e */ /* 0x000fca00000010ff */
[----:B------:R0:W-:Y:S01]  /*139b0*/  STG.E.U16 desc[UR36][R2.64], R0 ;  /* 0x0000000002007986 */ /* 0x0001e2000c101524 */
[----:B------:R-:W-:Y:S05]  /*139c0*/  BRA `(.L_x_2744) ;  /* 0x0000000400a87947 */ /* 0x000fea0003800000 */
.L_x_2751:
        /* <DEDUP_REMOVED lines=12> */
.L_x_2763:
        /* <DEDUP_REMOVED lines=17> */
.L_x_2766:
[----:B------:R-:W-:-:S04]  /*13ba0*/  LOP3.LUT R0, R7, 0x80000000, RZ, 0xc0, !PT ;  /* 0x8000000007007812 */ /* 0x000fc800078ec0ff */
[----:B------:R-:W-:-:S04]  /*13bb0*/  SHF.R.U32.HI R5, RZ, 0x18, R0 ;  /* 0x00000018ff057819 */ /* 0x000fc80000011600 */
[----:B------:R-:W-:-:S04]  /*13bc0*/  LOP3.LUT R4, R4, R5, RZ, 0xfc, !PT ;  /* 0x0000000504047212 */ /* 0x000fc800078efcff */
[----:B------:R-:W-:-:S07]  /*13bd0*/  PRMT R0, R4, 0x7610, R0 ;  /* 0x0000761004007816 */ /* 0x000fce0000000000 */
.L_x_2765:
[----:B------:R-:W-:Y:S05]  /*13be0*/  BSYNC B0 ;  /* 0x0000000000007941 */ /* 0x000fea0003800000 */
.L_x_2764:
[----:B------:R0:W-:Y:S01]  /*13bf0*/  STG.E.U8 desc[UR36][R2.64], R0 ;  /* 0x0000000002007986 */ /* 0x0001e2000c101124 */
[----:B------:R-:W-:Y:S05]  /*13c00*/  BRA `(.L_x_2744) ;  /* 0x0000000400187947 */ /* 0x000fea0003800000 */
.L_x_2762:
        /* <DEDUP_REMOVED lines=17> */
.L_x_2769:
[----:B------:R-:W-:-:S04]  /*13d20*/  LOP3.LUT R0, R7, 0x80000000, RZ, 0xc0, !PT ;  /* 0x8000000007007812 */ /* 0x000fc800078ec0ff */
[----:B------:R-:W-:-:S04]  /*13d30*/  SHF.R.U32.HI R5, RZ, 0x18, R0 ;  /* 0x00000018ff057819 */ /* 0x000fc80000011600 */
[----:B------:R-:W-:-:S04]  /*13d40*/  LOP3.LUT R4, R4, R5, RZ, 0xfc, !PT ;  /* 0x0000000504047212 */ /* 0x000fc800078efcff */
[----:B------:R-:W-:-:S07]  /*13d50*/  PRMT R0, R4, 0x7610, R0 ;  /* 0x0000761004007816 */ /* 0x000fce0000000000 */
.L_x_2768:
[----:B------:R-:W-:Y:S05]  /*13d60*/  BSYNC B0 ;  /* 0x0000000000007941 */ /* 0x000fea0003800000 */
.L_x_2767:
[----:B------:R0:W-:Y:S01]  /*13d70*/  STG.E.U8 desc[UR36][R2.64], R0 ;  /* 0x0000000002007986 */ /* 0x0001e2000c101124 */
[----:B------:R-:W-:Y:S05]  /*13d80*/  BRA `(.L_x_2744) ;  /* 0x0000000000b87947 */ /* 0x000fea0003800000 */
.L_x_2761:
        /* <DEDUP_REMOVED lines=22> */
.L_x_2743:
        /* <DEDUP_REMOVED lines=16> */
.L_x_2772:
[----:B------:R-:W-:Y:S05]  /*13ff0*/  BRA `(.L_x_2744) ;  /* 0x00000000001c7947 */ /* 0x000fea0003800000 */
.L_x_2771:
[----:B------:R-:W-:-:S06]  /*14000*/  HADD2.F32 R4, -RZ, R18.H0_H0 ;  /* 0x20000012ff047230 */ /* 0x000fcc0000004100 */
[----:B------:R-:W0:Y:S02]  /*14010*/  F2I.U64.TRUNC R4, R4 ;  /* 0x0000000400047311 */ /* 0x000e24000020d800 */
[----:B0-----:R0:W-:Y:S01]  /*14020*/  STG.E.64 desc[UR36][R2.64], R4 ;  /* 0x0000000402007986 */ /* 0x0011e2000c101b24 */
[----:B------:R-:W-:Y:S05]  /*14030*/  BRA `(.L_x_2744) ;  /* 0x00000000000c7947 */ /* 0x000fea0003800000 */
.L_x_2770:
[----:B------:R-:W-:-:S04]  /*14040*/  HADD2.F32 R18, -RZ, R18.H0_H0 ;  /* 0x20000012ff127230 */ /* 0x000fc80000004100 */
[----:B------:R-:W0:Y:S02]  /*14050*/  F2I.FTZ.U32.TRUNC.NTZ R5, R18 ;  /* 0x0000001200057305 */ /* 0x000e24000021f000 */
[----:B0-----:R0:W-:Y:S02]  /*14060*/  STG.E desc[UR36][R2.64], R5 ;  /* 0x0000000502007986 */ /* 0x0011e4000c101924 */
.L_x_2744:
[----:B------:R-:W-:-:S07]  /*14070*/  VIADD R37, R37, 0x80 ;  /* 0x0000008025257836 */ /* 0x000fce0000000000 */
.L_x_2704:
[----:B------:R-:W-:Y:S05]  /*14080*/  BSYNC B6 ;  /* 0x0000000000067941 */ /* 0x000fea0003800000 */
.L_x_2703:
        /* <DEDUP_REMOVED lines=23> */
.L_x_2776:
[----:B------:R-:W-:-:S06]  /*14200*/  HADD2.F32 R5, -RZ, R16.H0_H0 ;  /* 0x20000010ff057230 */ /* 0x000fcc0000004100 */
[----:B------:R-:W0:Y:S02]  /*14210*/  F2I.S64.TRUNC R4, R5 ;  /* 0x0000000500047311 */ /* 0x000e24000020d900 */
[----:B0-----:R-:W-:Y:S01]  /*14220*/  STG.E.U8 desc[UR36][R2.64], R4 ;  /* 0x0000000402007986 */ /* 0x001fe2000c101124 */
[----:B------:R-:W-:Y:S05]  /*14230*/  EXIT ;  /* 0x000000000000794d */ /* 0x000fea0003800000 */
.L_x_2775:
        /* <DEDUP_REMOVED lines=10> */
.L_x_2779:
[----:B------:R-:W-:-:S04]  /*142e0*/  HADD2.F32 R16, -RZ, R16.H0_H0 ;  /* 0x20000010ff107230 */ /* 0x000fc80000004100 */
[----:B------:R-:W0:Y:S02]  /*142f0*/  F2I.FTZ.TRUNC.NTZ R5, R16 ;  /* 0x0000001000057305 */ /* 0x000e24000021f100 */
[----:B0-----:R-:W-:Y:S01]  /*14300*/  STG.E desc[UR36][R2.64], R5 ;  /* 0x0000000502007986 */ /* 0x001fe2000c101924 */
[----:B------:R-:W-:Y:S05]  /*14310*/  EXIT ;  /* 0x000000000000794d */ /* 0x000fea0003800000 */
.L_x_2778:
[----:B------:R-:W-:-:S04]  /*14320*/  HADD2.F32 R16, -RZ, R16.H0_H0 ;  /* 0x20000010ff107230 */ /* 0x000fc80000004100 */
[----:B------:R-:W0:Y:S02]  /*14330*/  F2I.FTZ.TRUNC.NTZ R5, R16 ;  /* 0x0000001000057305 */ /* 0x000e24000021f100 */
[----:B0-----:R-:W-:Y:S01]  /*14340*/  STG.E.U16 desc[UR36][R2.64], R5 ;  /* 0x0000000502007986 */ /* 0x001fe2000c101524 */
[----:B------:R-:W-:Y:S05]  /*14350*/  EXIT ;  /* 0x000000000000794d */ /* 0x000fea0003800000 */
.L_x_2774:
        /* <DEDUP_REMOVED lines=9> */
.L_x_2781:
[----:B------:R-:W-:Y:S01]  /*143f0*/  STG.E.U16 desc[UR36][R2.64], R16 ;  /* 0x0000001002007986 */ /* 0x000fe2000c101524 */
[----:B------:R-:W-:Y:S05]  /*14400*/  EXIT ;  /* 0x000000000000794d */ /* 0x000fea0003800000 */
.L_x_2780:
        /* <DEDUP_REMOVED lines=10> */
.L_x_2783:
[----:B------:R-:W-:-:S05]  /*144b0*/  HADD2.F32 R0, -RZ, R16.H0_H0 ;  /* 0x20000010ff007230 */ /* 0x000fca0000004100 */
[----:B------:R-:W-:-:S04]  /*144c0*/  F2FP.F16.F32.PACK_AB R0, RZ, R0 ;  /* 0x00000000ff00723e */ /* 0x000fc800000000ff */
[----:B------:R-:W-:-:S05]  /*144d0*/  PRMT R0, R0, 0x5410, RZ ;  /* 0x0000541000007816 */ /* 0x000fca00000000ff */
[----:B------:R-:W-:Y:S01]  /*144e0*/  STG.E desc[UR36][R2.64], R0 ;  /* 0x0000000002007986 */ /* 0x000fe2000c101924 */
[----:B------:R-:W-:Y:S05]  /*144f0*/  EXIT ;  /* 0x000000000000794d */ /* 0x000fea0003800000 */
.L_x_2782:
[----:B------:R-:W-:-:S05]  /*14500*/  HADD2.F32 R4, -RZ, R16.H0_H0 ;  /* 0x20000010ff047230 */ /* 0x000fca0000004100 */
[----:B------:R-:W-:-:S06]  /*14510*/  FMUL.FTZ R4, R4, 1 ;  /* 0x3f80000004047820 */ /* 0x000fcc0000410000 */
[----:B------:R-:W0:Y:S02]  /*14520*/  F2F.F64.F32 R4, R4 ;  /* 0x0000000400047310 */ /* 0x000e240000201800 */
[----:B0-----:R-:W-:Y:S01]  /*14530*/  STG.E.64 desc[UR36][R2.64], R4 ;  /* 0x0000000402007986 */ /* 0x001fe2000c101b24 */
[----:B------:R-:W-:Y:S05]  /*14540*/  EXIT ;  /* 0x000000000000794d */ /* 0x000fea0003800000 */
.L_x_2773:
        /* <DEDUP_REMOVED lines=13> */
.L_x_2786:
[----:B------:R-:W-:Y:S01]  /*14620*/  HADD2.F32 R16, -RZ, R16.H0_H0 ;  /* 0x20000010ff107230 */ /* 0x000fe20000004100 */
[----:B------:R-:W-:-:S04]  /*14630*/  CS2R R6, SRZ ;  /* 0x0000000000067805 */ /* 0x000fc8000001ff00 */
[----:B------:R-:W-:-:S06]  /*14640*/  FMUL.FTZ R4, R16, 1 ;  /* 0x3f80000010047820 */ /* 0x000fcc0000410000 */
[----:B------:R-:W0:Y:S02]  /*14650*/  F2F.F64.F32 R4, R4 ;  /* 0x0000000400047310 */ /* 0x000e240000201800 */
[----:B0-----:R-:W-:Y:S01]  /*14660*/  STG.E.128 desc[UR36][R2.64], R4 ;  /* 0x0000000402007986 */ /* 0x001fe2000c101d24 */
[----:B------:R-:W-:Y:S05]  /*14670*/  EXIT ;  /* 0x000000000000794d */ /* 0x000fea0003800000 */
.L_x_2785:
        /* <DEDUP_REMOVED lines=21> */
.L_x_2790:
[----:B------:R-:W-:Y:S05]  /*147d0*/  BSYNC B0 ;  /* 0x0000000000007941 */ /* 0x000fea0003800000 */
.L_x_2789:
[----:B------:R-:W-:-:S05]  /*147e0*/  LOP3.LUT R5, R0, R5, RZ, 0xfc, !PT ;  /* 0x0000000500057212 */ /* 0x000fca00078efcff */
[----:B------:R-:W-:Y:S01]  /*147f0*/  STG.E.U8 desc[UR36][R2.64], R5 ;  /* 0x0000000502007986 */ /* 0x000fe2000c101124 */
[----:B------:R-:W-:Y:S05]  /*14800*/  EXIT ;  /* 0x000000000000794d */ /* 0x000fea0003800000 */
.L_x_2788:
        /* <DEDUP_REMOVED lines=13> */
.L_x_2792:
[----:B------:R-:W-:Y:S01]  /*148e0*/  IMAD.MOV.U32 R0, RZ, RZ, 0x7f ;  /* 0x0000007fff007424 */ /* 0x000fe200078e00ff */
[----:B------:R-:W-:-:S04]  /*148f0*/  ISETP.GT.U32.AND P0, PT, R4, 0x7f800000, PT ;  /* 0x7f8000000400780c */ /* 0x000fc80003f04070 */
[----:B------:R-:W-:-:S09]  /*14900*/  SEL R0, R0, 0x7c, P0 ;  /* 0x0000007c00007807 */ /* 0x000fd20000000000 */
.L_x_2793:
[----:B------:R-:W-:Y:S05]  /*14910*/  BSYNC B0 ;  /* 0x0000000000007941 */ /* 0x000fea0003800000 */
.L_x_2791:
[----:B------:R-:W-:-:S04]  /*14920*/  LOP3.LUT R4, R5, 0x80000000, RZ, 0xc0, !PT ;  /* 0x8000000005047812 */ /* 0x000fc800078ec0ff */
[----:B------:R-:W-:-:S04]  /*14930*/  SHF.R.U32.HI R5, RZ, 0x18, R4 ;  /* 0x00000018ff057819 */ /* 0x000fc80000011604 */
[----:B------:R-:W-:-:S05]  /*14940*/  LOP3.LUT R5, R0, R5, RZ, 0xfc, !PT ;  /* 0x0000000500057212 */ /* 0x000fca00078efcff */
[----:B------:R-:W-:Y:S01]  /*14950*/  STG.E.U8 desc[UR36][R2.64], R5 ;  /* 0x0000000502007986 */ /* 0x000fe2000c101124 */
[----:B------:R-:W-:Y:S05]  /*14960*/  EXIT ;  /* 0x000000000000794d */ /* 0x000fea0003800000 */
.L_x_2787:
[----:B------:R-:W-:-:S05]  /*14970*/  HADD2.F32 R0, -RZ, R16.H0_H0 ;  /* 0x20000010ff007230 */ /* 0x000fca0000004100 */
[----:B------:R-:W-:-:S05]  /*14980*/  F2FP.BF16.F32.PACK_AB R0, RZ, R0 ;  /* 0x00000000ff00723e */ /* 0x000fca00000010ff */
[----:B------:R-:W-:Y:S01]  /*14990*/  STG.E.U16 desc[UR36][R2.64], R0 ;  /* 0x0000000002007986 */ /* 0x000fe2000c101524 */
[----:B------:R-:W-:Y:S05]  /*149a0*/  EXIT ;  /* 0x000000000000794d */ /* 0x000fea0003800000 */
.L_x_2784:
        /* <DEDUP_REMOVED lines=12> */
.L_x_2796:
        /* <DEDUP_REMOVED lines=17> */
.L_x_2799:
[----:B------:R-:W-:-:S04]  /*14b80*/  LOP3.LUT R0, R7, 0x80000000, RZ, 0xc0, !PT ;  /* 0x8000000007007812 */ /* 0x000fc800078ec0ff */
[----:B------:R-:W-:-:S04]  /*14b90*/  SHF.R.U32.HI R5, RZ, 0x18, R0 ;  /* 0x00000018ff057819 */ /* 0x000fc80000011600 */
[----:B------:R-:W-:-:S04]  /*14ba0*/  LOP3.LUT R4, R4, R5, RZ, 0xfc, !PT ;  /* 0x0000000504047212 */ /* 0x000fc800078efcff */
[----:B------:R-:W-:-:S07]  /*14bb0*/  PRMT R0, R4, 0x7610, R0 ;  /* 0x0000761004007816 */ /* 0x000fce0000000000 */
.L_x_2798:
[----:B------:R-:W-:Y:S05]  /*14bc0*/  BSYNC B0 ;  /* 0x0000000000007941 */ /* 0x000fea0003800000 */
.L_x_2797:
[----:B------:R-:W-:Y:S01]  /*14bd0*/  STG.E.U8 desc[UR36][R2.64], R0 ;  /* 0x0000000002007986 */ /* 0x000fe2000c101124 */
[----:B------:R-:W-:Y:S05]  /*14be0*/  EXIT ;  /* 0x000000000000794d */ /* 0x000fea0003800000 */
.L_x_2795:
        /* <DEDUP_REMOVED lines=17> */
.L_x_2802:
[----:B------:R-:W-:-:S04]  /*14d00*/  LOP3.LUT R0, R7, 0x80000000, RZ, 0xc0, !PT ;  /* 0x8000000007007812 */ /* 0x000fc800078ec0ff */
[----:B------:R-:W-:-:S04]  /*14d10*/  SHF.R.U32.HI R5, RZ, 0x18, R0 ;  /* 0x00000018ff057819 */ /* 0x000fc80000011600 */
[----:B------:R-:W-:-:S04]  /*14d20*/  LOP3.LUT R4, R4, R5, RZ, 0xfc, !PT ;  /* 0x0000000504047212 */ /* 0x000fc800078efcff */
[----:B------:R-:W-:-:S07]  /*14d30*/  PRMT R0, R4, 0x7610, R0 ;  /* 0x0000761004007816 */ /* 0x000fce0000000000 */
.L_x_2801:
[----:B------:R-:W-:Y:S05]  /*14d40*/  BSYNC B0 ;  /* 0x0000000000007941 */ /* 0x000fea0003800000 */
.L_x_2800:
[----:B------:R-:W-:Y:S01]  /*14d50*/  STG.E.U8 desc[UR36][R2.64], R0 ;  /* 0x0000000002007986 */ /* 0x000fe2000c101124 */
[----:B------:R-:W-:Y:S05]  /*14d60*/  EXIT ;  /* 0x000000000000794d */ /* 0x000fea0003800000 */
.L_x_2794:
        /* <DEDUP_REMOVED lines=22> */
.L_x_2777:
        /* <DEDUP_REMOVED lines=16> */
.L_x_2805:
[----:B------:R-:W-:Y:S05]  /*14fd0*/  EXIT ;  /* 0x000000000000794d */ /* 0x000fea0003800000 */
.L_x_2804:
[----:B------:R-:W-:-:S06]  /*14fe0*/  HADD2.F32 R4, -RZ, R16.H0_H0 ;  /* 0x20000010ff047230 */ /* 0x000fcc0000004100 */
[----:B------:R-:W0:Y:S02]  /*14ff0*/  F2I.U64.TRUNC R4, R4 ;  /* 0x0000000400047311 */ /* 0x000e24000020d800 */
[----:B0-----:R-:W-:Y:S01]  /*15000*/  STG.E.64 desc[UR36][R2.64], R4 ;  /* 0x0000000402007986 */ /* 0x001fe2000c101b24 */
[----:B------:R-:W-:Y:S05]  /*15010*/  EXIT ;  /* 0x000000000000794d */ /* 0x000fea0003800000 */
.L_x_2803:
[----:B------:R-:W-:-:S04]  /*15020*/  HADD2.F32 R16, -RZ, R16.H0_H0 ;  /* 0x20000010ff107230 */ /* 0x000fc80000004100 */
[----:B------:R-:W0:Y:S02]  /*15030*/  F2I.FTZ.U32.TRUNC.NTZ R5, R16 ;  /* 0x0000001000057305 */ /* 0x000e24000021f000 */
[----:B0-----:R-:W-:Y:S01]  /*15040*/  STG.E desc[UR36][R2.64], R5 ;  /* 0x0000000502007986 */ /* 0x001fe2000c101924 */
[----:B------:R-:W-:Y:S05]  /*15050*/  EXIT ;  /* 0x000000000000794d */ /* 0x000fea0003800000 */
.L_x_2806:
        /* <DEDUP_REMOVED lines=10> */
.L_x_9581:


//--------------------- .text._ZN2at6native18elementwise_kernelILi128ELi4EZNS0_22gpu_kernel_impl_nocastIZZZNS0_14glu_jvp_kernelERNS_18TensorIteratorBaseEENKUlvE_clEvENKUlvE1_clEvEUlN3c104HalfES8_S8_S8_E_EEvS4_RKT_EUliE_EEviT1_ --------------------------
	.section	.text._ZN2at6native18elementwise_kernelILi128ELi4EZNS0_22gpu_kernel_impl_nocastIZZZNS0_14glu_jvp_kernelERNS_18TensorIteratorBaseEENKUlvE_clEvENKUlvE1_clEvEUlN3c104HalfES8_S8_S8_E_EEvS4_RKT_EUliE_EEviT1_,"ax",@progbits
	.align	128
        .global         _ZN2at6native18elementwise_kernelILi128ELi4EZNS0_22gpu_kernel_impl_nocastIZZZNS0_14glu_jvp_kernelERNS_18TensorIteratorBaseEENKUlvE_clEvENKUlvE1_clEvEUlN3c104HalfES8_S8_S8_E_EEvS4_RKT_EUliE_EEviT1_
        .type           _ZN2at6native18elementwise_kernelILi128ELi4EZNS0_22gpu_kernel_impl_nocastIZZZNS0_14glu_jvp_kernelERNS_18TensorIteratorBaseEENKUlvE_clEvENKUlvE1_clEvEUlN3c104HalfES8_S8_S8_E_EEvS4_RKT_EUliE_EEviT1_,@function
        .size           _ZN2at6native18elementwise_kernelILi128ELi4EZNS0_22gpu_kernel_impl_nocastIZZZNS0_14glu_jvp_kernelERNS_18TensorIteratorBaseEENKUlvE_clEvENKUlvE1_clEvEUlN3c104HalfES8_S8_S8_E_EEvS4_RKT_EUliE_EEviT1_,(.L_x_9582 - _ZN2at6native18elementwise_kernelILi128ELi4EZNS0_22gpu_kernel_impl_nocastIZZZNS0_14glu_jvp_kernelERNS_18TensorIteratorBaseEENKUlvE_clEvENKUlvE1_clEvEUlN3c104HalfES8_S8_S8_E_EEvS4_RKT_EUliE_EEviT1_)
        .other          _ZN2at6native18elementwise_kernelILi128ELi4EZNS0_22gpu_kernel_impl_nocastIZZZNS0_14glu_jvp_kernelERNS_18TensorIteratorBaseEENKUlvE_clEvENKUlvE1_clEvEUlN3c104HalfES8_S8_S8_E_EEvS4_RKT_EUliE_EEviT1_,@"STO_CUDA_ENTRY STV_DEFAULT"
_ZN2at6native18elementwise_kernelILi128ELi4EZNS0_22gpu_kernel_impl_nocastIZZZNS0_14glu_jvp_kernelERNS_18TensorIteratorBaseEENKUlvE_clEvENKUlvE1_clEvEUlN3c104HalfES8_S8_S8_E_EEvS4_RKT_EUliE_EEviT1_:
.text._ZN2at6native18elementwise_kernelILi128ELi4EZNS0_22gpu_kernel_impl_nocastIZZZNS0_14glu_jvp_kernelERNS_18TensorIteratorBaseEENKUlvE_clEvENKUlvE1_clEvEUlN3c104HalfES8_S8_S8_E_EEvS4_RKT_EUliE_EEviT1_:
        /* <DEDUP_REMOVED lines=439> */
.L_x_2809:
        /* <DEDUP_REMOVED lines=19> */
[----:B------:R-:W-:Y:S01]  /*1ca0*/  IADD3.X R5, RZ, UR9, RZ, P0, !PT ;  /* 0x00000009ff057c10 */ /* 0x000fe200087fe4ff */
[----:B--2---:R-:W-:-:S05]  /*1cb0*/  HADD2.F32 R8, -RZ, R8.H0_H0 ;  /* 0x20000008ff087230 */ /* 0x004fca0000004100 */
[----:B------:R-:W-:Y:S01]  /*1cc0*/  FMUL.FTZ R8, R8, -1.4426950216293334961 ;  /* 0xbfb8aa3b08087820 */ /* 0x000fe20000410000 */
[----:B---3--:R-:W-:-:S05]  /*1cd0*/  HADD2.F32 R2, -RZ, R12.H0_H0 ;  /* 0x2000000cff027230 */ /* 0x008fca0000004100 */
[----:B------:R-:W0:Y:S01]  /*1ce0*/  MUFU.EX2 R8, R8 ;  /* 0x0000000800087308 */ /* 0x000e220000000800 */
[----:B----4-:R-:W-:Y:S02]  /*1cf0*/  HADD2.F32 R0, -RZ, R6.H0_H0 ;  /* 0x20000006ff007230 */ /* 0x010fe40000004100 */
[----:B0-----:R-:W-:-:S06]  /*1d00*/  FADD.FTZ R9, R8, 1 ;  /* 0x3f80000008097421 */ /* 0x001fcc0000010000 */
[----:B------:R-:W0:Y:S02]  /*1d10*/  MUFU.RCP R9, R9 ;  /* 0x0000000900097308 */ /* 0x000e240000001000 */
[----:B0-----:R-:W-:Y:S01]  /*1d20*/  FFMA.FTZ R13, -R2, R9, R2 ;  /* 0x00000009020d7223 */ /* 0x001fe20000010102 */
[----:B-----5:R-:W-:-:S03]  /*1d30*/  HADD2.F32 R2, -RZ, R10.H0_H0 ;  /* 0x2000000aff027230 */ /* 0x020fc60000004100 */
[----:B------:R-:W-:-:S04]  /*1d40*/  FMUL.FTZ R13, R0, R13 ;  /* 0x0000000d000d7220 */ /* 0x000fc80000410000 */
[----:B------:R-:W-:-:S05]  /*1d50*/  FFMA.FTZ R2, R2, R9, R13 ;  /* 0x0000000902027223 */ /* 0x000fca000001000d */
[----:B------:R-:W-:-:S05]  /*1d60*/  F2FP.F16.F32.PACK_AB R2, RZ, R2 ;  /* 0x00000002ff02723e */ /* 0x000fca00000000ff */
[----:B------:R0:W-:Y:S02]  /*1d70*/  STG.E.U16 desc[UR4][R4.64], R2 ;  /* 0x0000000204007986 */ /* 0x0001e4000c101504 */
.L_x_2808:
[----:B------:R-:W-:Y:S05]  /*1d80*/  BSYNC B0 ;  /* 0x0000000000007941 */ /* 0x000fea0003800000 */
.L_x_2807:
        /* <DEDUP_REMOVED lines=432> */
.L_x_2812:
        /* <DEDUP_REMOVED lines=20> */
[----:B------:R-:W-:Y:S01]  /*39d0*/  ISETP.GE.AND P0, PT, R3, UR6, PT ;  /* 0x0000000603007c0c */ /* 0x000fe2000bf06270 */
        /* <DEDUP_REMOVED lines=443> */
.L_x_2813:
        /* <DEDUP_REMOVED lines=33> */
.L_x_2811:
[----:B------:R-:W-:Y:S05]  /*57a0*/  BSYNC B0 ;  /* 0x0000000000007941 */ /* 0x000fea0003800000 */
.L_x_2810:
        /* <DEDUP_REMOVED lines=431> */
.L_x_2814:
        /* <DEDUP_REMOVED lines=17> */
[----:B--2---:R-:W-:-:S05]  /*73b0*/  HADD2.F32 R6, -RZ, R6.H0_H0 ;  /* 0x20000006ff067230 */ /* 0x004fca0000004100 */
[----:B------:R-:W-:Y:S01]  /*73c0*/  FMUL.FTZ R6, R6, -1.4426950216293334961 ;  /* 0xbfb8aa3b06067820 */ /* 0x000fe20000410000 */
[----:B---3--:R-:W-:-:S05]  /*73d0*/  HADD2.F32 R4, -RZ, R10.H0_H0 ;  /* 0x2000000aff047230 */ /* 0x008fca0000004100 */
[----:B------:R-:W0:Y:S01]  /*73e0*/  MUFU.EX2 R6, R6 ;  /* 0x0000000600067308 */ /* 0x000e220000000800 */
[----:B----4-:R-:W-:Y:S01]  /*73f0*/  HADD2.F32 R0, -RZ, R2.H0_H0 ;  /* 0x20000002ff007230 */ /* 0x010fe20000004100 */
[----:B------:R-:W-:-:S04]  /*7400*/  IADD3 R2, P0, R5, UR6, RZ ;  /* 0x0000000605027c10 */ /* 0x000fc8000ff1e0ff */
[----:B------:R-:W-:Y:S01]  /*7410*/  IADD3.X R3, RZ, UR7, RZ, P0, !PT ;  /* 0x00000007ff037c10 */ /* 0x000fe200087fe4ff */
[----:B0-----:R-:W-:-:S06]  /*7420*/  FADD.FTZ R7, R6, 1 ;  /* 0x3f80000006077421 */ /* 0x001fcc0000010000 */
[----:B------:R-:W0:Y:S02]  /*7430*/  MUFU.RCP R7, R7 ;  /* 0x0000000700077308 */ /* 0x000e240000001000 */
[----:B0-----:R-:W-:Y:S01]  /*7440*/  FFMA.FTZ R11, -R4, R7, R4 ;  /* 0x00000007040b7223 */ /* 0x001fe20000010104 */
[----:B-----5:R-:W-:-:S03]  /*7450*/  HADD2.F32 R4, -RZ, R8.H0_H0 ;  /* 0x20000008ff047230 */ /* 0x020fc60000004100 */
[----:B------:R-:W-:-:S04]  /*7460*/  FMUL.FTZ R11, R0, R11 ;  /* 0x0000000b000b7220 */ /* 0x000fc80000410000 */
[----:B------:R-:W-:-:S05]  /*7470*/  FFMA.FTZ R4, R4, R7, R11 ;  /* 0x0000000704047223 */ /* 0x000fca000001000b */
[----:B------:R-:W-:-:S05]  /*7480*/  F2FP.F16.F32.PACK_AB R4, RZ, R4 ;  /* 0x00000004ff04723e */ /* 0x000fca00000000ff */
[----:B------:R-:W-:Y:S01]  /*7490*/  STG.E.U16 desc[UR4][R2.64], R4 ;  /* 0x0000000402007986 */ /* 0x000fe2000c101504 */
[----:B------:R-:W-:Y:S05]  /*74a0*/  EXIT ;  /* 0x000000000000794d */ /* 0x000fea0003800000 */
.L_x_2815:
        /* <DEDUP_REMOVED lines=13> */
.L_x_9582:


//--------------------- .text._ZN2at6native27unrolled_elementwise_kernelIZZZNS0_14glu_jvp_kernelERNS_18TensorIteratorBaseEENKUlvE_clEvENKUlvE1_clEvEUlN3c104HalfES7_S7_S7_E_St5arrayIPcLm5EELi4E23TrivialOffsetCalculatorILi4EjESC_ILi1EjENS0_6memory15LoadWithoutCastENSF_16StoreWithoutCastEEEviT_T0_T2_T3_T4_T5_ --------------------------
	.section	.text._ZN2at6native27unrolled_elementwise_kernelIZZZNS0_14glu_jvp_kernelERNS_18TensorIteratorBaseEENKUlvE_clEvENKUlvE1_clEvEUlN3c104HalfES7_S7_S7_E_St5arrayIPcLm5EELi4E23TrivialOffsetCalculatorILi4EjESC_ILi1EjENS0_6memory15LoadWithoutCastENSF_16StoreWithoutCastEEEviT_T0_T2_T3_T4_T5_,"ax",@progbits
	.align	128
        .global         _ZN2at6native27unrolled_elementwise_kernelIZZZNS0_14glu_jvp_kernelERNS_18TensorIteratorBaseEENKUlvE_clEvENKUlvE1_clEvEUlN3c104HalfES7_S7_S7_E_St5arrayIPcLm5EELi4E23TrivialOffsetCalculatorILi4EjESC_ILi1EjENS0_6memory15LoadWithoutCastENSF_16StoreWithoutCastEEEviT_T0_T2_T3_T4_T5_
        .type           _ZN2at6native27unrolled_elementwise_kernelIZZZNS0_14glu_jvp_kernelERNS_18TensorIteratorBaseEENKUlvE_clEvENKUlvE1_clEvEUlN3c104HalfES7_S7_S7_E_St5arrayIPcLm5EELi4E23TrivialOffsetCalculatorILi4EjESC_ILi1EjENS0_6memory15LoadWithoutCastENSF_16StoreWithoutCastEEEviT_T0_T2_T3_T4_T5_,@function
        .size           _ZN2at6native27unrolled_elementwise_kernelIZZZNS0_14glu_jvp_kernelERNS_18TensorIteratorBaseEENKUlvE_clEvENKUlvE1_clEvEUlN3c104HalfES7_S7_S7_E_St5arrayIPcLm5EELi4E23TrivialOffsetCalculatorILi4EjESC_ILi1EjENS0_6memory15LoadWithoutCastENSF_16StoreWithoutCastEEEviT_T0_T2_T3_T4_T5_,(.L_x_9583 - _ZN2at6native27unrolled_elementwise_kernelIZZZNS0_14glu_jvp_kernelERNS_18TensorIteratorBaseEENKUlvE_clEvENKUlvE1_clEvEUlN3c104HalfES7_S7_S7_E_St5arrayIPcLm5EELi4E23TrivialOffsetCalculatorILi4EjESC_ILi1EjENS0_6memory15LoadWithoutCastENSF_16StoreWithoutCastEEEviT_T0_T2_T3_T4_T5_)
        .other          _ZN2at6native27unrolled_elementwise_kernelIZZZNS0_14glu_jvp_kernelERNS_18TensorIteratorBaseEENKUlvE_clEvENKUlvE1_clEvEUlN3c104HalfES7_S7_S7_E_St5arrayIPcLm5EELi4E23TrivialOffsetCalculatorILi4EjESC_ILi1EjENS0_6memory15LoadWithoutCastENSF_16StoreWithoutCastEEEviT_T0_T2_T3_T4_T5_,@"STO_CUDA_ENTRY STV_DEFAULT"
_ZN2at6native27unrolled_elementwise_kernelIZZZNS0_14glu_jvp_kernelERNS_18TensorIteratorBaseEENKUlvE_clEvENKUlvE1_clEvEUlN3c104HalfES7_S7_S7_E_St5arrayIPcLm5EELi4E23TrivialOffsetCalculatorILi4EjESC_ILi1EjENS0_6memory15LoadWithoutCastENSF_16StoreWithoutCastEEEviT_T0_T2_T3_T4_T5_:
.text._ZN2at6native27unrolled_elementwise_kernelIZZZNS0_14glu_jvp_kernelERNS_18TensorIteratorBaseEENKUlvE_clEvENKUlvE1_clEvEUlN3c104HalfES7_S7_S7_E_St5arrayIPcLm5EELi4E23TrivialOffsetCalculatorILi4EjESC_ILi1EjENS0_6memory15LoadWithoutCastENSF_16StoreWithoutCastEEEviT_T0_T2_T3_T4_T5_:
        /* <DEDUP_REMOVED lines=11> */
[----:B------:R-:W-:Y:S02]  /*00b0*/  @!P0 LEA R29, R0, R21, 0x9 ;  /* 0x00000015001d8211 */ /* 0x000fe400078e48ff */
[----:B------:R-:W-:-:S04]  /*00c0*/  @!P0 IADD3 R21, R21, 0x80, RZ ;  /* 0x0000008015158810 */ /* 0x000fc80007ffe0ff */
[----:B------:R-:W-:-:S13]  /*00d0*/  ISETP.GE.AND P1, PT, R21, R2, PT ;  /* 0x000000021500720c */ /* 0x000fda0003f26270 */
[----:B------:R-:W-:Y:S01]  /*00e0*/  @!P1 LEA R7, R0, R21, 0x9 ;  /* 0x0000001500079211 */ /* 0x000fe200078e48ff */
[----:B------:R-:W0:Y:S01]  /*00f0*/  @!P1 LDC.64 R4, c[0x0][0x220] ;  /* 0x00008800ff049b82 */ /* 0x000e220000000a00 */
[----:B------:R-:W-:-:S04]  /*0100*/  @!P1 IADD3 R21, R21, 0x80, RZ ;  /* 0x0000008015159810 */ /* 0x000fc80007ffe0ff */
[----:B------:R-:W-:-:S03]  /*0110*/  ISETP.GE.AND P3, PT, R21, R2, PT ;  /* 0x000000021500720c */ /* 0x000fc60003f66270 */
[----:B------:R-:W1:Y:S08]  /*0120*/  @!P1 LDC.64 R18, c[0x0][0x230] ;  /* 0x00008c00ff129b82 */ /* 0x000e700000000a00 */
[----:B------:R-:W2:Y:S02]  /*0130*/  @!P1 LDC.64 R22, c[0x0][0x228] ;  /* 0x00008a00ff169b82 */ /* 0x000ea40000000a00 */
[----:B------:R-:W-:-:S02]  /*0140*/  @!P3 LEA R11, R0, R21, 0x9 ;  /* 0x00000015000bb211 */ /* 0x000fc400078e48ff */
        /* <DEDUP_REMOVED lines=58> */
[----:B---3--:R-:W-:Y:S02]  /*04f0*/  PRMT R14, RZ, 0x7610, R14 ;  /* 0x00007610ff0e7816 */ /* 0x008fe4000000000e */
[----:B------:R-:W-:-:S04]  /*0500*/  MOV R15, R27 ;  /* 0x0000001b000f7202 */ /* 0x000fc80000000f00 */
[----:B------:R1:W5:Y:S01]  /*0510*/  @!P0 LDG.E.U16 R14, desc[UR4][R18.64] ;  /* 0x00000004120e8981 */ /* 0x000362000c1e1500 */
[----:B0-----:R-:W-:Y:S01]  /*0520*/  @!P0 IMAD.WIDE.U32 R20, R29, 0x2, R20 ;  /* 0x000000021d148825 */ /* 0x001fe200078e0014 */
[----:B------:R-:W-:-:S04]  /*0530*/  IADD3 R29, R15, 0x180, RZ ;  /* 0x000001800f1d7810 */ /* 0x000fc80007ffe0ff */
[----:B------:R0:W5:Y:S01]  /*0540*/  @!P0 LDG.E.U16 R16, desc[UR4][R20.64] ;  /* 0x0000000414108981 */ /* 0x000162000c1e1500 */
[----:B-1----:R-:W-:Y:S01]  /*0550*/  IADD3 R19, R15, 0x100, RZ ;  /* 0x000001000f137810 */ /* 0x002fe20007ffe0ff */
[----:B------:R-:W-:Y:S03]  /*0560*/  BSSY B0, `(.L_x_2816) ;  /* 0x0000016000007945 */ /* 0x000fe60003800000 */
[----:B------:R-:W-:Y:S02]  /*0570*/  ISETP.GE.AND P2, PT, R19, R2, PT ;  /* 0x000000021300720c */ /* 0x000fe40003f46270 */
[----:B0-----:R-:W-:Y:S02]  /*0580*/  IADD3 R21, R15, 0x80, RZ ;  /* 0x000000800f157810 */ /* 0x001fe40007ffe0ff */
[----:B------:R-:W-:Y:S02]  /*0590*/  @!P0 LEA R19, R0, R27, 0x9 ;  /* 0x0000001b00138211 */ /* 0x000fe400078e48ff */
[----:B------:R-:W-:-:S02]  /*05a0*/  @!P0 MOV R15, R21 ;  /* 0x00000015000f8202 */ /* 0x000fc40000000f00 */
[-C--:B------:R-:W-:Y:S01]  /*05b0*/  ISETP.GE.AND P1, PT, R21, R2.reuse, PT ;  /* 0x000000021500720c */ /* 0x080fe20003f26270 */
[----:B--2---:R-:W-:Y:S01]  /*05c0*/  @!P0 IMAD.WIDE.U32 R12, R19, 0x2, R12 ;  /* 0x00000002130c8825 */ /* 0x004fe200078e000c */
[-C--:B------:R-:W-:Y:S02]  /*05d0*/  ISETP.GE.AND P3, PT, R29, R2.reuse, PT ;  /* 0x000000021d00720c */ /* 0x080fe40003f66270 */
[----:B------:R-:W-:Y:S01]  /*05e0*/  ISETP.GE.AND P4, PT, R15, R2, PT ;  /* 0x000000020f00720c */ /* 0x000fe20003f86270 */
[----:B------:R-:W-:-:S12]  /*05f0*/  @P0 BRA `(.L_x_2817) ;  /* 0x0000000000300947 */ /* 0x000fd80003800000 */
        /* <DEDUP_REMOVED lines=12> */
.L_x_2817:
[----:B------:R-:W-:Y:S05]  /*06c0*/  BSYNC B0 ;  /* 0x0000000000007941 */ /* 0x000fea0003800000 */
.L_x_2816:
        /* <DEDUP_REMOVED lines=14> */
.L_x_2819:
[----:B------:R-:W-:Y:S05]  /*07b0*/  BSYNC B0 ;  /* 0x0000000000007941 */ /* 0x000fea0003800000 */
.L_x_2818:
        /* <DEDUP_REMOVED lines=14> */
.L_x_2821:
[----:B------:R-:W-:Y:S05]  /*08a0*/  BSYNC B0 ;  /* 0x0000000000007941 */ /* 0x000fea0003800000 */
.L_x_2820:
        /* <DEDUP_REMOVED lines=14> */
.L_x_2823:
[----:B------:R-:W-:Y:S05]  /*0990*/  BSYNC B0 ;  /* 0x0000000000007941 */ /* 0x000fea0003800000 */
.L_x_2822:
[----:B-----5:R0:W-:Y:S01]  /*09a0*/  @!P0 STG.E.U16 desc[UR4][R12.64], R14 ;  /* 0x0000000e0c008986 */ /* 0x0201e2000c101504 */
[----:B------:R-:W-:Y:S04]  /*09b0*/  BSSY B0, `(.L_x_2824) ;  /* 0x000000c000007945 */ /* 0x000fe80003800000 */
[----:B------:R-:W-:Y:S05]  /*09c0*/  @P4 BRA `(.L_x_2825) ;  /* 0x0000000000284947 */ /* 0x000fea0003800000 */
[----:B------:R-:W1:Y:S01]  /*09d0*/  LDC.64 R8, c[0x0][0x218] ;  /* 0x00008600ff087b82 */ /* 0x000e620000000a00 */
[----:B------:R-:W-:Y:S02]  /*09e0*/  LEA R7, R0, R15, 0x9 ;  /* 0x0000000f00077211 */ /* 0x000fe400078e48ff */
[----:B------:R-:W-:-:S04]  /*09f0*/  IADD3 R15, R15, 0x80, RZ ;  /* 0x000000800f0f7810 */ /* 0x000fc80007ffe0ff */
[----:B------:R-:W-:-:S13]  /*0a00*/  ISETP.GE.AND P0, PT, R15, R2, PT ;  /* 0x000000020f00720c */ /* 0x000fda0003f06270 */
[----:B------:R-:W-:Y:S02]  /*0a10*/  @!P0 LEA R5, R0, R15, 0x9 ;  /* 0x0000000f00058211 */ /* 0x000fe400078e48ff */
[----:B------:R-:W-:Y:S01]  /*0a20*/  @!P0 IADD3 R15, R15, 0x80, RZ ;  /* 0x000000800f0f8810 */ /* 0x000fe20007ffe0ff */
[----:B-1----:R-:W-:-:S04]  /*0a30*/  IMAD.WIDE.U32 R6, R7, 0x2, R8 ;  /* 0x0000000207067825 */ /* 0x002fc800078e0008 */
[----:B------:R-:W-:Y:S01]  /*0a40*/  @!P0 IMAD.WIDE.U32 R8, R5, 0x2, R8 ;  /* 0x0000000205088825 */ /* 0x000fe200078e0008 */
[----:B------:R1:W-:Y:S04]  /*0a50*/  STG.E.U16 desc[UR4][R6.64], R3 ;  /* 0x0000000306007986 */ /* 0x0003e8000c101504 */
[----:B------:R1:W-:Y:S02]  /*0a60*/  @!P0 STG.E.U16 desc[UR4][R8.64], R4 ;  /* 0x0000000408008986 */ /* 0x0003e4000c101504 */
.L_x_2825:
[----:B------:R-:W-:Y:S05]  /*0a70*/  BSYNC B0 ;  /* 0x0000000000007941 */ /* 0x000fea0003800000 */
.L_x_2824:
[----:B------:R-:W-:-:S13]  /*0a80*/  ISETP.GE.AND P0, PT, R15, R2, PT ;  /* 0x000000020f00720c */ /* 0x000fda0003f06270 */
[----:B------:R-:W-:Y:S05]  /*0a90*/  @P0 EXIT ;  /* 0x000000000000094d */ /* 0x000fea0003800000 */
[----:B-1----:R-:W1:Y:S01]  /*0aa0*/  LDC.64 R2, c[0x0][0x218] ;  /* 0x00008600ff027b82 */ /* 0x002e620000000a00 */
[----:B------:R-:W-:-:S05]  /*0ab0*/  LEA R15, R0, R15, 0x9 ;  /* 0x0000000f000f7211 */ /* 0x000fca00078e48ff */
[----:B-1----:R-:W-:-:S05]  /*0ac0*/  IMAD.WIDE.U32 R2, R15, 0x2, R2 ;  /* 0x000000020f027825 */ /* 0x002fca00078e0002 */
[----:B------:R-:W-:Y:S01]  /*0ad0*/  STG.E.U16 desc[UR4][R2.64], R25 ;  /* 0x0000001902007986 */ /* 0x000fe2000c101504 */
[----:B------:R-:W-:Y:S05]  /*0ae0*/  EXIT ;  /* 0x000000000000794d */ /* 0x000fea0003800000 */
.L_x_2826:
        /* <DEDUP_REMOVED lines=9> */
.L_x_9583:


//--------------------- .text._ZN2at6native29vectorized_elementwise_kernelILi2EZZZNS0_14glu_jvp_kernelERNS_18TensorIteratorBaseEENKUlvE_clEvENKUlvE1_clEvEUlN3c104HalfES7_S7_S7_E_St5arrayIPcLm5EEEEviT0_T1_ --------------------------
	.section	.text._ZN2at6native29vectorized_elementwise_kernelILi2EZZZNS0_14glu_jvp_kernelERNS_18TensorIteratorBaseEENKUlvE_clEvENKUlvE1_clEvEUlN3c104HalfES7_S7_S7_E_St5arrayIPcLm5EEEEviT0_T1_,"ax",@progbits
	.align	128
        .global         _ZN2at6native29vectorized_elementwise_kernelILi2EZZZNS0_14glu_jvp_kernelERNS_18TensorIteratorBaseEENKUlvE_clEvENKUlvE1_clEvEUlN3c104HalfES7_S7_S7_E_St5arrayIPcLm5EEEEviT0_T1_
        .type           _ZN2at6native29vectorized_elementwise_kernelILi2EZZZNS0_14glu_jvp_kernelERNS_18TensorIteratorBaseEENKUlvE_clEvENKUlvE1_clEvEUlN3c104HalfES7_S7_S7_E_St5arrayIPcLm5EEEEviT0_T1_,@function
        .size           _ZN2at6native29vectorized_elementwise_kernelILi2EZZZNS0_14glu_jvp_kernelERNS_18TensorIteratorBaseEENKUlvE_clEvENKUlvE1_clEvEUlN3c104HalfES7_S7_S7_E_St5arrayIPcLm5EEEEviT0_T1_,(.L_x_9584 - _ZN2at6native29vectorized_elementwise_kernelILi2EZZZNS0_14glu_jvp_kernelERNS_18TensorIteratorBaseEENKUlvE_clEvENKUlvE1_clEvEUlN3c104HalfES7_S7_S7_E_St5arrayIPcLm5EEEEviT0_T1_)
        .other          _ZN2at6native29vectorized_elementwise_kernelILi2EZZZNS0_14glu_jvp_kernelERNS_18TensorIteratorBaseEENKUlvE_clEvENKUlvE1_clEvEUlN3c104HalfES7_S7_S7_E_St5arrayIPcLm5EEEEviT0_T1_,@"STO_CUDA_ENTRY STV_DEFAULT"
_ZN2at6native29vectorized_elementwise_kernelILi2EZZZNS0_14glu_jvp_kernelERNS_18TensorIteratorBaseEENKUlvE_clEvENKUlvE1_clEvEUlN3c104HalfES7_S7_S7_E_St5arrayIPcLm5EEEEviT0_T1_:
.text._ZN2at6native29vectorized_elementwise_kernelILi2EZZZNS0_14glu_jvp_kernelERNS_18TensorIteratorBaseEENKUlvE_clEvENKUlvE1_clEvEUlN3c104HalfES7_S7_S7_E_St5arrayIPcLm5EEEEviT0_T1_:
        /* <DEDUP_REMOVED lines=12> */
[----:B-1----:R-:W-:-:S04]  /*00c0*/  IMAD.WIDE R4, R2, 0x2, R4 ;  /* 0x0000000202047825 */ /* 0x002fc800078e0204 */
[----:B0-----:R-:W-:-:S03]  /*00d0*/  IMAD.WIDE.U32 R8, R7, 0x4, R4 ;  /* 0x0000000407087825 */ /* 0x001fc600078e0004 */
[----:B------:R-:W0:Y:S02]  /*00e0*/  LDC.64 R4, c[0x0][0x220] ;  /* 0x00008800ff047b82 */ /* 0x000e240000000a00 */
[----:B------:R-:W4:Y:S04]  /*00f0*/  LDG.E R22, desc[UR4][R8.64] ;  /* 0x0000000408167981 */ /* 0x000f28000c1e1900 */
[----:B------:R-:W5:Y:S04]  /*0100*/  LDG.E R21, desc[UR4][R8.64+0x200] ;  /* 0x0002000408157981 */ /* 0x000f68000c1e1900 */
[----:B------:R-:W5:Y:S01]  /*0110*/  LDG.E R20, desc[UR4][R8.64+0x400] ;  /* 0x0004000408147981 */ /* 0x000f62000c1e1900 */
[----:B--2---:R-:W-:-:S03]  /*0120*/  IMAD.WIDE R16, R2, 0x2, R16 ;  /* 0x0000000202107825 */ /* 0x004fc600078e0210 */
[----:B------:R-:W2:Y:S01]  /*0130*/  LDG.E R19, desc[UR4][R8.64+0x600] ;  /* 0x0006000408137981 */ /* 0x000ea2000c1e1900 */
[----:B------:R-:W-:-:S05]  /*0140*/  IMAD.WIDE.U32 R16, R7, 0x4, R16 ;  /* 0x0000000407107825 */ /* 0x000fca00078e0010 */
[----:B------:R-:W2:Y:S01]  /*0150*/  LDG.E R15, desc[UR4][R16.64] ;  /* 0x00000004100f7981 */ /* 0x000ea2000c1e1900 */
[----:B0-----:R-:W-:-:S03]  /*0160*/  IMAD.WIDE R4, R2, 0x2, R4 ;  /* 0x0000000202047825 */ /* 0x001fc600078e0204 */
[----:B------:R-:W2:Y:S01]  /*0170*/  LDG.E R14, desc[UR4][R16.64+0x200] ;  /* 0x00020004100e7981 */ /* 0x000ea2000c1e1900 */
[----:B------:R-:W-:-:S03]  /*0180*/  IMAD.WIDE.U32 R26, R7, 0x4, R4 ;  /* 0x00000004071a7825 */ /* 0x000fc600078e0004 */
[----:B------:R-:W2:Y:S01]  /*0190*/  LDG.E R0, desc[UR4][R16.64+0x400] ;  /* 0x0004000410007981 */ /* 0x000ea2000c1e1900 */
[----:B---3--:R-:W-:-:S03]  /*01a0*/  IMAD.WIDE R4, R2, 0x2, R10 ;  /* 0x0000000202047825 */ /* 0x008fc600078e020a */
[----:B------:R-:W3:Y:S04]  /*01b0*/  LDG.E R18, desc[UR4][R26.64] ;  /* 0x000000041a127981 */ /* 0x000ee8000c1e1900 */
[----:B------:R-:W3:Y:S01]  /*01c0*/  LDG.E R12, desc[UR4][R26.64+0x200] ;  /* 0x000200041a0c7981 */ /* 0x000ee2000c1e1900 */
[----:B------:R-:W-:-:S03]  /*01d0*/  IMAD.WIDE.U32 R4, R7, 0x4, R4 ;  /* 0x0000000407047825 */ /* 0x000fc600078e0004 */
[----:B------:R-:W3:Y:S04]  /*01e0*/  LDG.E R3, desc[UR4][R26.64+0x400] ;  /* 0x000400041a037981 */ /* 0x000ee8000c1e1900 */
[----:B------:R-:W3:Y:S04]  /*01f0*/  LDG.E R11, desc[UR4][R4.64] ;  /* 0x00000004040b7981 */ /* 0x000ee8000c1e1900 */
[----:B------:R-:W3:Y:S04]  /*0200*/  LDG.E R13, desc[UR4][R4.64+0x200] ;  /* 0x00020004040d7981 */ /* 0x000ee8000c1e1900 */
[----:B------:R0:W3:Y:S04]  /*0210*/  LDG.E R8, desc[UR4][R16.64+0x600] ;  /* 0x0006000410087981 */ /* 0x0000e8000c1e1900 */
[----:B------:R-:W3:Y:S04]  /*0220*/  LDG.E R6, desc[UR4][R26.64+0x600] ;  /* 0x000600041a067981 */ /* 0x000ee8000c1e1900 */
[----:B------:R-:W3:Y:S04]  /*0230*/  LDG.E R9, desc[UR4][R4.64+0x400] ;  /* 0x0004000404097981 */ /* 0x000ee8000c1e1900 */
[----:B------:R1:W3:Y:S01]  /*0240*/  LDG.E R10, desc[UR4][R4.64+0x600] ;  /* 0x00060004040a7981 */ /* 0x0002e2000c1e1900 */
[----:B----4-:R-:W-:-:S05]  /*0250*/  HADD2.F32 R23, -RZ, R22.H0_H0 ;  /* 0x20000016ff177230 */ /* 0x010fca0000004100 */
[----:B------:R-:W-:Y:S01]  /*0260*/  FMUL.FTZ R24, R23, -1.4426950216293334961 ;  /* 0xbfb8aa3b17187820 */ /* 0x000fe20000410000 */
[----:B------:R-:W-:-:S05]  /*0270*/  HADD2.F32 R22, -RZ, R22.H1_H1 ;  /* 0x30000016ff167230 */ /* 0x000fca0000004100 */
[----:B------:R-:W4:Y:S01]  /*0280*/  MUFU.EX2 R24, R24 ;  /* 0x0000001800187308 */ /* 0x000f220000000800 */
[--C-:B-----5:R-:W-:Y:S02]  /*0290*/  HADD2.F32 R25, -RZ, R21.reuse.H0_H0 ;  /* 0x20000015ff197230 */ /* 0x120fe40000004100 */
[----:B------:R-:W-:Y:S02]  /*02a0*/  HADD2.F32 R21, -RZ, R21.H1_H1 ;  /* 0x30000015ff157230 */ /* 0x000fe40000004100 */
[----:B------:R-:W-:Y:S01]  /*02b0*/  FMUL.FTZ R22, R22, -1.4426950216293334961 ;  /* 0xbfb8aa3b16167820 */ /* 0x000fe20000410000 */
[----:B0-----:R-:W-:Y:S02]  /*02c0*/  FMUL.FTZ R16, R25, -1.4426950216293334961 ;  /* 0xbfb8aa3b19107820 */ /* 0x001fe40000410000 */
[----:B------:R-:W-:Y:S01]  /*02d0*/  FMUL.FTZ R21, R21, -1.4426950216293334961 ;  /* 0xbfb8aa3b15157820 */ /* 0x000fe20000410000 */
[----:B------:R-:W0:Y:S01]  /*02e0*/  MUFU.EX2 R23, R22 ;  /* 0x0000001600177308 */ /* 0x000e220000000800 */
[----:B-1----:R-:W-:-:S02]  /*02f0*/  HADD2.F32 R4, -RZ, R20.H0_H0 ;  /* 0x20000014ff047230 */ /* 0x002fc40000004100 */
[----:B------:R-:W-:-:S05]  /*0300*/  HADD2.F32 R20, -RZ, R20.H1_H1 ;  /* 0x30000014ff147230 */ /* 0x000fca0000004100 */
[----:B------:R4:W1:Y:S01]  /*0310*/  MUFU.EX2 R26, R21 ;  /* 0x00000015001a7308 */ /* 0x0008620000000800 */
[----:B------:R-:W-:Y:S01]  /*0320*/  FMUL.FTZ R27, R20, -1.4426950216293334961 ;  /* 0xbfb8aa3b141b7820 */ /* 0x000fe20000410000 */
[----:B------:R-:W-:-:S06]  /*0330*/  FMUL.FTZ R25, R4, -1.4426950216293334961 ;  /* 0xbfb8aa3b04197820 */ /* 0x000fcc0000410000 */
[----:B------:R-:W5:Y:S01]  /*0340*/  MUFU.EX2 R16, R16 ;  /* 0x0000001000107308 */ /* 0x000f620000000800 */
[----:B----4-:R-:W-:Y:S01]  /*0350*/  FADD.FTZ R21, R24, 1 ;  /* 0x3f80000018157421 */ /* 0x010fe20000010000 */
[--C-:B--2---:R-:W-:Y:S02]  /*0360*/  HADD2.F32 R4, -RZ, R19.reuse.H0_H0 ;  /* 0x20000013ff047230 */ /* 0x104fe40000004100 */
[----:B------:R-:W-:-:S04]  /*0370*/  HADD2.F32 R19, -RZ, R19.H1_H1 ;  /* 0x30000013ff137230 */ /* 0x000fc80000004100 */
[----:B------:R-:W2:Y:S01]  /*0380*/  MUFU.RCP R21, R21 ;  /* 0x0000001500157308 */ /* 0x000ea20000001000 */
[----:B------:R-:W-:Y:S01]  /*0390*/  FMUL.FTZ R5, R4, -1.4426950216293334961 ;  /* 0xbfb8aa3b04057820 */ /* 0x000fe20000410000 */
[----:B0-----:R-:W-:Y:S01]  /*03a0*/  FADD.FTZ R17, R23, 1 ;  /* 0x3f80000017117421 */ /* 0x001fe20000010000 */
[----:B------:R-:W-:-:S05]  /*03b0*/  FMUL.FTZ R4, R19, -1.4426950216293334961 ;  /* 0xbfb8aa3b13047820 */ /* 0x000fca0000410000 */
[----:B------:R-:W0:Y:S01]  /*03c0*/  MUFU.EX2 R22, R27 ;  /* 0x0000001b00167308 */ /* 0x000e220000000800 */
[----:B-1----:R-:W-:Y:S01]  /*03d0*/  FADD.FTZ R19, R26, 1 ;  /* 0x3f8000001a137421 */ /* 0x002fe20000010000 */
[----:B-----5:R-:W-:Y:S01]  /*03e0*/  FADD.FTZ R20, R16, 1 ;  /* 0x3f80000010147421 */ /* 0x020fe20000010000 */
[----:B------:R-:W-:-:S05]  /*03f0*/  HADD2.F32 R16, -RZ, R15.H0_H0 ;  /* 0x2000000fff107230 */ /* 0x000fca0000004100 */
[----:B------:R-:W1:Y:S01]  /*0400*/  MUFU.EX2 R25, R25 ;  /* 0x0000001900197308 */ /* 0x000e620000000800 */
[----:B---3--:R-:W-:Y:S02]  /*0410*/  HADD2.F32 R23, -RZ, R18.H0_H0 ;  /* 0x20000012ff177230 */ /* 0x008fe40000004100 */
[----:B--2---:R-:W-:-:S05]  /*0420*/  FFMA.FTZ R24, -R16, R21, R16 ;  /* 0x0000001510187223 */ /* 0x004fca0000010110 */
[----:B------:R-:W2:Y:S01]  /*0430*/  MUFU.RCP R17, R17 ;  /* 0x0000001100117308 */ /* 0x000ea20000001000 */
[----:B------:R-:W-:Y:S02]  /*0440*/  HADD2.F32 R26, -RZ, R15.H1_H1 ;  /* 0x3000000fff1a7230 */ /* 0x000fe40000004100 */
[----:B0-----:R-:W-:-:S05]  /*0450*/  FADD.FTZ R15, R22, 1 ;  /* 0x3f800000160f7421 */ /* 0x001fca0000010000 */
[----:B------:R-:W0:Y:S01]  /*0460*/  MUFU.EX2 R5, R5 ;  /* 0x0000000500057308 */ /* 0x000e220000000800 */
[----:B------:R-:W-:-:S07]  /*0470*/  HADD2.F32 R22, -RZ, R11.H0_H0 ;  /* 0x2000000bff167230 */ /* 0x000fce0000004100 */
[----:B------:R-:W3:Y:S01]  /*0480*/  MUFU.EX2 R4, R4 ;  /* 0x0000000400047308 */ /* 0x000ee20000000800 */
[----:B------:R-:W-:-:S07]  /*0490*/  FMUL.FTZ R23, R23, R24 ;  /* 0x0000001817177220 */ /* 0x000fce0000410000 */
[----:B------:R-:W4:Y:S01]  /*04a0*/  MUFU.RCP R19, R19 ;  /* 0x0000001300137308 */ /* 0x000f220000001000 */
[----:B------:R-:W-:Y:S01]  /*04b0*/  FFMA.FTZ R21, R22, R21, R23 ;  /* 0x0000001516157223 */ /* 0x000fe20000010017 */
[----:B------:R-:W-:Y:S02]  /*04c0*/  HADD2.F32 R22, -RZ, R14.H1_H1 ;  /* 0x3000000eff167230 */ /* 0x000fe40000004100 */
[----:B-1----:R-:W-:Y:S01]  /*04d0*/  FADD.FTZ R28, R25, 1 ;  /* 0x3f800000191c7421 */ /* 0x002fe20000010000 */
[----:B------:R-:W-:Y:S02]  /*04e0*/  HADD2.F32 R18, -RZ, R18.H1_H1 ;  /* 0x30000012ff127230 */ /* 0x000fe40000004100 */
[----:B--2---:R-:W-:Y:S01]  /*04f0*/  FFMA.FTZ R25, -R26, R17, R26 ;  /* 0x000000111a197223 */ /* 0x004fe2000001011a */
[----:B------:R-:W-:Y:S02]  /*0500*/  HADD2.F32 R24, -RZ, R12.H0_H0 ;  /* 0x2000000cff187230 */ /* 0x000fe40000004100 */
[----:B0-----:R-:W-:Y:S01]  /*0510*/  FADD.FTZ R26, R5, 1 ;  /* 0x3f800000051a7421 */ /* 0x001fe20000010000 */
[----:B------:R-:W-:-:S02]  /*0520*/  HADD2.F32 R23, -RZ, R11.H1_H1 ;  /* 0x3000000bff177230 */ /* 0x000fc40000004100 */
[----:B---3--:R-:W-:Y:S01]  /*0530*/  FADD.FTZ R11, R4, 1 ;  /* 0x3f800000040b7421 */ /* 0x008fe20000010000 */
[----:B------:R-:W-:Y:S01]  /*0540*/  HADD2.F32 R12, -RZ, R12.H1_H1 ;  /* 0x3000000cff0c7230 */ /* 0x000fe20000004100 */
[----:B------:R-:W0:Y:S01]  /*0550*/  MUFU.RCP R16, R28 ;  /* 0x0000001c00107308 */ /* 0x000e220000001000 */
[----:B------:R-:W-:Y:S01]  /*0560*/  FMUL.FTZ R18, R18, R25 ;  /* 0x0000001912127220 */ /* 0x000fe20000410000 */
[----:B------:R-:W-:Y:S02]  /*0570*/  HADD2.F32 R27, -RZ, R14.H0_H0 ;  /* 0x2000000eff1b7230 */ /* 0x000fe40000004100 */
[----:B----4-:R-:W-:-:S04]  /*0580*/  FFMA.FTZ R5, -R22, R19, R22 ;  /* 0x0000001316057223 */ /* 0x010fc80000010116 */
[----:B------:R-:W1:Y:S01]  /*0590*/  MUFU.RCP R15, R15 ;  /* 0x0000000f000f7308 */ /* 0x000e620000001000 */
[--C-:B------:R-:W-:Y:S02]  /*05a0*/  HADD2.F32 R25, -RZ, R13.reuse.H0_H0 ;  /* 0x2000000dff197230 */ /* 0x100fe40000004100 */
[----:B------:R-:W-:Y:S02]  /*05b0*/  HADD2.F32 R22, -RZ, R13.H1_H1 ;  /* 0x3000000dff167230 */ /* 0x000fe40000004100 */
[----:B------:R-:W-:Y:S02]  /*05c0*/  FMUL.FTZ R13, R12, R5 ;  /* 0x000000050c0d7220 */ /* 0x000fe40000410000 */
[----:B------:R-:W2:Y:S01]  /*05d0*/  LDC.64 R4, c[0x0][0x218] ;  /* 0x00008600ff047b82 */ /* 0x000ea20000000a00 */
[----:B------:R-:W3:Y:S01]  /*05e0*/  MUFU.RCP R14, R26 ;  /* 0x0000001a000e7308 */ /* 0x000ee20000001000 */
[----:B------:R-:W-:Y:S01]  /*05f0*/  FFMA.FTZ R19, R22, R19, R13 ;  /* 0x0000001316137223 */ /* 0x000fe2000001000d */
[----:B------:R-:W-:-:S06]  /*0600*/  HADD2.F32 R12, -RZ, R3.H0_H0 ;  /* 0x20000003ff0c7230 */ /* 0x000fcc0000004100 */
[----:B------:R-:W4:Y:S01]  /*0610*/  MUFU.RCP R20, R20 ;  /* 0x0000001400147308 */ /* 0x000f220000001000 */
[----:B------:R-:W-:-:S07]  /*0620*/  HADD2.F32 R13, -RZ, R3.H1_H1 ;  /* 0x30000003ff0d7230 */ /* 0x000fce0000004100 */
[----:B------:R-:W5:Y:S01]  /*0630*/  MUFU.RCP R11, R11 ;  /* 0x0000000b000b7308 */ /* 0x000f620000001000 */
[--C-:B------:R-:W-:Y:S02]  /*0640*/  HADD2.F32 R3, -RZ, R0.reuse.H0_H0 ;  /* 0x20000000ff037230 */ /* 0x100fe40000004100 */
[----:B------:R-:W-:Y:S02]  /*0650*/  HADD2.F32 R0, -RZ, R0.H1_H1 ;  /* 0x30000000ff007230 */ /* 0x000fe40000004100 */
[----:B------:R-:W-:Y:S01]  /*0660*/  FFMA.FTZ R18, R23, R17, R18 ;  /* 0x0000001117127223 */ /* 0x000fe20000010012 */
[--C-:B------:R-:W-:Y:S02]  /*0670*/  HADD2.F32 R23, -RZ, R8.reuse.H0_H0 ;  /* 0x20000008ff177230 */ /* 0x100fe40000004100 */
[----:B0-----:R-:W-:Y:S01]  /*0680*/  FFMA.FTZ R3, -R3, R16, R3 ;  /* 0x0000001003037223 */ /* 0x001fe20000010103 */
[----:B------:R-:W-:Y:S02]  /*0690*/  HADD2.F32 R22, -RZ, R8.H1_H1 ;  /* 0x30000008ff167230 */ /* 0x000fe40000004100 */
[----:B-1----:R-:W-:Y:S01]  /*06a0*/  FFMA.FTZ R0, -R0, R15, R0 ;  /* 0x0000000f00007223 */ /* 0x002fe20000010100 */
[----:B------:R-:W-:-:S02]  /*06b0*/  HADD2.F32 R17, -RZ, R6.H0_H0 ;  /* 0x20000006ff117230 */ /* 0x000fc40000004100 */
[----:B------:R-:W-:Y:S02]  /*06c0*/  HADD2.F32 R8, -RZ, R6.H1_H1 ;  /* 0x30000006ff087230 */ /* 0x000fe40000004100 */
[----:B---3--:R-:W-:Y:S01]  /*06d0*/  FFMA.FTZ R6, -R23, R14, R23 ;  /* 0x0000000e17067223 */ /* 0x008fe20000010117 */
[----:B----4-:R-:W-:Y:S01]  /*06e0*/  FFMA.FTZ R27, -R27, R20, R27 ;  /* 0x000000141b1b7223 */ /* 0x010fe2000001011b */
[----:B------:R-:W-:Y:S01]  /*06f0*/  FMUL.FTZ R12, R12, R3 ;  /* 0x000000030c0c7220 */ /* 0x000fe20000410000 */
[----:B------:R-:W-:Y:S01]  /*0700*/  FMUL.FTZ R13, R13, R0 ;  /* 0x000000000d0d7220 */ /* 0x000fe20000410000 */
[--C-:B------:R-:W-:Y:S02]  /*0710*/  HADD2.F32 R3, -RZ, R9.reuse.H0_H0 ;  /* 0x20000009ff037230 */ /* 0x100fe40000004100 */
[----:B-----5:R-:W-:Y:S01]  /*0720*/  FFMA.FTZ R23, -R22, R11, R22 ;  /* 0x0000000b16177223 */ /* 0x020fe20000010116 */
[----:B------:R-:W-:Y:S02]  /*0730*/  HADD2.F32 R0, -RZ, R9.H1_H1 ;  /* 0x30000009ff007230 */ /* 0x000fe40000004100 */
[----:B------:R-:W-:-:S02]  /*0740*/  HADD2.F32 R9, -RZ, R10.H0_H0 ;  /* 0x2000000aff097230 */ /* 0x000fc40000004100 */
[----:B------:R-:W-:Y:S01]  /*0750*/  FMUL.FTZ R24, R24, R27 ;  /* 0x0000001b18187220 */ /* 0x000fe20000410000 */
[----:B------:R-:W-:Y:S02]  /*0760*/  HADD2.F32 R10, -RZ, R10.H1_H1 ;  /* 0x3000000aff0a7230 */ /* 0x000fe40000004100 */
[----:B------:R-:W-:Y:S01]  /*0770*/  FMUL.FTZ R6, R17, R6 ;  /* 0x0000000611067220 */ /* 0x000fe20000410000 */
[----:B------:R-:W-:Y:S01]  /*0780*/  FMUL.FTZ R23, R8, R23 ;  /* 0x0000001708177220 */ /* 0x000fe20000410000 */
[----:B--2---:R-:W-:-:S04]  /*0790*/  IMAD.WIDE.U32 R4, R2, 0x2, R4 ;  /* 0x0000000202047825 */ /* 0x004fc800078e0004 */
[----:B------:R-:W-:Y:S01]  /*07a0*/  FFMA.FTZ R20, R25, R20, R24 ;  /* 0x0000001419147223 */ /* 0x000fe20000010018 */
[----:B------:R-:W-:Y:S01]  /*07b0*/  FFMA.FTZ R3, R3, R16, R12 ;  /* 0x0000001003037223 */ /* 0x000fe2000001000c */
[----:B------:R-:W-:Y:S01]  /*07c0*/  FFMA.FTZ R0, R0, R15, R13 ;  /* 0x0000000f00007223 */ /* 0x000fe2000001000d */
[----:B------:R-:W-:Y:S01]  /*07d0*/  FFMA.FTZ R6, R9, R14, R6 ;  /* 0x0000000e09067223 */ /* 0x000fe20000010006 */
[----:B------:R-:W-:Y:S01]  /*07e0*/  FFMA.FTZ R23, R10, R11, R23 ;  /* 0x0000000b0a177223 */ /* 0x000fe20000010017 */
[----:B------:R-:W-:Y:S01]  /*07f0*/  F2FP.F16.F32.PACK_AB R21, R18, R21 ;  /* 0x000000151215723e */ /* 0x000fe200000000ff */
[----:B------:R-:W-:Y:S01]  /*0800*/  IMAD.WIDE R4, R7, 0x4, R4 ;  /* 0x0000000407047825 */ /* 0x000fe200078e0204 */
[----:B------:R-:W-:Y:S02]  /*0810*/  F2FP.F16.F32.PACK_AB R19, R19, R20 ;  /* 0x000000141313723e */ /* 0x000fe400000000ff */
[----:B------:R-:W-:Y:S02]  /*0820*/  F2FP.F16.F32.PACK_AB R3, R0, R3 ;  /* 0x000000030003723e */ /* 0x000fe400000000ff */
[----:B------:R-:W-:Y:S01]  /*0830*/  F2FP.F16.F32.PACK_AB R23, R23, R6 ;  /* 0x000000061717723e */ /* 0x000fe200000000ff */
[----:B------:R-:W-:Y:S04]  /*0840*/  STG.E desc[UR4][R4.64], R21 ;  /* 0x0000001504007986 */ /* 0x000fe8000c101904 */
[----:B------:R-:W-:Y:S04]  /*0850*/  STG.E desc[UR4][R4.64+0x200], R19 ;  /* 0x0002001304007986 */ /* 0x000fe8000c101904 */
[----:B------:R-:W-:Y:S04]  /*0860*/  STG.E desc[UR4][R4.64+0x400], R3 ;  /* 0x0004000304007986 */ /* 0x000fe8000c101904 */
[----:B------:R-:W-:Y:S01]  /*0870*/  STG.E desc[UR4][R4.64+0x600], R23 ;  /* 0x0006001704007986 */ /* 0x000fe2000c101904 */
[----:B------:R-:W-:Y:S05]  /*0880*/  EXIT ;  /* 0x000000000000794d */ /* 0x000fea0003800000 */
.L_x_2827:
        /* <DEDUP_REMOVED lines=10> */
[----:B------:R-:W-:-:S02]  /*0930*/  @!P1 IADD3 R13, R2, R0, RZ ;  /* 0x00000000020d9210 */ /* 0x000fc40007ffe0ff */
[----:B------:R-:W-:-:S04]  /*0940*/  @!P1 IADD3 R0, R0, 0x80, RZ ;  /* 0x0000008000009810 */ /* 0x000fc80007ffe0ff */
[----:B------:R-:W-:Y:S01]  /*0950*/  ISETP.GE.AND P2, PT, R0, R3, PT ;  /* 0x000000030000720c */ /* 0x000fe20003f46270 */
[----:B------:R-:W3:Y:S01]  /*0960*/  @!P1 LDC.64 R10, c[0x0][0x228] ;  /* 0x00008a00ff0a9b82 */ /* 0x000ee20000000a00 */
[----:B------:R-:W-:Y:S01]  /*0970*/  PRMT R6, RZ, 0x7610, R6 ;  /* 0x00007610ff067816 */ /* 0x000fe20000000006 */
[----:B0-----:R-:W-:-:S06]  /*0980*/  @!P0 IMAD.WIDE.U32 R24, R7, 0x2, R24 ;  /* 0x0000000207188825 */ /* 0x001fcc00078e0018 */
[----:B------:R-:W0:Y:S08]  /*0990*/  @!P1 LDC.64 R28, c[0x0][0x220] ;  /* 0x00008800ff1c9b82 */ /* 0x000e300000000a00 */
[----:B------:R-:W4:Y:S01]  /*09a0*/  @!P1 LDC.64 R26, c[0x0][0x230] ;  /* 0x00008c00ff1a9b82 */ /* 0x000f220000000a00 */
[----:B------:R-:W-:-:S07]  /*09b0*/  @!P2 IADD3 R15, R2, R0, RZ ;  /* 0x00000000020fa210 */ /* 0x000fce0007ffe0ff */
[----:B------:R-:W4:Y:S01]  /*09c0*/  @!P1 LDC.64 R18, c[0x0][0x238] ;  /* 0x00008e00ff129b82 */ /* 0x000f220000000a00 */
[----:B------:R-:W-:-:S07]  /*09d0*/  @!P2 IADD3 R0, R0, 0x80, RZ ;  /* 0x000000800000a810 */ /* 0x000fce0007ffe0ff */
[----:B------:R-:W4:Y:S01]  /*09e0*/  @!P0 LDC.64 R22, c[0x0][0x238] ;  /* 0x00008e00ff168b82 */ /* 0x000f220000000a00 */
[----:B------:R-:W-:Y:S01]  /*09f0*/  ISETP.GE.AND P3, PT, R0, R3, PT ;  /* 0x000000030000720c */ /* 0x000fe20003f66270 */
[C---:B-1----:R-:W-:Y:S01]  /*0a00*/  @!P0 IMAD.WIDE.U32 R20, R7.reuse, 0x2, R20 ;  /* 0x0000000207148825 */ /* 0x042fe200078e0014 */
[----:B------:R-:W-:Y:S01]  /*0a10*/  PRMT R8, RZ, 0x7610, R8 ;  /* 0x00007610ff087816 */ /* 0x000fe20000000008 */
[----:B------:R1:W5:Y:S01]  /*0a20*/  @!P0 LDG.E.U16 R4, desc[UR4][R24.64] ;  /* 0x0000000418048981 */ /* 0x000362000c1e1500 */
[----:B------:R-:W-:Y:S01]  /*0a30*/  PRMT R9, RZ, 0x7610, R9 ;  /* 0x00007610ff097816 */ /* 0x000fe20000000009 */
[----:B--2---:R-:W-:Y:S02]  /*0a40*/  @!P0 IMAD.WIDE.U32 R30, R7, 0x2, R30 ;  /* 0x00000002071e8825 */ /* 0x004fe400078e001e */
[----:B------:R-:W2:Y:S01]  /*0a50*/  @!P2 LDC.64 R34, c[0x0][0x228] ;  /* 0x00008a00ff22ab82 */ /* 0x000ea20000000a00 */
[----:B------:R4:W5:Y:S01]  /*0a60*/  @!P0 LDG.E.U16 R6, desc[UR4][R20.64] ;  /* 0x0000000414068981 */ /* 0x000962000c1e1500 */
[----:B---3--:R-:W-:Y:S01]  /*0a70*/  @!P1 IMAD.WIDE.U32 R36, R13, 0x2, R10 ;  /* 0x000000020d249825 */ /* 0x008fe200078e000a */
[----:B------:R-:W-:-:S02]  /*0a80*/  PRMT R10, RZ, 0x7610, R10 ;  /* 0x00007610ff0a7816 */ /* 0x000fc4000000000a */
[----:B------:R-:W-:Y:S01]  /*0a90*/  PRMT R11, RZ, 0x7610, R11 ;  /* 0x00007610ff0b7816 */ /* 0x000fe2000000000b */
[C---:B0-----:R-:W-:Y:S01]  /*0aa0*/  @!P1 IMAD.WIDE.U32 R28, R13.reuse, 0x2, R28 ;  /* 0x000000020d1c9825 */ /* 0x041fe200078e001c */
[----:B------:R-:W5:Y:S01]  /*0ab0*/  @!P1 LDG.E.U16 R9, desc[UR4][R36.64] ;  /* 0x0000000424099981 */ /* 0x000f62000c1e1500 */
[----:B-1----:R-:W0:Y:S02]  /*0ac0*/  @!P2 LDC.64 R24, c[0x0][0x230] ;  /* 0x00008c00ff18ab82 */ /* 0x002e240000000a00 */
[C---:B----4-:R-:W-:Y:S01]  /*0ad0*/  @!P1 IMAD.WIDE.U32 R26, R13.reuse, 0x2, R26 ;  /* 0x000000020d1a9825 */ /* 0x050fe200078e001a */
[----:B------:R-:W-:Y:S01]  /*0ae0*/  @!P3 IADD3 R21, R2, R0, RZ ;  /* 0x000000000215b210 */ /* 0x000fe20007ffe0ff */
[----:B------:R1:W5:Y:S02]  /*0af0*/  @!P1 LDG.E.U16 R8, desc[UR4][R28.64] ;  /* 0x000000041c089981 */ /* 0x000364000c1e1500 */
[----:B------:R-:W-:Y:S01]  /*0b00*/  @!P1 IMAD.WIDE.U32 R18, R13, 0x2, R18 ;  /* 0x000000020d129825 */ /* 0x000fe200078e0012 */
[----:B------:R-:W-:Y:S01]  /*0b10*/  @!P3 IADD3 R0, R0, 0x80, RZ ;  /* 0x000000800000b810 */ /* 0x000fe20007ffe0ff */
[----:B------:R-:W3:Y:S01]  /*0b20*/  @!P2 LDC.64 R16, c[0x0][0x220] ;  /* 0x00008800ff10ab82 */ /* 0x000ee20000000a00 */
[----:B------:R-:W5:Y:S01]  /*0b30*/  @!P1 LDG.E.U16 R10, desc[UR4][R26.64] ;  /* 0x000000041a0a9981 */ /* 0x000f62000c1e1500 */
[----:B------:R-:W-:Y:S01]  /*0b40*/  @!P0 IMAD.WIDE.U32 R22, R7, 0x2, R22 ;  /* 0x0000000207168825 */ /* 0x000fe200078e0016 */
[----:B------:R-:W-:-:S02]  /*0b50*/  PRMT R7, RZ, 0x7610, R7 ;  /* 0x00007610ff077816 */ /* 0x000fc40000000007 */
[----:B------:R-:W5:Y:S03]  /*0b60*/  @!P1 LDG.E.U16 R11, desc[UR4][R18.64] ;  /* 0x00000004120b9981 */ /* 0x000f66000c1e1500 */
[----:B------:R-:W4:Y:S01]  /*0b70*/  @!P2 LDC.64 R32, c[0x0][0x238] ;  /* 0x00008e00ff20ab82 */ /* 0x000f220000000a00 */
[----:B------:R-:W-:Y:S01]  /*0b80*/  ISETP.GE.AND P1, PT, R0, R3, PT ;  /* 0x000000030000720c */ /* 0x000fe20003f26270 */
[----:B------:R1:W5:Y:S01]  /*0b90*/  @!P0 LDG.E.U16 R7, desc[UR4][R22.64] ;  /* 0x0000000416078981 */ /* 0x000362000c1e1500 */
[----:B------:R-:W-:Y:S01]  /*0ba0*/  PRMT R13, RZ, 0x7610, R13 ;  /* 0x00007610ff0d7816 */ /* 0x000fe2000000000d */
[C---:B--2---:R-:W-:Y:S01]  /*0bb0*/  @!P2 IMAD.WIDE.U32 R34, R15.reuse, 0x2, R34 ;  /* 0x000000020f22a825 */ /* 0x044fe200078e0022 */
[----:B------:R-:W-:Y:S01]  /*0bc0*/  PRMT R14, RZ, 0x7610, R14 ;  /* 0x00007610ff0e7816 */ /* 0x000fe2000000000e */
[----:B------:R-:W5:Y:S02]  /*0bd0*/  @!P0 LDG.E.U16 R5, desc[UR4][R30.64] ;  /* 0x000000041e058981 */ /* 0x000f64000c1e1500 */
[C---:B0-----:R-:W-:Y:S01]  /*0be0*/  @!P2 IMAD.WIDE.U32 R24, R15.reuse, 0x2, R24 ;  /* 0x000000020f18a825 */ /* 0x041fe200078e0018 */
[----:B------:R-:W-:Y:S01]  /*0bf0*/  PRMT R12, RZ, 0x7610, R12 ;  /* 0x00007610ff0c7816 */ /* 0x000fe2000000000c */
[----:B------:R0:W5:Y:S01]  /*0c00*/  @!P2 LDG.E.U16 R13, desc[UR4][R34.64] ;  /* 0x00000004220da981 */ /* 0x000162000c1e1500 */
[----:B-1----:R-:W1:Y:S03]  /*0c10*/  @!P3 LDC.64 R28, c[0x0][0x230] ;  /* 0x00008c00ff1cbb82 */ /* 0x002e660000000a00 */
[----:B------:R2:W5:Y:S05]  /*0c20*/  @!P2 LDG.E.U16 R14, desc[UR4][R24.64] ;  /* 0x00000004180ea981 */ /* 0x00056a000c1e1500 */
[----:B------:R-:W1:Y:S01]  /*0c30*/  @!P3 LDC.64 R22, c[0x0][0x228] ;  /* 0x00008a00ff16bb82 */ /* 0x000e620000000a00 */
[----:B---3--:R-:W-:-:S07]  /*0c40*/  @!P2 IMAD.WIDE.U32 R16, R15, 0x2, R16 ;  /* 0x000000020f10a825 */ /* 0x008fce00078e0010 */
[----:B0-----:R-:W0:Y:S01]  /*0c50*/  @!P1 LDC.64 R34, c[0x0][0x228] ;  /* 0x00008a00ff229b82 */ /* 0x001e220000000a00 */
[----:B----4-:R-:W-:Y:S01]  /*0c60*/  @!P2 IMAD.WIDE.U32 R32, R15, 0x2, R32 ;  /* 0x000000020f20a825 */ /* 0x010fe200078e0020 */
[----:B------:R-:W-:Y:S01]  /*0c70*/  PRMT R15, RZ, 0x7610, R15 ;  /* 0x00007610ff0f7816 */ /* 0x000fe2000000000f */
[----:B------:R3:W5:Y:S01]  /*0c80*/  @!P2 LDG.E.U16 R12, desc[UR4][R16.64] ;  /* 0x00000004100ca981 */ /* 0x000762000c1e1500 */
[----:B--2---:R-:W-:Y:S02]  /*0c90*/  @!P1 IADD3 R25, R2, R0, RZ ;  /* 0x0000000002199210 */ /* 0x004fe40007ffe0ff */
[----:B------:R-:W-:Y:S02]  /*0ca0*/  @!P1 IADD3 R0, R0, 0x80, RZ ;  /* 0x0000008000009810 */ /* 0x000fe40007ffe0ff */
[----:B------:R2:W5:Y:S01]  /*0cb0*/  @!P2 LDG.E.U16 R15, desc[UR4][R32.64] ;  /* 0x00000004200fa981 */ /* 0x000562000c1e1500 */
[----:B------:R-:W4:Y:S01]  /*0cc0*/  @!P1 LDC.64 R18, c[0x0][0x220] ;  /* 0x00008800ff129b82 */ /* 0x000f220000000a00 */
[----:B------:R-:W-:-:S02]  /*0cd0*/  ISETP.GE.AND P2, PT, R0, R3, PT ;  /* 0x000000030000720c */ /* 0x000fc40003f46270 */
[----:B---3--:R-:W-:-:S05]  /*0ce0*/  PRMT R17, RZ, 0x7610, R17 ;  /* 0x00007610ff117816 */ /* 0x008fca0000000011 */
[----:B------:R-:W3:Y:S01]  /*0cf0*/  @!P1 LDC.64 R36, c[0x0][0x230] ;  /* 0x00008c00ff249b82 */ /* 0x000ee20000000a00 */
[----:B-1----:R-:W-:-:S05]  /*0d00*/  @!P3 IMAD.WIDE.U32 R22, R21, 0x2, R22 ;  /* 0x000000021516b825 */ /* 0x002fca00078e0016 */
[----:B------:R1:W5:Y:S02]  /*0d10*/  @!P3 LDG.E.U16 R17, desc[UR4][R22.64] ;  /* 0x000000041611b981 */ /* 0x000364000c1e1500 */
[----:B--2---:R-:W2:Y:S01]  /*0d20*/  @!P1 LDC.64 R32, c[0x0][0x238] ;  /* 0x00008e00ff209b82 */ /* 0x004ea20000000a00 */
[----:B0-----:R-:W-:-:S07]  /*0d30*/  @!P1 IMAD.WIDE.U32 R34, R25, 0x2, R34 ;  /* 0x0000000219229825 */ /* 0x001fce00078e0022 */
[----:B------:R-:W0:Y:S01]  /*0d40*/  @!P3 LDC.64 R30, c[0x0][0x220] ;  /* 0x00008800ff1ebb82 */ /* 0x000e220000000a00 */
[----:B-1----:R-:W-:-:S06]  /*0d50*/  PRMT R23, RZ, 0x7610, R23 ;  /* 0x00007610ff177816 */ /* 0x002fcc0000000017 */
[----:B------:R1:W5:Y:S01]  /*0d60*/  @!P1 LDG.E.U16 R23, desc[UR4][R34.64] ;  /* 0x0000000422179981 */ /* 0x000362000c1e1500 */
[----:B------:R-:W-:Y:S01]  /*0d70*/  PRMT R20, RZ, 0x7610, R20 ;  /* 0x00007610ff147816 */ /* 0x000fe20000000014 */
[----:B------:R-:W-:Y:S01]  /*0d80*/  @!P3 IMAD.WIDE.U32 R28, R21, 0x2, R28 ;  /* 0x00000002151cb825 */ /* 0x000fe200078e001c */
[----:B------:R-:W0:Y:S01]  /*0d90*/  @!P3 LDC.64 R26, c[0x0][0x238] ;  /* 0x00008e00ff1abb82 */ /* 0x000e220000000a00 */
[----:B------:R-:W-:Y:S02]  /*0da0*/  PRMT R22, RZ, 0x7610, R22 ;  /* 0x00007610ff167816 */ /* 0x000fe40000000016 */
[C---:B----4-:R-:W-:Y:S01]  /*0db0*/  @!P1 IMAD.WIDE.U32 R18, R25.reuse, 0x2, R18 ;  /* 0x0000000219129825 */ /* 0x050fe200078e0012 */
[----:B------:R-:W-:Y:S01]  /*0dc0*/  PRMT R24, RZ, 0x7610, R24 ;  /* 0x00007610ff187816 */ /* 0x000fe20000000018 */
[----:B------:R4:W5:Y:S03]  /*0dd0*/  @!P3 LDG.E.U16 R20, desc[UR4][R28.64] ;  /* 0x000000041c14b981 */ /* 0x000966000c1e1500 */
[----:B-1----:R-:W1:Y:S01]  /*0de0*/  @!P2 LDC.64 R34, c[0x0][0x230] ;  /* 0x00008c00ff22ab82 */ /* 0x002e620000000a00 */
[C---:B---3--:R-:W-:Y:S01]  /*0df0*/  @!P1 IMAD.WIDE.U32 R36, R25.reuse, 0x2, R36 ;  /* 0x0000000219249825 */ /* 0x048fe200078e0024 */
[----:B------:R-:W-:Y:S01]  /*0e00*/  PRMT R16, RZ, 0x7610, R16 ;  /* 0x00007610ff107816 */ /* 0x000fe20000000010 */
[----:B------:R3:W5:Y:S02]  /*0e10*/  @!P1 LDG.E.U16 R22, desc[UR4][R18.64] ;  /* 0x0000000412169981 */ /* 0x000764000c1e1500 */
[----:B--2---:R-:W-:Y:S01]  /*0e20*/  @!P1 IMAD.WIDE.U32 R32, R25, 0x2, R32 ;  /* 0x0000000219209825 */ /* 0x004fe200078e0020 */
[----:B------:R-:W-:Y:S01]  /*0e30*/  PRMT R25, RZ, 0x7610, R25 ;  /* 0x00007610ff197816 */ /* 0x000fe20000000019 */
[----:B------:R2:W5:Y:S01]  /*0e40*/  @!P1 LDG.E.U16 R24, desc[UR4][R36.64] ;  /* 0x0000000424189981 */ /* 0x000562000c1e1500 */
[----:B----4-:R-:W-:-:S02]  /*0e50*/  @!P2 IADD3 R29, R2, R0, RZ ;  /* 0x00000000021da210 */ /* 0x010fc40007ffe0ff */
[----:B------:R-:W-:Y:S01]  /*0e60*/  @!P2 IADD3 R0, R0, 0x80, RZ ;  /* 0x000000800000a810 */ /* 0x000fe20007ffe0ff */
[----:B0-----:R-:W-:Y:S01]  /*0e70*/  @!P3 IMAD.WIDE.U32 R30, R21, 0x2, R30 ;  /* 0x00000002151eb825 */ /* 0x001fe200078e001e */
[----:B------:R-:W5:Y:S01]  /*0e80*/  @!P1 LDG.E.U16 R25, desc[UR4][R32.64] ;  /* 0x0000000420199981 */ /* 0x000f62000c1e1500 */
[----:B---3--:R-:W0:Y:S01]  /*0e90*/  @!P2 LDC.64 R18, c[0x0][0x228] ;  /* 0x00008a00ff12ab82 */ /* 0x008e220000000a00 */
[----:B------:R-:W-:Y:S02]  /*0ea0*/  ISETP.GE.AND P1, PT, R0, R3, PT ;  /* 0x000000030000720c */ /* 0x000fe40003f26270 */
[----:B------:R3:W5:Y:S01]  /*0eb0*/  @!P3 LDG.E.U16 R16, desc[UR4][R30.64] ;  /* 0x000000041e10b981 */ /* 0x000762000c1e1500 */
[----:B------:R-:W-:-:S04]  /*0ec0*/  PRMT R28, RZ, 0x7610, R28 ;  /* 0x00007610ff1c7816 */ /* 0x000fc8000000001c */
[----:B--2---:R-:W2:Y:S01]  /*0ed0*/  @!P2 LDC.64 R36, c[0x0][0x238] ;  /* 0x00008e00ff24ab82 */ /* 0x004ea20000000a00 */
[----:B-1----:R-:W-:-:S07]  /*0ee0*/  @!P2 IMAD.WIDE.U32 R34, R29, 0x2, R34 ;  /* 0x000000021d22a825 */ /* 0x002fce00078e0022 */
[----:B---3--:R-:W1:Y:S01]  /*0ef0*/  @!P2 LDC.64 R30, c[0x0][0x220] ;  /* 0x00008800ff1eab82 */ /* 0x008e620000000a00 */
[----:B------:R3:W5:Y:S01]  /*0f00*/  @!P2 LDG.E.U16 R28, desc[UR4][R34.64] ;  /* 0x00000004221ca981 */ /* 0x000762000c1e1500 */
[----:B------:R-:W-:Y:S01]  /*0f10*/  @!P3 IMAD.WIDE.U32 R26, R21, 0x2, R26 ;  /* 0x00000002151ab825 */ /* 0x000fe200078e001a */
[----:B------:R-:W-:-:S03]  /*0f20*/  PRMT R21, RZ, 0x7610, R21 ;  /* 0x00007610ff157816 */ /* 0x000fc60000000015 */
[----:B0-----:R-:W-:-:S03]  /*0f30*/  @!P2 IMAD.WIDE.U32 R18, R29, 0x2, R18 ;  /* 0x000000021d12a825 */ /* 0x001fc600078e0012 */
[----:B------:R0:W5:Y:S01]  /*0f40*/  @!P3 LDG.E.U16 R21, desc[UR4][R26.64] ;  /* 0x000000041a15b981 */ /* 0x000162000c1e1500 */
[----:B------:R-:W4:Y:S08]  /*0f50*/  @!P1 LDC.64 R32, c[0x0][0x220] ;  /* 0x00008800ff209b82 */ /* 0x000f300000000a00 */
[----:B---3--:R-:W3:Y:S01]  /*0f60*/  @!P1 LDC.64 R34, c[0x0][0x228] ;  /* 0x00008a00ff229b82 */ /* 0x008ee20000000a00 */
[----:B0-----:R-:W-:-:S02]  /*0f70*/  PRMT R27, RZ, 0x7610, R27 ;  /* 0x00007610ff1b7816 */ /* 0x001fc4000000001b */
[----:B------:R-:W-:Y:S01]  /*0f80*/  PRMT R26, RZ, 0x7610, R26 ;  /* 0x00007610ff1a7816 */ /* 0x000fe2000000001a */
[----:B-1----:R-:W-:-:S03]  /*0f90*/  @!P2 IMAD.WIDE.U32 R30, R29, 0x2, R30 ;  /* 0x000000021d1ea825 */ /* 0x002fc600078e001e */
[----:B------:R0:W5:Y:S01]  /*0fa0*/  @!P2 LDG.E.U16 R27, desc[UR4][R18.64] ;  /* 0x00000004121ba981 */ /* 0x000162000c1e1500 */
[----:B--2---:R-:W-:-:S03]  /*0fb0*/  @!P2 IMAD.WIDE.U32 R36, R29, 0x2, R36 ;  /* 0x000000021d24a825 */ /* 0x004fc600078e0024 */
[----:B------:R1:W5:Y:S01]  /*0fc0*/  @!P2 LDG.E.U16 R26, desc[UR4][R30.64] ;  /* 0x000000041e1aa981 */ /* 0x000362000c1e1500 */
[----:B------:R-:W-:Y:S02]  /*0fd0*/  PRMT R29, RZ, 0x7610, R29 ;  /* 0x00007610ff1d7816 */ /* 0x000fe4000000001d */
[----:B0-----:R-:W-:-:S04]  /*0fe0*/  @!P1 IADD3 R19, R2, R0, RZ ;  /* 0x0000000002139210 */ /* 0x001fc80007ffe0ff */
[----:B------:R0:W5:Y:S01]  /*0ff0*/  @!P2 LDG.E.U16 R29, desc[UR4][R36.64] ;  /* 0x00000004241da981 */ /* 0x000162000c1e1500 */
[----:B-1----:R-:W-:Y:S01]  /*1000*/  PRMT R31, RZ, 0x7610, R31 ;  /* 0x00007610ff1f7816 */ /* 0x002fe2000000001f */
[C---:B---3--:R-:W-:Y:S01]  /*1010*/  @!P1 IMAD.WIDE.U32 R34, R19.reuse, 0x2, R34 ;  /* 0x0000000213229825 */ /* 0x048fe200078e0022 */
[----:B0-----:R-:W0:Y:S04]  /*1020*/  @!P1 LDC.64 R36, c[0x0][0x238] ;  /* 0x00008e00ff249b82 */ /* 0x001e280000000a00 */
[----:B------:R1:W5:Y:S04]  /*1030*/  @!P1 LDG.E.U16 R31, desc[UR4][R34.64] ;  /* 0x00000004221f9981 */ /* 0x000368000c1e1500 */
[----:B-1----:R-:W1:Y:S01]  /*1040*/  @!P1 LDC.64 R34, c[0x0][0x230] ;  /* 0x00008c00ff229b82 */ /* 0x002e620000000a00 */
[----:B------:R-:W-:Y:S01]  /*1050*/  PRMT R30, RZ, 0x7610, R30 ;  /* 0x00007610ff1e7816 */ /* 0x000fe2000000001e */
[----:B----4-:R-:W-:Y:S01]  /*1060*/  @!P1 IMAD.WIDE.U32 R32, R19, 0x2, R32 ;  /* 0x0000000213209825 */ /* 0x010fe200078e0020 */
[----:B------:R-:W-:-:S04]  /*1070*/  @!P1 IADD3 R0, R0, 0x80, RZ ;  /* 0x0000008000009810 */ /* 0x000fc80007ffe0ff */
[----:B------:R2:W5:Y:S01]  /*1080*/  @!P1 LDG.E.U16 R30, desc[UR4][R32.64] ;  /* 0x00000004201e9981 */ /* 0x000562000c1e1500 */
[C---:B0-----:R-:W-:Y:S01]  /*1090*/  @!P1 IMAD.WIDE.U32 R36, R19.reuse, 0x2, R36 ;  /* 0x0000000213249825 */ /* 0x041fe200078e0024 */
[----:B--2---:R-:W-:Y:S02]  /*10a0*/  PRMT R32, RZ, 0x7610, R32 ;  /* 0x00007610ff207816 */ /* 0x004fe40000000020 */
[----:B------:R-:W-:Y:S01]  /*10b0*/  PRMT R33, RZ, 0x7610, R33 ;  /* 0x00007610ff217816 */ /* 0x000fe20000000021 */
[----:B-1----:R-:W-:-:S05]  /*10c0*/  @!P1 IMAD.WIDE.U32 R34, R19, 0x2, R34 ;  /* 0x0000000213229825 */ /* 0x002fca00078e0022 */
        /* <DEDUP_REMOVED lines=34> */
.L_x_2829:
[----:B------:R-:W-:Y:S05]  /*12f0*/  BSYNC B0 ;  /* 0x0000000000007941 */ /* 0x000fea0003800000 */
.L_x_2828:
[----:B-----5:R-:W1:Y:S01]  /*1300*/  S2R R7, SR_TID.X ;  /* 0x0000000000077919 */ /* 0x020e620000002100 */
[----:B------:R-:W-:Y:S01]  /*1310*/  BSSY B0, `(.L_x_2830) ;  /* 0x0000010000007945 */ /* 0x000fe20003800000 */
[----:B-1----:R-:W-:-:S04]  /*1320*/  IADD3 R6, R7, 0x80, RZ ;  /* 0x0000008007067810 */ /* 0x002fc80007ffe0ff */
[----:B------:R-:W-:-:S13]  /*1330*/  ISETP.GE.AND P1, PT, R6, R3, PT ;  /* 0x000000030600720c */ /* 0x000fda0003f26270 */
[----:B------:R-:W-:Y:S05]  /*1340*/  @P1 BRA `(.L_x_2831) ;  /* 0x0000000000301947 */ /* 0x000fea0003800000 */
[----:B------:R-:W-:Y:S02]  /*1350*/  HADD2.F32 R9, -RZ, R9.H0_H0 ;  /* 0x20000009ff097230 */ /* 0x000fe40000004100 */
[----:B------:R-:W-:Y:S02]  /*1360*/  HADD2.F32 R11, -RZ, R11.H0_H0 ;  /* 0x2000000bff0b7230 */ /* 0x000fe40000004100 */
[----:B------:R-:W-:Y:S02]  /*1370*/  HADD2.F32 R8, -RZ, R8.H0_H0 ;  /* 0x20000008ff087230 */ /* 0x000fe40000004100 */
[----:B------:R-:W-:Y:S01]  /*1380*/  FMUL.FTZ R9, R9, -1.4426950216293334961 ;  /* 0xbfb8aa3b09097820 */ /* 0x000fe20000410000 */
[----:B------:R-:W-:-:S05]  /*1390*/  HADD2.F32 R5, -RZ, R10.H0_H0 ;  /* 0x2000000aff057230 */ /* 0x000fca0000004100 */
[----:B------:R-:W1:Y:S02]  /*13a0*/  MUFU.EX2 R9, R9 ;  /* 0x0000000900097308 */ /* 0x000e640000000800 */
[----:B-1----:R-:W-:-:S06]  /*13b0*/  FADD.FTZ R4, R9, 1 ;  /* 0x3f80000009047421 */ /* 0x002fcc0000010000 */
[----:B------:R-:W1:Y:S02]  /*13c0*/  MUFU.RCP R4, R4 ;  /* 0x0000000400047308 */ /* 0x000e640000001000 */
[----:B-1----:R-:W-:-:S04]  /*13d0*/  FFMA.FTZ R11, -R11, R4, R11 ;  /* 0x000000040b0b7223 */ /* 0x002fc8000001010b */
[----:B------:R-:W-:-:S04]  /*13e0*/  FMUL.FTZ R8, R8, R11 ;  /* 0x0000000b08087220 */ /* 0x000fc80000410000 */
[----:B------:R-:W-:-:S05]  /*13f0*/  FFMA.FTZ R8, R5, R4, R8 ;  /* 0x0000000405087223 */ /* 0x000fca0000010008 */
[----:B------:R-:W-:-:S07]  /*1400*/  F2FP.F16.F32.PACK_AB R8, RZ, R8 ;  /* 0x00000008ff08723e */ /* 0x000fce00000000ff */
.L_x_2831:
[----:B------:R-:W-:Y:S05]  /*1410*/  BSYNC B0 ;  /* 0x0000000000007941 */ /* 0x000fea0003800000 */
.L_x_2830:
[----:B------:R-:W-:Y:S01]  /*1420*/  IADD3 R4, R7, 0x100, RZ ;  /* 0x0000010007047810 */ /* 0x000fe20007ffe0ff */
[----:B------:R-:W-:Y:S03]  /*1430*/  BSSY B0, `(.L_x_2832) ;  /* 0x000000f000007945 */ /* 0x000fe60003800000 */
        /* <DEDUP_REMOVED lines=14> */
.L_x_2833:
[----:B------:R-:W-:Y:S05]  /*1520*/  BSYNC B0 ;  /* 0x0000000000007941 */ /* 0x000fea0003800000 */
.L_x_2832:
[----:B------:R-:W1:Y:S01]  /*1530*/  @!P0 LDC.64 R4, c[0x0][0x218] ;  /* 0x00008600ff048b82 */ /* 0x000e620000000a00 */
[C---:B------:R-:W-:Y:S01]  /*1540*/  IADD3 R10, R7.reuse, 0x180, RZ ;  /* 0x00000180070a7810 */ /* 0x040fe20007ffe0ff */
[----:B------:R-:W-:Y:S01]  /*1550*/  BSSY B0, `(.L_x_2834) ;  /* 0x0000019000007945 */ /* 0x000fe20003800000 */
[C---:B------:R-:W-:Y:S02]  /*1560*/  IADD3 R12, R7.reuse, 0x280, RZ ;  /* 0x00000280070c7810 */ /* 0x040fe40007ffe0ff */
[-C--:B------:R-:W-:Y:S02]  /*1570*/  ISETP.GE.AND P1, PT, R10, R3.reuse, PT ;  /* 0x000000030a00720c */ /* 0x080fe40003f26270 */
[----:B------:R-:W-:Y:S02]  /*1580*/  IADD3 R10, R7, 0x200, RZ ;  /* 0x00000200070a7810 */ /* 0x000fe40007ffe0ff */
[-C--:B------:R-:W-:Y:S02]  /*1590*/  ISETP.GE.AND P3, PT, R12, R3.reuse, PT ;  /* 0x000000030c00720c */ /* 0x080fe40003f66270 */
[----:B------:R-:W-:-:S02]  /*15a0*/  ISETP.GE.AND P2, PT, R10, R3, PT ;  /* 0x000000030a00720c */ /* 0x000fc40003f46270 */
[----:B------:R-:W-:Y:S02]  /*15b0*/  @!P0 IADD3 R11, R2, R7, RZ ;  /* 0x00000007020b8210 */ /* 0x000fe40007ffe0ff */
[C---:B------:R-:W-:Y:S02]  /*15c0*/  IADD3 R10, R7.reuse, 0x300, RZ ;  /* 0x00000300070a7810 */ /* 0x040fe40007ffe0ff */
[----:B------:R-:W-:Y:S02]  /*15d0*/  IADD3 R12, R7, 0x380, RZ ;  /* 0x00000380070c7810 */ /* 0x000fe40007ffe0ff */
[-C--:B------:R-:W-:Y:S02]  /*15e0*/  ISETP.GE.AND P4, PT, R10, R3.reuse, PT ;  /* 0x000000030a00720c */ /* 0x080fe40003f86270 */
[----:B------:R-:W-:Y:S01]  /*15f0*/  ISETP.GE.AND P5, PT, R12, R3, PT ;  /* 0x000000030c00720c */ /* 0x000fe20003fa6270 */
[----:B-1----:R-:W-:Y:S01]  /*1600*/  @!P0 IMAD.WIDE.U32 R4, R11, 0x2, R4 ;  /* 0x000000020b048825 */ /* 0x002fe200078e0004 */
[----:B------:R-:W-:Y:S11]  /*1610*/  @P1 BRA `(.L_x_2835) ;  /* 0x0000000000301947 */ /* 0x000ff60003800000 */
        /* <DEDUP_REMOVED lines=12> */
.L_x_2835:
[----:B------:R-:W-:Y:S05]  /*16e0*/  BSYNC B0 ;  /* 0x0000000000007941 */ /* 0x000fea0003800000 */
.L_x_2834:
[----:B------:R-:W-:Y:S04]  /*16f0*/  BSSY B0, `(.L_x_2836) ;  /* 0x000000e000007945 */ /* 0x000fe80003800000 */
        /* <DEDUP_REMOVED lines=13> */
.L_x_2837:
[----:B------:R-:W-:Y:S05]  /*17d0*/  BSYNC B0 ;  /* 0x0000000000007941 */ /* 0x000fea0003800000 */
.L_x_2836:
        /* <DEDUP_REMOVED lines=14> */
.L_x_2839:
[----:B------:R-:W-:Y:S05]  /*18c0*/  BSYNC B0 ;  /* 0x0000000000007941 */ /* 0x000fea0003800000 */
.L_x_2838:
        /* <DEDUP_REMOVED lines=14> */
.L_x_2841:
[----:B------:R-:W-:Y:S05]  /*19b0*/  BSYNC B0 ;  /* 0x0000000000007941 */ /* 0x000fea0003800000 */
.L_x_2840:
        /* <DEDUP_REMOVED lines=14> */
.L_x_2843:
[----:B------:R-:W-:Y:S05]  /*1aa0*/  BSYNC B0 ;  /* 0x0000000000007941 */ /* 0x000fea0003800000 */
.L_x_2842:
[----:B------:R-:W-:Y:S01]  /*1ab0*/  @!P0 MOV R7, R6 ;  /* 0x0000000600078202 */ /* 0x000fe20000000f00 */
[----:B------:R1:W-:Y:S01]  /*1ac0*/  @!P0 STG.E.U16 desc[UR4][R4.64], R19 ;  /* 0x0000001304008986 */ /* 0x0003e2000c101504 */
[----:B------:R-:W-:Y:S04]  /*1ad0*/  BSSY B0, `(.L_x_2844) ;  /* 0x000002d000007945 */ /* 0x000fe80003800000 */
[----:B------:R-:W-:Y:S01]  /*1ae0*/  BSSY B1, `(.L_x_2845) ;  /* 0x0000025000017945 */ /* 0x000fe20003800000 */
[----:B------:R-:W-:-:S13]  /*1af0*/  ISETP.GE.AND P0, PT, R7, R3, PT ;  /* 0x000000030700720c */ /* 0x000fda0003f06270 */
[----:B-1----:R-:W-:Y:S05]  /*1b00*/  @P0 BRA `(.L_x_2846) ;  /* 0x0000000000300947 */ /* 0x002fea0003800000 */
[----:B------:R-:W1:Y:S01]  /*1b10*/  LDC.64 R4, c[0x0][0x218] ;  /* 0x00008600ff047b82 */ /* 0x000e620000000a00 */
[----:B------:R-:W-:Y:S02]  /*1b20*/  IADD3 R15, R2, R7, RZ ;  /* 0x00000007020f7210 */ /* 0x000fe40007ffe0ff */
[----:B------:R-:W-:-:S04]  /*1b30*/  IADD3 R7, R7, 0x80, RZ ;  /* 0x0000008007077810 */ /* 0x000fc80007ffe0ff */
        /* <DEDUP_REMOVED lines=9> */
.L_x_2846:
[----:B------:R-:W-:-:S13]  /*1bd0*/  ISETP.GE.AND P0, PT, R7, R3, PT ;  /* 0x000000030700720c */ /* 0x000fda0003f06270 */
[----:B------:R-:W-:Y:S05]  /*1be0*/  @P0 BRA `(.L_x_2848) ;  /* 0x0000000000300947 */ /* 0x000fea0003800000 */
[----:B-1----:R-:W1:Y:S01]  /*1bf0*/  LDC.64 R4, c[0x0][0x218] ;  /* 0x00008600ff047b82 */ /* 0x002e620000000a00 */
[----:B------:R-:W-:Y:S02]  /*1c00*/  IADD3 R9, R2, R7, RZ ;  /* 0x0000000702097210 */ /* 0x000fe40007ffe0ff */
[----:B------:R-:W-:-:S03]  /*1c10*/  IADD3 R7, R7, 0x80, RZ ;  /* 0x0000008007077810 */ /* 0x000fc60007ffe0ff */
[----:B-1----:R-:W-:-:S05]  /*1c20*/  IMAD.WIDE.U32 R4, R9, 0x2, R4 ;  /* 0x0000000209047825 */ /* 0x002fca00078e0004 */
[----:B------:R2:W-:Y:S02]  /*1c30*/  STG.E.U16 desc[UR4][R4.64], R10 ;  /* 0x0000000a04007986 */ /* 0x0005e4000c101504 */
.L_x_2847:
[----:B------:R-:W-:-:S13]  /*1c40*/  ISETP.GE.AND P0, PT, R7, R3, PT ;  /* 0x000000030700720c */ /* 0x000fda0003f06270 */
[----:B------:R-:W-:Y:S05]  /*1c50*/  @P0 BRA `(.L_x_2849) ;  /* 0x0000000000340947 */ /* 0x000fea0003800000 */
[----:B-12---:R-:W1:Y:S01]  /*1c60*/  LDC.64 R4, c[0x0][0x218] ;  /* 0x00008600ff047b82 */ /* 0x006e620000000a00 */
[----:B------:R-:W-:Y:S02]  /*1c70*/  IADD3 R9, R2, R7, RZ ;  /* 0x0000000702097210 */ /* 0x000fe40007ffe0ff */
[----:B------:R-:W-:-:S03]  /*1c80*/  IADD3 R7, R7, 0x80, RZ ;  /* 0x0000008007077810 */ /* 0x000fc60007ffe0ff */
[----:B-1----:R-:W-:-:S05]  /*1c90*/  IMAD.WIDE.U32 R4, R9, 0x2, R4 ;  /* 0x0000000209047825 */ /* 0x002fca00078e0004 */
[----:B------:R2:W-:Y:S02]  /*1ca0*/  STG.E.U16 desc[UR4][R4.64], R11 ;  /* 0x0000000b04007986 */ /* 0x0005e4000c101504 */
.L_x_2848:
[----:B------:R-:W-:-:S13]  /*1cb0*/  ISETP.GE.AND P0, PT, R7, R3, PT ;  /* 0x000000030700720c */ /* 0x000fda0003f06270 */
[----:B------:R-:W-:Y:S05]  /*1cc0*/  @P0 BREAK B1 ;  /* 0x0000000000010942 */ /* 0x000fea0003800000 */
[----:B------:R-:W-:Y:S05]  /*1cd0*/  @P0 BRA `(.L_x_2850) ;  /* 0x0000000000300947 */ /* 0x000fea0003800000 */
[----:B-12---:R-:W1:Y:S01]  /*1ce0*/  LDC.64 R4, c[0x0][0x218] ;  /* 0x00008600ff047b82 */ /* 0x006e620000000a00 */
[----:B------:R-:W-:Y:S02]  /*1cf0*/  IADD3 R9, R2, R7, RZ ;  /* 0x0000000702097210 */ /* 0x000fe40007ffe0ff */
[----:B------:R-:W-:-:S03]  /*1d00*/  IADD3 R7, R7, 0x80, RZ ;  /* 0x0000008007077810 */ /* 0x000fc60007ffe0ff */
[----:B-1----:R-:W-:-:S05]  /*1d10*/  IMAD.WIDE.U32 R4, R9, 0x2, R4 ;  /* 0x0000000209047825 */ /* 0x002fca00078e0004 */
[----:B------:R3:W-:Y:S02]  /*1d20*/  STG.E.U16 desc[UR4][R4.64], R12 ;  /* 0x0000000c04007986 */ /* 0x0007e4000c101504 */
.L_x_2849:
[----:B------:R-:W-:Y:S05]  /*1d30*/  BSYNC B1 ;  /* 0x0000000000017941 */ /* 0x000fea0003800000 */
.L_x_2845:
[----:B------:R-:W-:-:S13]  /*1d40*/  ISETP.GE.AND P0, PT, R7, R3, PT ;  /* 0x000000030700720c */ /* 0x000fda0003f06270 */
[----:B-123--:R-:W1:Y:S01]  /*1d50*/  @!P0 LDC.64 R4, c[0x0][0x218] ;  /* 0x00008600ff048b82 */ /* 0x00ee620000000a00 */
[----:B------:R-:W-:Y:S02]  /*1d60*/  @!P0 IADD3 R9, R2, R7, RZ ;  /* 0x0000000702098210 */ /* 0x000fe40007ffe0ff */
[----:B------:R-:W-:-:S03]  /*1d70*/  @!P0 IADD3 R7, R7, 0x80, RZ ;  /* 0x0000008007078810 */ /* 0x000fc60007ffe0ff */
[----:B-1----:R-:W-:-:S05]  /*1d80*/  @!P0 IMAD.WIDE.U32 R4, R9, 0x2, R4 ;  /* 0x0000000209048825 */ /* 0x002fca00078e0004 */
[----:B------:R3:W-:Y:S02]  /*1d90*/  @!P0 STG.E.U16 desc[UR4][R4.64], R13 ;  /* 0x0000000d04008986 */ /* 0x0007e4000c101504 */
.L_x_2850:
[----:B------:R-:W-:Y:S05]  /*1da0*/  BSYNC B0 ;  /* 0x0000000000007941 */ /* 0x000fea0003800000 */
.L_x_2844:
        /* <DEDUP_REMOVED lines=8> */
.L_x_2851:
        /* <DEDUP_REMOVED lines=13> */
.L_x_9584:


//--------------------- .text._ZN2at6native29vectorized_elementwise_kernelILi4EZZZNS0_14glu_jvp_kernelERNS_18TensorIteratorBaseEENKUlvE_clEvENKUlvE1_clEvEUlN3c104HalfES7_S7_S7_E_St5arrayIPcLm5EEEEviT0_T1_ --------------------------
	.section	.text._ZN2at6native29vectorized_elementwise_kernelILi4EZZZNS0_14glu_jvp_kernelERNS_18TensorIteratorBaseEENKUlvE_clEvENKUlvE1_clEvEUlN3c104HalfES7_S7_S7_E_St5arrayIPcLm5EEEEviT0_T1_,"ax",@progbits
	.align	128
        .global         _ZN2at6native29vectorized_elementwise_kernelILi4EZZZNS0_14glu_jvp_kernelERNS_18TensorIteratorBaseEENKUlvE_clEvENKUlvE1_clEvEUlN3c104HalfES7_S7_S7_E_St5arrayIPcLm5EEEEviT0_T1_
        .type           _ZN2at6native29vectorized_elementwise_kernelILi4EZZZNS0_14glu_jvp_kernelERNS_18TensorIteratorBaseEENKUlvE_clEvENKUlvE1_clEvEUlN3c104HalfES7_S7_S7_E_St5arrayIPcLm5EEEEviT0_T1_,@function
        .size           _ZN2at6native29vectorized_elementwise_kernelILi4EZZZNS0_14glu_jvp_kernelERNS_18TensorIteratorBaseEENKUlvE_clEvENKUlvE1_clEvEUlN3c104HalfES7_S7_S7_E_St5arrayIPcLm5EEEEviT0_T1_,(.L_x_9585 - _ZN2at6native29vectorized_elementwise_kernelILi4EZZZNS0_14glu_jvp_kernelERNS_18TensorIteratorBaseEENKUlvE_clEvENKUlvE1_clEvEUlN3c104HalfES7_S7_S7_E_St5arrayIPcLm5EEEEviT0_T1_)
        .other          _ZN2at6native29vectorized_elementwise_kernelILi4EZZZNS0_14glu_jvp_kernelERNS_18TensorIteratorBaseEENKUlvE_clEvENKUlvE1_clEvEUlN3c104HalfES7_S7_S7_E_St5arrayIPcLm5EEEEviT0_T1_,@"STO_CUDA_ENTRY STV_DEFAULT"
_ZN2at6native29vectorized_elementwise_kernelILi4EZZZNS0_14glu_jvp_kernelERNS_18TensorIteratorBaseEENKUlvE_clEvENKUlvE1_clEvEUlN3c104HalfES7_S7_S7_E_St5arrayIPcLm5EEEEviT0_T1_:
.text._ZN2at6native29vectorized_elementwise_kernelILi4EZZZNS0_14glu_jvp_kernelERNS_18TensorIteratorBaseEENKUlvE_clEvENKUlvE1_clEvEUlN3c104HalfES7_S7_S7_E_St5arrayIPcLm5EEEEviT0_T1_:
        /* <DEDUP_REMOVED lines=15> */
[----:B------:R-:W4:Y:S01]  /*00f0*/  LDG.E.64 R16, desc[UR4][R6.64+0x400] ;  /* 0x0004000406107981 */ /* 0x000f22000c1e1b00 */
[----:B--2---:R-:W-:-:S04]  /*0100*/  IMAD.WIDE R8, R2, 0x2, R8 ;  /* 0x0000000202087825 */ /* 0x004fc800078e0208 */
[----:B------:R-:W-:-:S05]  /*0110*/  IMAD.WIDE.U32 R24, R0, 0x8, R8 ;  /* 0x0000000800187825 */ /* 0x000fca00078e0008 */
[----:B------:R-:W2:Y:S04]  /*0120*/  LDG.E.64 R12, desc[UR4][R24.64] ;  /* 0x00000004180c7981 */ /* 0x000ea8000c1e1b00 */
[----:B------:R-:W5:Y:S01]  /*0130*/  LDG.E.64 R6, desc[UR4][R24.64+0x400] ;  /* 0x0004000418067981 */ /* 0x000f62000c1e1b00 */
[----:B0-----:R-:W-:-:S04]  /*0140*/  IMAD.WIDE R4, R2, 0x2, R4 ;  /* 0x0000000202047825 */ /* 0x001fc800078e0204 */
[----:B------:R-:W-:Y:S02]  /*0150*/  IMAD.WIDE.U32 R20, R0, 0x8, R4 ;  /* 0x0000000800147825 */ /* 0x000fe400078e0004 */
[----:B------:R-:W0:Y:S03]  /*0160*/  LDC.64 R4, c[0x0][0x230] ;  /* 0x00008c00ff047b82 */ /* 0x000e260000000a00 */
[----:B------:R-:W5:Y:S04]  /*0170*/  LDG.E.64 R14, desc[UR4][R20.64] ;  /* 0x00000004140e7981 */ /* 0x000f68000c1e1b00 */
[----:B------:R1:W5:Y:S01]  /*0180*/  LDG.E.64 R10, desc[UR4][R20.64+0x400] ;  /* 0x00040004140a7981 */ /* 0x000362000c1e1b00 */
[----:B0-----:R-:W-:-:S04]  /*0190*/  IMAD.WIDE R4, R2, 0x2, R4 ;  /* 0x0000000202047825 */ /* 0x001fc800078e0204 */
[----:B------:R-:W-:-:S05]  /*01a0*/  IMAD.WIDE.U32 R22, R0, 0x8, R4 ;  /* 0x0000000800167825 */ /* 0x000fca00078e0004 */
[----:B------:R-:W5:Y:S04]  /*01b0*/  LDG.E.64 R4, desc[UR4][R22.64] ;  /* 0x0000000416047981 */ /* 0x000f68000c1e1b00 */
[----:B------:R0:W5:Y:S01]  /*01c0*/  LDG.E.64 R8, desc[UR4][R22.64+0x400] ;  /* 0x0004000416087981 */ /* 0x000162000c1e1b00 */
[--C-:B---3--:R-:W-:Y:S02]  /*01d0*/  HADD2.F32 R3, -RZ, R18.reuse.H0_H0 ;  /* 0x20000012ff037230 */ /* 0x108fe40000004100 */
[----:B------:R-:W-:-:S03]  /*01e0*/  HADD2.F32 R18, -RZ, R18.H1_H1 ;  /* 0x30000012ff127230 */ /* 0x000fc60000004100 */
[----:B------:R-:W-:Y:S02]  /*01f0*/  FMUL.FTZ R3, R3, -1.4426950216293334961 ;  /* 0xbfb8aa3b03037820 */ /* 0x000fe40000410000 */
[----:B------:R-:W-:Y:S01]  /*0200*/  FMUL.FTZ R18, R18, -1.4426950216293334961 ;  /* 0xbfb8aa3b12127820 */ /* 0x000fe20000410000 */
[----:B-1----:R-:W-:-:S03]  /*0210*/  HADD2.F32 R20, -RZ, R19.H0_H0 ;  /* 0x20000013ff147230 */ /* 0x002fc60000004100 */
[----:B------:R-:W1:Y:S01]  /*0220*/  MUFU.EX2 R3, R3 ;  /* 0x0000000300037308 */ /* 0x000e620000000800 */
[----:B------:R-:W-:Y:S02]  /*0230*/  HADD2.F32 R21, -RZ, R19.H1_H1 ;  /* 0x30000013ff157230 */ /* 0x000fe40000004100 */
[----:B------:R-:W-:Y:S01]  /*0240*/  FMUL.FTZ R19, R20, -1.4426950216293334961 ;  /* 0xbfb8aa3b14137820 */ /* 0x000fe20000410000 */
[----:B----4-:R-:W-:-:S04]  /*0250*/  HADD2.F32 R20, -RZ, R16.H0_H0 ;  /* 0x20000010ff147230 */ /* 0x010fc80000004100 */
[----:B------:R-:W3:Y:S01]  /*0260*/  MUFU.EX2 R18, R18 ;  /* 0x0000001200127308 */ /* 0x000ee20000000800 */
[----:B0-----:R-:W-:Y:S02]  /*0270*/  HADD2.F32 R22, -RZ, R16.H1_H1 ;  /* 0x30000010ff167230 */ /* 0x001fe40000004100 */
[----:B------:R-:W-:Y:S01]  /*0280*/  FMUL.FTZ R16, R20, -1.4426950216293334961 ;  /* 0xbfb8aa3b14107820 */ /* 0x000fe20000410000 */
[--C-:B------:R-:W-:Y:S02]  /*0290*/  HADD2.F32 R20, -RZ, R17.reuse.H0_H0 ;  /* 0x20000011ff147230 */ /* 0x100fe40000004100 */
[----:B------:R-:W-:Y:S02]  /*02a0*/  HADD2.F32 R17, -RZ, R17.H1_H1 ;  /* 0x30000011ff117230 */ /* 0x000fe40000004100 */
[----:B------:R-:W-:Y:S01]  /*02b0*/  FMUL.FTZ R22, R22, -1.4426950216293334961 ;  /* 0xbfb8aa3b16167820 */ /* 0x000fe20000410000 */
[----:B------:R-:W-:Y:S02]  /*02c0*/  FMUL.FTZ R21, R21, -1.4426950216293334961 ;  /* 0xbfb8aa3b15157820 */ /* 0x000fe40000410000 */
[----:B------:R-:W-:Y:S01]  /*02d0*/  FMUL.FTZ R24, R17, -1.4426950216293334961 ;  /* 0xbfb8aa3b11187820 */ /* 0x000fe20000410000 */
[----:B-1----:R-:W-:Y:S01]  /*02e0*/  FADD.FTZ R17, R3, 1 ;  /* 0x3f80000003117421 */ /* 0x002fe20000010000 */
[----:B------:R-:W0:Y:S01]  /*02f0*/  MUFU.EX2 R19, R19 ;  /* 0x0000001300137308 */ /* 0x000e220000000800 */
[----:B---3--:R-:W-:-:S07]  /*0300*/  FADD.FTZ R18, R18, 1 ;  /* 0x3f80000012127421 */ /* 0x008fce0000010000 */
[----:B------:R-:W1:Y:S01]  /*0310*/  MUFU.EX2 R22, R22 ;  /* 0x0000001600167308 */ /* 0x000e620000000800 */
[----:B------:R-:W-:-:S07]  /*0320*/  FMUL.FTZ R20, R20, -1.4426950216293334961 ;  /* 0xbfb8aa3b14147820 */ /* 0x000fce0000410000 */
[----:B------:R-:W3:Y:S08]  /*0330*/  MUFU.EX2 R23, R21 ;  /* 0x0000001500177308 */ /* 0x000ef00000000800 */
[----:B------:R-:W-:Y:S08]  /*0340*/  MUFU.RCP R17, R17 ;  /* 0x0000001100117308 */ /* 0x000ff00000001000 */
[----:B------:R-:W4:Y:S08]  /*0350*/  MUFU.RCP R18, R18 ;  /* 0x0000001200127308 */ /* 0x000f300000001000 */
[----:B------:R-:W4:Y:S01]  /*0360*/  MUFU.EX2 R16, R16 ;  /* 0x0000001000107308 */ /* 0x000f220000000800 */
[----:B--2---:R-:W-:-:S07]  /*0370*/  HADD2.F32 R25, -RZ, R12.H1_H1 ;  /* 0x3000000cff197230 */ /* 0x004fce0000004100 */
[----:B------:R2:W4:Y:S01]  /*0380*/  MUFU.EX2 R21, R24 ;  /* 0x0000001800157308 */ /* 0x0005220000000800 */
[----:B0-----:R-:W-:Y:S01]  /*0390*/  FADD.FTZ R19, R19, 1 ;  /* 0x3f80000013137421 */ /* 0x001fe20000010000 */
[----:B-1----:R-:W-:Y:S01]  /*03a0*/  FADD.FTZ R27, R22, 1 ;  /* 0x3f800000161b7421 */ /* 0x002fe20000010000 */
[----:B---3--:R-:W-:Y:S01]  /*03b0*/  FADD.FTZ R3, R23, 1 ;  /* 0x3f80000017037421 */ /* 0x008fe20000010000 */
[----:B-----5:R-:W-:-:S04]  /*03c0*/  HADD2.F32 R22, -RZ, R14.H0_H0 ;  /* 0x2000000eff167230 */ /* 0x020fc80000004100 */
[----:B------:R-:W0:Y:S01]  /*03d0*/  MUFU.EX2 R20, R20 ;  /* 0x0000001400147308 */ /* 0x000e220000000800 */
[----:B--2---:R-:W-:Y:S02]  /*03e0*/  HADD2.F32 R24, -RZ, R12.H0_H0 ;  /* 0x2000000cff187230 */ /* 0x004fe40000004100 */
[----:B----4-:R-:W-:Y:S01]  /*03f0*/  FFMA.FTZ R25, -R25, R18, R25 ;  /* 0x0000001219197223 */ /* 0x010fe20000010119 */
[----:B------:R-:W-:Y:S02]  /*0400*/  HADD2.F32 R12, -RZ, R14.H1_H1 ;  /* 0x3000000eff0c7230 */ /* 0x000fe40000004100 */
[----:B------:R-:W-:Y:S01]  /*0410*/  FADD.FTZ R16, R16, 1 ;  /* 0x3f80000010107421 */ /* 0x000fe20000010000 */
[----:B------:R-:W-:Y:S01]  /*0420*/  FFMA.FTZ R23, -R24, R17, R24 ;  /* 0x0000001118177223 */ /* 0x000fe20000010118 */
[----:B------:R-:W1:Y:S03]  /*0430*/  MUFU.RCP R19, R19 ;  /* 0x0000001300137308 */ /* 0x000e660000001000 */
[----:B------:R-:W-:Y:S01]  /*0440*/  FMUL.FTZ R22, R22, R23 ;  /* 0x0000001716167220 */ /* 0x000fe20000410000 */
[----:B------:R-:W-:Y:S01]  /*0450*/  FMUL.FTZ R23, R12, R25 ;  /* 0x000000190c177220 */ /* 0x000fe20000410000 */
[----:B------:R-:W-:-:S02]  /*0460*/  HADD2.F32 R24, -RZ, R15.H0_H0 ;  /* 0x2000000fff187230 */ /* 0x000fc40000004100 */
[----:B------:R-:W-:Y:S02]  /*0470*/  HADD2.F32 R25, -RZ, R15.H1_H1 ;  /* 0x3000000fff197230 */ /* 0x000fe40000004100 */
[----:B------:R-:W-:Y:S01]  /*0480*/  FADD.FTZ R15, R21, 1 ;  /* 0x3f800000150f7421 */ /* 0x000fe20000010000 */
[----:B------:R-:W2:Y:S01]  /*0490*/  MUFU.RCP R3, R3 ;  /* 0x0000000300037308 */ /* 0x000ea20000001000 */
[--C-:B------:R-:W-:Y:S02]  /*04a0*/  HADD2.F32 R26, -RZ, R13.reuse.H0_H0 ;  /* 0x2000000dff1a7230 */ /* 0x100fe40000004100 */
[----:B0-----:R-:W-:Y:S01]  /*04b0*/  FADD.FTZ R20, R20, 1 ;  /* 0x3f80000014147421 */ /* 0x001fe20000010000 */
[----:B------:R-:W-:Y:S02]  /*04c0*/  HADD2.F32 R28, -RZ, R13.H1_H1 ;  /* 0x3000000dff1c7230 */ /* 0x000fe40000004100 */
[----:B------:R-:W0:Y:S02]  /*04d0*/  LDC.64 R12, c[0x0][0x218] ;  /* 0x00008600ff0c7b82 */ /* 0x000e240000000a00 */
[----:B------:R-:W3:Y:S01]  /*04e0*/  MUFU.RCP R16, R16 ;  /* 0x0000001000107308 */ /* 0x000ee20000001000 */
[----:B------:R-:W-:-:S07]  /*04f0*/  HADD2.F32 R29, -RZ, R6.H0_H0 ;  /* 0x20000006ff1d7230 */ /* 0x000fce0000004100 */
[----:B------:R-:W4:Y:S01]  /*0500*/  MUFU.RCP R15, R15 ;  /* 0x0000000f000f7308 */ /* 0x000f220000001000 */
[----:B-1----:R-:W-:Y:S01]  /*0510*/  FFMA.FTZ R21, -R26, R19, R26 ;  /* 0x000000131a157223 */ /* 0x002fe2000001011a */
[----:B------:R-:W-:-:S06]  /*0520*/  HADD2.F32 R31, -RZ, R6.H1_H1 ;  /* 0x30000006ff1f7230 */ /* 0x000fcc0000004100 */
[----:B------:R1:W5:Y:S01]  /*0530*/  MUFU.RCP R14, R27 ;  /* 0x0000001b000e7308 */ /* 0x0003620000001000 */
[----:B------:R-:W-:Y:S02]  /*0540*/  HADD2.F32 R30, -RZ, R10.H1_H1 ;  /* 0x3000000aff1e7230 */ /* 0x000fe40000004100 */
[----:B--2---:R-:W-:-:S05]  /*0550*/  FFMA.FTZ R6, -R28, R3, R28 ;  /* 0x000000031c067223 */ /* 0x004fca000001011c */
[----:B------:R-:W2:Y:S01]  /*0560*/  MUFU.RCP R20, R20 ;  /* 0x0000001400147308 */ /* 0x000ea20000001000 */
[----:B-1----:R-:W-:Y:S02]  /*0570*/  HADD2.F32 R27, -RZ, R10.H0_H0 ;  /* 0x2000000aff1b7230 */ /* 0x002fe40000004100 */
[----:B------:R-:W-:Y:S01]  /*0580*/  FMUL.FTZ R10, R24, R21 ;  /* 0x00000015180a7220 */ /* 0x000fe20000410000 */
[----:B---3--:R-:W-:Y:S01]  /*0590*/  FFMA.FTZ R26, -R29, R16, R29 ;  /* 0x000000101d1a7223 */ /* 0x008fe2000001011d */
[--C-:B------:R-:W-:Y:S02]  /*05a0*/  HADD2.F32 R24, -RZ, R7.reuse.H1_H1 ;  /* 0x30000007ff187230 */ /* 0x100fe40000004100 */
[----:B------:R-:W-:Y:S01]  /*05b0*/  FMUL.FTZ R6, R25, R6 ;  /* 0x0000000619067220 */ /* 0x000fe20000410000 */
[----:B------:R-:W-:Y:S01]  /*05c0*/  FMUL.FTZ R25, R27, R26 ;  /* 0x0000001a1b197220 */ /* 0x000fe20000410000 */
[----:B------:R-:W-:Y:S02]  /*05d0*/  HADD2.F32 R27, -RZ, R7.H0_H0 ;  /* 0x20000007ff1b7230 */ /* 0x000fe40000004100 */
[----:B----4-:R-:W-:Y:S01]  /*05e0*/  FFMA.FTZ R29, -R24, R15, R24 ;  /* 0x0000000f181d7223 */ /* 0x010fe20000010118 */
[----:B------:R-:W-:-:S02]  /*05f0*/  HADD2.F32 R24, -RZ, R4.H1_H1 ;  /* 0x30000004ff187230 */ /* 0x000fc40000004100 */
[----:B-----5:R-:W-:Y:S01]  /*0600*/  FFMA.FTZ R31, -R31, R14, R31 ;  /* 0x0000000e1f1f7223 */ /* 0x020fe2000001011f */
[--C-:B------:R-:W-:Y:S02]  /*0610*/  HADD2.F32 R7, -RZ, R11.reuse.H0_H0 ;  /* 0x2000000bff077230 */ /* 0x100fe40000004100 */
[----:B------:R-:W-:Y:S02]  /*0620*/  HADD2.F32 R28, -RZ, R11.H1_H1 ;  /* 0x3000000bff1c7230 */ /* 0x000fe40000004100 */
[----:B------:R-:W-:Y:S01]  /*0630*/  FFMA.FTZ R23, R24, R18, R23 ;  /* 0x0000001218177223 */ /* 0x000fe20000010017 */
[----:B0-----:R-:W-:-:S04]  /*0640*/  IMAD.WIDE.U32 R12, R2, 0x2, R12 ;  /* 0x00000002020c7825 */ /* 0x001fc800078e000c */
[----:B--2---:R-:W-:Y:S01]  /*0650*/  FFMA.FTZ R26, -R27, R20, R27 ;  /* 0x000000141b1a7223 */ /* 0x004fe2000001011b */
[----:B------:R-:W-:Y:S01]  /*0660*/  FMUL.FTZ R21, R30, R31 ;  /* 0x0000001f1e157220 */ /* 0x000fe20000410000 */
[----:B------:R-:W-:Y:S02]  /*0670*/  HADD2.F32 R11, -RZ, R4.H0_H0 ;  /* 0x20000004ff0b7230 */ /* 0x000fe40000004100 */
[----:B------:R-:W-:Y:S02]  /*0680*/  HADD2.F32 R27, -RZ, R5.H0_H0 ;  /* 0x20000005ff1b7230 */ /* 0x000fe40000004100 */
[----:B------:R-:W-:Y:S02]  /*0690*/  HADD2.F32 R2, -RZ, R8.H0_H0 ;  /* 0x20000008ff027230 */ /* 0x000fe40000004100 */
[----:B------:R-:W-:Y:S02]  /*06a0*/  HADD2.F32 R18, -RZ, R9.H0_H0 ;  /* 0x20000009ff127230 */ /* 0x000fe40000004100 */
[----:B------:R-:W-:Y:S01]  /*06b0*/  FMUL.FTZ R7, R7, R26 ;  /* 0x0000001a07077220 */ /* 0x000fe20000410000 */
[----:B------:R-:W-:-:S02]  /*06c0*/  HADD2.F32 R5, -RZ, R5.H1_H1 ;  /* 0x30000005ff057230 */ /* 0x000fc40000004100 */
[----:B------:R-:W-:Y:S01]  /*06d0*/  FMUL.FTZ R4, R28, R29 ;  /* 0x0000001d1c047220 */ /* 0x000fe20000410000 */
[----:B------:R-:W-:Y:S02]  /*06e0*/  HADD2.F32 R8, -RZ, R8.H1_H1 ;  /* 0x30000008ff087230 */ /* 0x000fe40000004100 */
[----:B------:R-:W-:Y:S02]  /*06f0*/  HADD2.F32 R9, -RZ, R9.H1_H1 ;  /* 0x30000009ff097230 */ /* 0x000fe40000004100 */
[----:B------:R-:W-:Y:S01]  /*0700*/  FFMA.FTZ R22, R11, R17, R22 ;  /* 0x000000110b167223 */ /* 0x000fe20000010016 */
[----:B------:R-:W-:Y:S01]  /*0710*/  FFMA.FTZ R10, R27, R19, R10 ;  /* 0x000000131b0a7223 */ /* 0x000fe2000001000a */
[----:B------:R-:W-:Y:S01]  /*0720*/  FFMA.FTZ R5, R5, R3, R6 ;  /* 0x0000000305057223 */ /* 0x000fe20000010006 */
[----:B------:R-:W-:Y:S01]  /*0730*/  FFMA.FTZ R2, R2, R16, R25 ;  /* 0x0000001002027223 */ /* 0x000fe20000010019 */
[----:B------:R-:W-:Y:S01]  /*0740*/  FFMA.FTZ R21, R8, R14, R21 ;  /* 0x0000000e08157223 */ /* 0x000fe20000010015 */
[----:B------:R-:W-:Y:S01]  /*0750*/  FFMA.FTZ R7, R18, R20, R7 ;  /* 0x0000001412077223 */ /* 0x000fe20000010007 */
[----:B------:R-:W-:Y:S01]  /*0760*/  FFMA.FTZ R4, R9, R15, R4 ;  /* 0x0000000f09047223 */ /* 0x000fe20000010004 */
[----:B------:R-:W-:Y:S01]  /*0770*/  F2FP.F16.F32.PACK_AB R22, R23, R22 ;  /* 0x000000161716723e */ /* 0x000fe200000000ff */
[----:B------:R-:W-:Y:S01]  /*0780*/  IMAD.WIDE R12, R0, 0x8, R12 ;  /* 0x00000008000c7825 */ /* 0x000fe200078e020c */
[----:B------:R-:W-:-:S02]  /*0790*/  F2FP.F16.F32.PACK_AB R23, R5, R10 ;  /* 0x0000000a0517723e */ /* 0x000fc400000000ff */
[----:B------:R-:W-:Y:S02]  /*07a0*/  F2FP.F16.F32.PACK_AB R2, R21, R2 ;  /* 0x000000021502723e */ /* 0x000fe400000000ff */
[----:B------:R-:W-:Y:S01]  /*07b0*/  F2FP.F16.F32.PACK_AB R3, R4, R7 ;  /* 0x000000070403723e */ /* 0x000fe200000000ff */
[----:B------:R-:W-:Y:S04]  /*07c0*/  STG.E.64 desc[UR4][R12.64], R22 ;  /* 0x000000160c007986 */ /* 0x000fe8000c101b04 */
[----:B------:R-:W-:Y:S01]  /*07d0*/  STG.E.64 desc[UR4][R12.64+0x400], R2 ;  /* 0x000400020c007986 */ /* 0x000fe2000c101b04 */
[----:B------:R-:W-:Y:S05]  /*07e0*/  EXIT ;  /* 0x000000000000794d */ /* 0x000fea0003800000 */
.L_x_2852:
        /* <DEDUP_REMOVED lines=166> */
.L_x_2854:
[----:B------:R-:W-:Y:S05]  /*1250*/  BSYNC B0 ;  /* 0x0000000000007941 */ /* 0x000fea0003800000 */
.L_x_2853:
        /* <DEDUP_REMOVED lines=17> */
.L_x_2856:
[----:B------:R-:W-:Y:S05]  /*1370*/  BSYNC B0 ;  /* 0x0000000000007941 */ /* 0x000fea0003800000 */
.L_x_2855:
        /* <DEDUP_REMOVED lines=16> */
.L_x_2858:
[----:B------:R-:W-:Y:S05]  /*1480*/  BSYNC B0 ;  /* 0x0000000000007941 */ /* 0x000fea0003800000 */
.L_x_2857:
        /* <DEDUP_REMOVED lines=27> */
.L_x_2860:
[----:B------:R-:W-:Y:S05]  /*1640*/  BSYNC B0 ;  /* 0x0000000000007941 */ /* 0x000fea0003800000 */
.L_x_2859:
        /* <DEDUP_REMOVED lines=14> */
.L_x_2862:
[----:B------:R-:W-:Y:S05]  /*1730*/  BSYNC B0 ;  /* 0x0000000000007941 */ /* 0x000fea0003800000 */
.L_x_2861:
        /* <DEDUP_REMOVED lines=14> */
.L_x_2864:
[----:B------:R-:W-:Y:S05]  /*1820*/  BSYNC B0 ;  /* 0x0000000000007941 */ /* 0x000fea0003800000 */
.L_x_2863:
        /* <DEDUP_REMOVED lines=14> */
.L_x_2866:
[----:B------:R-:W-:Y:S05]  /*1910*/  BSYNC B0 ;  /* 0x0000000000007941 */ /* 0x000fea0003800000 */
.L_x_2865:
        /* <DEDUP_REMOVED lines=14> */
.L_x_2868:
[----:B------:R-:W-:Y:S05]  /*1a00*/  BSYNC B0 ;  /* 0x0000000000007941 */ /* 0x000fea0003800000 */
.L_x_2867:
        /* <DEDUP_REMOVED lines=18> */
.L_x_2871:
[----:B------:R-:W-:-:S13]  /*1b30*/  ISETP.GE.AND P0, PT, R7, R3, PT ;  /* 0x000000030700720c */ /* 0x000fda0003f06270 */
[----:B------:R-:W-:Y:S05]  /*1b40*/  @P0 BRA `(.L_x_2873) ;  /* 0x0000000000300947 */ /* 0x000fea0003800000 */
[----:B-1----:R-:W1:Y:S01]  /*1b50*/  LDC.64 R4, c[0x0][0x218] ;  /* 0x00008600ff047b82 */ /* 0x002e620000000a00 */
[----:B------:R-:W-:Y:S02]  /*1b60*/  IADD3 R9, R2, R7, RZ ;  /* 0x0000000702097210 */ /* 0x000fe40007ffe0ff */
[----:B------:R-:W-:-:S03]  /*1b70*/  IADD3 R7, R7, 0x80, RZ ;  /* 0x0000008007077810 */ /* 0x000fc60007ffe0ff */
[----:B-1----:R-:W-:-:S05]  /*1b80*/  IMAD.WIDE.U32 R4, R9, 0x2, R4 ;  /* 0x0000000209047825 */ /* 0x002fca00078e0004 */
[----:B------:R2:W-:Y:S02]  /*1b90*/  STG.E.U16 desc[UR4][R4.64], R10 ;  /* 0x0000000a04007986 */ /* 0x0005e4000c101504 */
.L_x_2872:
[----:B------:R-:W-:-:S13]  /*1ba0*/  ISETP.GE.AND P0, PT, R7, R3, PT ;  /* 0x000000030700720c */ /* 0x000fda0003f06270 */
[----:B------:R-:W-:Y:S05]  /*1bb0*/  @P0 BRA `(.L_x_2874) ;  /* 0x0000000000340947 */ /* 0x000fea0003800000 */
[----:B-12---:R-:W1:Y:S01]  /*1bc0*/  LDC.64 R4, c[0x0][0x218] ;  /* 0x00008600ff047b82 */ /* 0x006e620000000a00 */
[----:B------:R-:W-:Y:S02]  /*1bd0*/  IADD3 R9, R2, R7, RZ ;  /* 0x0000000702097210 */ /* 0x000fe40007ffe0ff */
[----:B------:R-:W-:-:S03]  /*1be0*/  IADD3 R7, R7, 0x80, RZ ;  /* 0x0000008007077810 */ /* 0x000fc60007ffe0ff */
[----:B-1----:R-:W-:-:S05]  /*1bf0*/  IMAD.WIDE.U32 R4, R9, 0x2, R4 ;  /* 0x0000000209047825 */ /* 0x002fca00078e0004 */
[----:B------:R2:W-:Y:S02]  /*1c00*/  STG.E.U16 desc[UR4][R4.64], R11 ;  /* 0x0000000b04007986 */ /* 0x0005e4000c101504 */
.L_x_2873:
        /* <DEDUP_REMOVED lines=8> */
.L_x_2874:
[----:B------:R-:W-:Y:S05]  /*1c90*/  BSYNC B1 ;  /* 0x0000000000017941 */ /* 0x000fea0003800000 */
.L_x_2870:
[----:B------:R-:W-:-:S13]  /*1ca0*/  ISETP.GE.AND P0, PT, R7, R3, PT ;  /* 0x000000030700720c */ /* 0x000fda0003f06270 */
[----:B-123--:R-:W1:Y:S01]  /*1cb0*/  @!P0 LDC.64 R4, c[0x0][0x218] ;  /* 0x00008600ff048b82 */ /* 0x00ee620000000a00 */
[----:B------:R-:W-:Y:S02]  /*1cc0*/  @!P0 IADD3 R9, R2, R7, RZ ;  /* 0x0000000702098210 */ /* 0x000fe40007ffe0ff */
[----:B------:R-:W-:-:S03]  /*1cd0*/  @!P0 IADD3 R7, R7, 0x80, RZ ;  /* 0x0000008007078810 */ /* 0x000fc60007ffe0ff */
[----:B-1----:R-:W-:-:S05]  /*1ce0*/  @!P0 IMAD.WIDE.U32 R4, R9, 0x2, R4 ;  /* 0x0000000209048825 */ /* 0x002fca00078e0004 */
[----:B------:R3:W-:Y:S02]  /*1cf0*/  @!P0 STG.E.U16 desc[UR4][R4.64], R13 ;  /* 0x0000000d04008986 */ /* 0x0007e4000c101504 */
.L_x_2875:
[----:B------:R-:W-:Y:S05]  /*1d00*/  BSYNC B0 ;  /* 0x0000000000007941 */ /* 0x000fea0003800000 */
.L_x_2869:
        /* <DEDUP_REMOVED lines=8> */
.L_x_2876:
        /* <DEDUP_REMOVED lines=15> */
.L_x_9585:


//--------------------- .text._ZN2at6native29vectorized_elementwise_kernelILi8EZZZNS0_14glu_jvp_kernelERNS_18TensorIteratorBaseEENKUlvE_clEvENKUlvE1_clEvEUlN3c104HalfES7_S7_S7_E_St5arrayIPcLm5EEEEviT0_T1_ --------------------------
	.section	.text._ZN2at6native29vectorized_elementwise_kernelILi8EZZZNS0_14glu_jvp_kernelERNS_18TensorIteratorBaseEENKUlvE_clEvENKUlvE1_clEvEUlN3c104HalfES7_S7_S7_E_St5arrayIPcLm5EEEEviT0_T1_,"ax",@progbits
	.align	128
        .global         _ZN2at6native29vectorized_elementwise_kernelILi8EZZZNS0_14glu_jvp_kernelERNS_18TensorIteratorBaseEENKUlvE_clEvENKUlvE1_clEvEUlN3c104HalfES7_S7_S7_E_St5arrayIPcLm5EEEEviT0_T1_
        .type           _ZN2at6native29vectorized_elementwise_kernelILi8EZZZNS0_14glu_jvp_kernelERNS_18TensorIteratorBaseEENKUlvE_clEvENKUlvE1_clEvEUlN3c104HalfES7_S7_S7_E_St5arrayIPcLm5EEEEviT0_T1_,@function
        .size           _ZN2at6native29vectorized_elementwise_kernelILi8EZZZNS0_14glu_jvp_kernelERNS_18TensorIteratorBaseEENKUlvE_clEvENKUlvE1_clEvEUlN3c104HalfES7_S7_S7_E_St5arrayIPcLm5EEEEviT0_T1_,(.L_x_9586 - _ZN2at6native29vectorized_elementwise_kernelILi8EZZZNS0_14glu_jvp_kernelERNS_18TensorIteratorBaseEENKUlvE_clEvENKUlvE1_clEvEUlN3c104HalfES7_S7_S7_E_St5arrayIPcLm5EEEEviT0_T1_)
        .other          _ZN2at6native29vectorized_elementwise_kernelILi8EZZZNS0_14glu_jvp_kernelERNS_18TensorIteratorBaseEENKUlvE_clEvENKUlvE1_clEvEUlN3c104HalfES7_S7_S7_E_St5arrayIPcLm5EEEEviT0_T1_,@"STO_CUDA_ENTRY STV_DEFAULT"
_ZN2at6native29vectorized_elementwise_kernelILi8EZZZNS0_14glu_jvp_kernelERNS_18TensorIteratorBaseEENKUlvE_clEvENKUlvE1_clEvEUlN3c104HalfES7_S7_S7_E_St5arrayIPcLm5EEEEviT0_T1_:
.text._ZN2at6native29vectorized_elementwise_kernelILi8EZZZNS0_14glu_jvp_kernelERNS_18TensorIteratorBaseEENKUlvE_clEvENKUlvE1_clEvEUlN3c104HalfES7_S7_S7_E_St5arrayIPcLm5EEEEviT0_T1_:
        /* <DEDUP_REMOVED lines=14> */
[----:B------:R-:W0:Y:S03]  /*00e0*/  LDC.64 R4, c[0x0][0x220] ;  /* 0x00008800ff047b82 */ /* 0x000e260000000a00 */
[----:B------:R-:W4:Y:S01]  /*00f0*/  LDG.E.128 R16, desc[UR4][R16.64] ;  /* 0x0000000410107981 */ /* 0x000f22000c1e1d00 */
[----:B--2---:R-:W-:-:S04]  /*0100*/  IMAD.WIDE R6, R2, 0x2, R6 ;  /* 0x0000000202067825 */ /* 0x004fc800078e0206 */
[----:B------:R-:W-:-:S04]  /*0110*/  IMAD.WIDE.U32 R6, R0, 0x10, R6 ;  /* 0x0000001000067825 */ /* 0x000fc800078e0006 */
[----:B0-----:R-:W-:-:S04]  /*0120*/  IMAD.WIDE R4, R2, 0x2, R4 ;  /* 0x0000000202047825 */ /* 0x001fc800078e0204 */
[----:B------:R-:W-:Y:S02]  /*0130*/  IMAD.WIDE.U32 R12, R0, 0x10, R4 ;  /* 0x00000010000c7825 */ /* 0x000fe400078e0004 */
[----:B------:R-:W2:Y:S04]  /*0140*/  LDG.E.128 R4, desc[UR4][R6.64] ;  /* 0x0000000406047981 */ /* 0x000ea8000c1e1d00 */
[----:B------:R-:W5:Y:S01]  /*0150*/  LDG.E.128 R12, desc[UR4][R12.64] ;  /* 0x000000040c0c7981 */ /* 0x000f62000c1e1d00 */
[----:B---3--:R-:W-:-:S04]  /*0160*/  IMAD.WIDE R8, R2, 0x2, R8 ;  /* 0x0000000202087825 */ /* 0x008fc800078e0208 */
[----:B------:R-:W-:-:S06]  /*0170*/  IMAD.WIDE.U32 R8, R0, 0x10, R8 ;  /* 0x0000001000087825 */ /* 0x000fcc00078e0008 */
[----:B------:R-:W3:Y:S01]  /*0180*/  LDG.E.128 R8, desc[UR4][R8.64] ;  /* 0x0000000408087981 */ /* 0x000ee2000c1e1d00 */
[--C-:B----4-:R-:W-:Y:S02]  /*0190*/  HADD2.F32 R3, -RZ, R16.reuse.H0_H0 ;  /* 0x20000010ff037230 */ /* 0x110fe40000004100 */
[----:B------:R-:W-:-:S03]  /*01a0*/  HADD2.F32 R16, -RZ, R16.H1_H1 ;  /* 0x30000010ff107230 */ /* 0x000fc60000004100 */
[----:B------:R-:W-:Y:S02]  /*01b0*/  FMUL.FTZ R3, R3, -1.4426950216293334961 ;  /* 0xbfb8aa3b03037820 */ /* 0x000fe40000410000 */
[----:B------:R-:W-:Y:S01]  /*01c0*/  FMUL.FTZ R23, R16, -1.4426950216293334961 ;  /* 0xbfb8aa3b10177820 */ /* 0x000fe20000410000 */
[--C-:B------:R-:W-:Y:S02]  /*01d0*/  HADD2.F32 R16, -RZ, R19.reuse.H0_H0 ;  /* 0x20000013ff107230 */ /* 0x100fe40000004100 */
[----:B------:R-:W-:Y:S01]  /*01e0*/  HADD2.F32 R20, -RZ, R19.H1_H1 ;  /* 0x30000013ff147230 */ /* 0x000fe20000004100 */
[----:B------:R-:W0:Y:S02]  /*01f0*/  MUFU.EX2 R3, R3 ;  /* 0x0000000300037308 */ /* 0x000e240000000800 */
[----:B------:R-:W-:Y:S02]  /*0200*/  FMUL.FTZ R19, R16, -1.4426950216293334961 ;  /* 0xbfb8aa3b10137820 */ /* 0x000fe40000410000 */
[----:B------:R-:W-:Y:S01]  /*0210*/  FMUL.FTZ R16, R20, -1.4426950216293334961 ;  /* 0xbfb8aa3b14107820 */ /* 0x000fe20000410000 */
[----:B------:R-:W-:-:S02]  /*0220*/  HADD2.F32 R20, -RZ, R17.H0_H0 ;  /* 0x20000011ff147230 */ /* 0x000fc40000004100 */
[----:B------:R-:W-:-:S03]  /*0230*/  HADD2.F32 R21, -RZ, R17.H1_H1 ;  /* 0x30000011ff157230 */ /* 0x000fc60000004100 */
[----:B------:R-:W-:Y:S01]  /*0240*/  FMUL.FTZ R17, R20, -1.4426950216293334961 ;  /* 0xbfb8aa3b14117820 */ /* 0x000fe20000410000 */
[--C-:B------:R-:W-:Y:S02]  /*0250*/  HADD2.F32 R20, -RZ, R18.reuse.H0_H0 ;  /* 0x20000012ff147230 */ /* 0x100fe40000004100 */
[----:B------:R-:W-:Y:S01]  /*0260*/  FMUL.FTZ R24, R21, -1.4426950216293334961 ;  /* 0xbfb8aa3b15187820 */ /* 0x000fe20000410000 */
[----:B------:R-:W-:Y:S01]  /*0270*/  HADD2.F32 R18, -RZ, R18.H1_H1 ;  /* 0x30000012ff127230 */ /* 0x000fe20000004100 */
[----:B------:R-:W1:Y:S01]  /*0280*/  MUFU.EX2 R16, R16 ;  /* 0x0000001000107308 */ /* 0x000e620000000800 */
[----:B------:R-:W-:Y:S01]  /*0290*/  FMUL.FTZ R22, R20, -1.4426950216293334961 ;  /* 0xbfb8aa3b14167820 */ /* 0x000fe20000410000 */
[----:B0-----:R-:W-:Y:S02]  /*02a0*/  FADD.FTZ R20, R3, 1 ;  /* 0x3f80000003147421 */ /* 0x001fe40000010000 */
[----:B------:R-:W-:-:S04]  /*02b0*/  FMUL.FTZ R21, R18, -1.4426950216293334961 ;  /* 0xbfb8aa3b12157820 */ /* 0x000fc80000410000 */
[----:B------:R-:W0:Y:S08]  /*02c0*/  MUFU.EX2 R19, R19 ;  /* 0x0000001300137308 */ /* 0x000e300000000800 */
[----:B------:R-:W4:Y:S08]  /*02d0*/  MUFU.EX2 R24, R24 ;  /* 0x0000001800187308 */ /* 0x000f300000000800 */
[----:B------:R-:W5:Y:S08]  /*02e0*/  MUFU.EX2 R23, R23 ;  /* 0x0000001700177308 */ /* 0x000f700000000800 */
[----:B------:R-:W3:Y:S08]  /*02f0*/  MUFU.EX2 R17, R17 ;  /* 0x0000001100117308 */ /* 0x000ef00000000800 */
[----:B------:R-:W3:Y:S08]  /*0300*/  MUFU.EX2 R22, R22 ;  /* 0x0000001600167308 */ /* 0x000ef00000000800 */
[----:B------:R-:W3:Y:S08]  /*0310*/  MUFU.RCP R20, R20 ;  /* 0x0000001400147308 */ /* 0x000ef00000001000 */
[----:B------:R-:W3:Y:S01]  /*0320*/  MUFU.EX2 R21, R21 ;  /* 0x0000001500157308 */ /* 0x000ee20000000800 */
[----:B-1----:R-:W-:Y:S01]  /*0330*/  FADD.FTZ R18, R16, 1 ;  /* 0x3f80000010127421 */ /* 0x002fe20000010000 */
[----:B0-----:R-:W-:Y:S01]  /*0340*/  FADD.FTZ R19, R19, 1 ;  /* 0x3f80000013137421 */ /* 0x001fe20000010000 */
[----:B--2---:R-:W-:-:S02]  /*0350*/  HADD2.F32 R31, -RZ, R4.H0_H0 ;  /* 0x20000004ff1f7230 */ /* 0x004fc40000004100 */
[----:B----4-:R-:W-:Y:S01]  /*0360*/  FADD.FTZ R16, R24, 1 ;  /* 0x3f80000018107421 */ /* 0x010fe20000010000 */
[----:B-----5:R-:W-:Y:S01]  /*0370*/  FADD.FTZ R3, R23, 1 ;  /* 0x3f80000017037421 */ /* 0x020fe20000010000 */
[--C-:B------:R-:W-:Y:S01]  /*0380*/  HADD2.F32 R29, -RZ, R12.reuse.H0_H0 ;  /* 0x2000000cff1d7230 */ /* 0x100fe20000004100 */
[----:B------:R-:W0:Y:S01]  /*0390*/  MUFU.RCP R18, R18 ;  /* 0x0000001200127308 */ /* 0x000e220000001000 */
[----:B------:R-:W-:Y:S02]  /*03a0*/  HADD2.F32 R27, -RZ, R12.H1_H1 ;  /* 0x3000000cff1b7230 */ /* 0x000fe40000004100 */
[----:B---3--:R-:W-:Y:S01]  /*03b0*/  FADD.FTZ R17, R17, 1 ;  /* 0x3f80000011117421 */ /* 0x008fe20000010000 */
[----:B------:R-:W-:Y:S01]  /*03c0*/  FADD.FTZ R30, R22, 1 ;  /* 0x3f800000161e7421 */ /* 0x000fe20000010000 */
[----:B------:R-:W-:Y:S01]  /*03d0*/  FFMA.FTZ R12, -R31, R20, R31 ;  /* 0x000000141f0c7223 */ /* 0x000fe2000001011f */
[--C-:B------:R-:W-:Y:S02]  /*03e0*/  HADD2.F32 R23, -RZ, R15.reuse.H0_H0 ;  /* 0x2000000fff177230 */ /* 0x100fe40000004100 */
[----:B------:R-:W1:Y:S01]  /*03f0*/  MUFU.RCP R19, R19 ;  /* 0x0000001300137308 */ /* 0x000e620000001000 */
[----:B------:R-:W-:Y:S01]  /*0400*/  FADD.FTZ R31, R21, 1 ;  /* 0x3f800000151f7421 */ /* 0x000fe20000010000 */
[----:B------:R-:W-:-:S02]  /*0410*/  HADD2.F32 R28, -RZ, R15.H1_H1 ;  /* 0x3000000fff1c7230 */ /* 0x000fc40000004100 */
[--C-:B------:R-:W-:Y:S02]  /*0420*/  HADD2.F32 R22, -RZ, R14.reuse.H0_H0 ;  /* 0x2000000eff167230 */ /* 0x100fe40000004100 */
[----:B------:R-:W-:Y:S02]  /*0430*/  HADD2.F32 R26, -RZ, R14.H1_H1 ;  /* 0x3000000eff1a7230 */ /* 0x000fe40000004100 */
[----:B------:R-:W2:Y:S01]  /*0440*/  MUFU.RCP R16, R16 ;  /* 0x0000001000107308 */ /* 0x000ea20000001000 */
[--C-:B------:R-:W-:Y:S02]  /*0450*/  HADD2.F32 R24, -RZ, R13.reuse.H0_H0 ;  /* 0x2000000dff187230 */ /* 0x100fe40000004100 */
[----:B------:R-:W-:Y:S01]  /*0460*/  FMUL.FTZ R21, R29, R12 ;  /* 0x0000000c1d157220 */ /* 0x000fe20000410000 */
[----:B------:R-:W-:Y:S02]  /*0470*/  HADD2.F32 R25, -RZ, R13.H1_H1 ;  /* 0x3000000dff197230 */ /* 0x000fe40000004100 */
[----:B------:R-:W3:Y:S02]  /*0480*/  LDC.64 R12, c[0x0][0x218] ;  /* 0x00008600ff0c7b82 */ /* 0x000ee40000000a00 */
[----:B------:R-:W4:Y:S01]  /*0490*/  MUFU.RCP R3, R3 ;  /* 0x0000000300037308 */ /* 0x000f220000001000 */
[----:B------:R-:W-:-:S07]  /*04a0*/  HADD2.F32 R29, -RZ, R7.H1_H1 ;  /* 0x30000007ff1d7230 */ /* 0x000fce0000004100 */
[----:B------:R5:W4:Y:S08]  /*04b0*/  MUFU.RCP R15, R30 ;  /* 0x0000001e000f7308 */ /* 0x000b300000001000 */
[----:B------:R-:W4:Y:S01]  /*04c0*/  MUFU.RCP R14, R31 ;  /* 0x0000001f000e7308 */ /* 0x000f220000001000 */
[----:B------:R-:W-:-:S07]  /*04d0*/  HADD2.F32 R34, -RZ, R7.H0_H0 ;  /* 0x20000007ff227230 */ /* 0x000fce0000004100 */
[----:B------:R-:W4:Y:S01]  /*04e0*/  MUFU.RCP R17, R17 ;  /* 0x0000001100117308 */ /* 0x000f220000001000 */
[--C-:B------:R-:W-:Y:S02]  /*04f0*/  HADD2.F32 R32, -RZ, R5.reuse.H0_H0 ;  /* 0x20000005ff207230 */ /* 0x100fe40000004100 */
[----:B------:R-:W-:Y:S02]  /*0500*/  HADD2.F32 R7, -RZ, R5.H1_H1 ;  /* 0x30000005ff077230 */ /* 0x000fe40000004100 */
[----:B0-----:R-:W-:Y:S01]  /*0510*/  FFMA.FTZ R5, -R29, R18, R29 ;  /* 0x000000121d057223 */ /* 0x001fe2000001011d */
[----:B------:R-:W-:Y:S02]  /*0520*/  HADD2.F32 R4, -RZ, R4.H1_H1 ;  /* 0x30000004ff047230 */ /* 0x000fe40000004100 */
[--C-:B-----5:R-:W-:Y:S02]  /*0530*/  HADD2.F32 R30, -RZ, R6.reuse.H0_H0 ;  /* 0x20000006ff1e7230 */ /* 0x120fe40000004100 */
[----:B-1----:R-:W-:Y:S01]  /*0540*/  FFMA.FTZ R34, -R34, R19, R34 ;  /* 0x0000001322227223 */ /* 0x002fe20000010122 */
[----:B------:R-:W-:-:S02]  /*0550*/  HADD2.F32 R29, -RZ, R6.H1_H1 ;  /* 0x30000006ff1d7230 */ /* 0x000fc40000004100 */
[----:B------:R-:W-:Y:S01]  /*0560*/  FMUL.FTZ R5, R28, R5 ;  /* 0x000000051c057220 */ /* 0x000fe20000410000 */
[----:B--2---:R-:W-:Y:S01]  /*0570*/  FFMA.FTZ R28, -R7, R16, R7 ;  /* 0x00000010071c7223 */ /* 0x004fe20000010107 */
[----:B----4-:R-:W-:Y:S01]  /*0580*/  FFMA.FTZ R4, -R4, R3, R4 ;  /* 0x0000000304047223 */ /* 0x010fe20000010104 */
[----:B------:R-:W-:Y:S01]  /*0590*/  FFMA.FTZ R7, -R30, R15, R30 ;  /* 0x0000000f1e077223 */ /* 0x000fe2000001011e */
[----:B------:R-:W-:Y:S01]  /*05a0*/  FMUL.FTZ R6, R23, R34 ;  /* 0x0000002217067220 */ /* 0x000fe20000410000 */
[----:B------:R-:W-:Y:S01]  /*05b0*/  FFMA.FTZ R29, -R29, R14, R29 ;  /* 0x0000000e1d1d7223 */ /* 0x000fe2000001011d */
[----:B------:R-:W-:Y:S01]  /*05c0*/  FFMA.FTZ R23, -R32, R17, R32 ;  /* 0x0000001120177223 */ /* 0x000fe20000010120 */
[----:B------:R-:W-:Y:S01]  /*05d0*/  FMUL.FTZ R4, R27, R4 ;  /* 0x000000041b047220 */ /* 0x000fe20000410000 */
[----:B------:R-:W-:Y:S01]  /*05e0*/  FMUL.FTZ R25, R25, R28 ;  /* 0x0000001c19197220 */ /* 0x000fe20000410000 */
[----:B------:R-:W-:Y:S01]  /*05f0*/  FMUL.FTZ R22, R22, R7 ;  /* 0x0000000716167220 */ /* 0x000fe20000410000 */
[----:B------:R-:W-:Y:S01]  /*0600*/  FMUL.FTZ R7, R26, R29 ;  /* 0x0000001d1a077220 */ /* 0x000fe20000410000 */
[----:B------:R-:W-:-:S02]  /*0610*/  HADD2.F32 R27, -RZ, R11.H0_H0 ;  /* 0x2000000bff1b7230 */ /* 0x000fc40000004100 */
[----:B------:R-:W-:Y:S01]  /*0620*/  FMUL.FTZ R24, R24, R23 ;  /* 0x0000001718187220 */ /* 0x000fe20000410000 */
[----:B------:R-:W-:Y:S02]  /*0630*/  HADD2.F32 R28, -RZ, R11.H1_H1 ;  /* 0x3000000bff1c7230 */ /* 0x000fe40000004100 */
[--C-:B------:R-:W-:Y:S02]  /*0640*/  HADD2.F32 R26, -RZ, R8.reuse.H0_H0 ;  /* 0x20000008ff1a7230 */ /* 0x100fe40000004100 */
[----:B------:R-:W-:Y:S02]  /*0650*/  HADD2.F32 R11, -RZ, R8.H1_H1 ;  /* 0x30000008ff0b7230 */ /* 0x000fe40000004100 */
[--C-:B------:R-:W-:Y:S02]  /*0660*/  HADD2.F32 R23, -RZ, R9.reuse.H0_H0 ;  /* 0x20000009ff177230 */ /* 0x100fe40000004100 */
[----:B------:R-:W-:Y:S02]  /*0670*/  HADD2.F32 R8, -RZ, R9.H1_H1 ;  /* 0x30000009ff087230 */ /* 0x000fe40000004100 */
[----:B------:R-:W-:-:S02]  /*0680*/  HADD2.F32 R9, -RZ, R10.H0_H0 ;  /* 0x2000000aff097230 */ /* 0x000fc40000004100 */
[----:B------:R-:W-:Y:S02]  /*0690*/  HADD2.F32 R10, -RZ, R10.H1_H1 ;  /* 0x3000000aff0a7230 */ /* 0x000fe40000004100 */
[----:B------:R-:W-:Y:S01]  /*06a0*/  FFMA.FTZ R6, R27, R19, R6 ;  /* 0x000000131b067223 */ /* 0x000fe20000010006 */
[----:B------:R-:W-:Y:S01]  /*06b0*/  FFMA.FTZ R5, R28, R18, R5 ;  /* 0x000000121c057223 */ /* 0x000fe20000010005 */
[----:B---3--:R-:W-:-:S04]  /*06c0*/  IMAD.WIDE.U32 R12, R2, 0x2, R12 ;  /* 0x00000002020c7825 */ /* 0x008fc800078e000c */
        /* <DEDUP_REMOVED lines=9> */
[----:B------:R-:W-:-:S02]  /*0760*/  F2FP.F16.F32.PACK_AB R5, R8, R23 ;  /* 0x000000170805723e */ /* 0x000fc400000000ff */
[----:B------:R-:W-:-:S05]  /*0770*/  F2FP.F16.F32.PACK_AB R4, R4, R21 ;  /* 0x000000150404723e */ /* 0x000fca00000000ff */
[----:B------:R-:W-:Y:S01]  /*0780*/  STG.E.128 desc[UR4][R12.64], R4 ;  /* 0x000000040c007986 */ /* 0x000fe2000c101d04 */
[----:B------:R-:W-:Y:S05]  /*0790*/  EXIT ;  /* 0x000000000000794d */ /* 0x000fea0003800000 */
.L_x_2877:
        /* <DEDUP_REMOVED lines=166> */
.L_x_2879:
[----:B------:R-:W-:Y:S05]  /*1200*/  BSYNC B0 ;  /* 0x0000000000007941 */ /* 0x000fea0003800000 */
.L_x_2878:
        /* <DEDUP_REMOVED lines=17> */
.L_x_2881:
[----:B------:R-:W-:Y:S05]  /*1320*/  BSYNC B0 ;  /* 0x0000000000007941 */ /* 0x000fea0003800000 */
.L_x_2880:
        /* <DEDUP_REMOVED lines=16> */
.L_x_2883:
[----:B------:R-:W-:Y:S05]  /*1430*/  BSYNC B0 ;  /* 0x0000000000007941 */ /* 0x000fea0003800000 */
.L_x_2882:
        /* <DEDUP_REMOVED lines=27> */
.L_x_2885:
[----:B------:R-:W-:Y:S05]  /*15f0*/  BSYNC B0 ;  /* 0x0000000000007941 */ /* 0x000fea0003800000 */
.L_x_2884:
        /* <DEDUP_REMOVED lines=14> */
.L_x_2887:
[----:B------:R-:W-:Y:S05]  /*16e0*/  BSYNC B0 ;  /* 0x0000000000007941 */ /* 0x000fea0003800000 */
.L_x_2886:
        /* <DEDUP_REMOVED lines=14> */
.L_x_2889:
[----:B------:R-:W-:Y:S05]  /*17d0*/  BSYNC B0 ;  /* 0x0000000000007941 */ /* 0x000fea0003800000 */
.L_x_2888:
        /* <DEDUP_REMOVED lines=14> */
.L_x_2891:
[----:B------:R-:W-:Y:S05]  /*18c0*/  BSYNC B0 ;  /* 0x0000000000007941 */ /* 0x000fea0003800000 */
.L_x_2890:
        /* <DEDUP_REMOVED lines=14> */
.L_x_2893:
[----:B------:R-:W-:Y:S05]  /*19b0*/  BSYNC B0 ;  /* 0x0000000000007941 */ /* 0x000fea0003800000 */
.L_x_2892:
        /* <DEDUP_REMOVED lines=18> */
.L_x_2896:
[----:B------:R-:W-:-:S13]  /*1ae0*/  ISETP.GE.AND P0, PT, R7, R3, PT ;  /* 0x000000030700720c */ /* 0x000fda0003f06270 */
[----:B------:R-:W-:Y:S05]  /*1af0*/  @P0 BRA `(.L_x_2898) ;  /* 0x0000000000300947 */ /* 0x000fea0003800000 */
[----:B-1----:R-:W1:Y:S01]  /*1b00*/  LDC.64 R4, c[0x0][0x218] ;  /* 0x00008600ff047b82 */ /* 0x002e620000000a00 */
[----:B------:R-:W-:Y:S02]  /*1b10*/  IADD3 R9, R2, R7, RZ ;  /* 0x0000000702097210 */ /* 0x000fe40007ffe0ff */
[----:B------:R-:W-:-:S03]  /*1b20*/  IADD3 R7, R7, 0x80, RZ ;  /* 0x0000008007077810 */ /* 0x000fc60007ffe0ff */
[----:B-1----:R-:W-:-:S05]  /*1b30*/  IMAD.WIDE.U32 R4, R9, 0x2, R4 ;  /* 0x0000000209047825 */ /* 0x002fca00078e0004 */
[----:B------:R2:W-:Y:S02]  /*1b40*/  STG.E.U16 desc[UR4][R4.64], R10 ;  /* 0x0000000a04007986 */ /* 0x0005e4000c101504 */
.L_x_2897:
[----:B------:R-:W-:-:S13]  /*1b50*/  ISETP.GE.AND P0, PT, R7, R3, PT ;  /* 0x000000030700720c */ /* 0x000fda0003f06270 */
[----:B------:R-:W-:Y:S05]  /*1b60*/  @P0 BRA `(.L_x_2899) ;  /* 0x0000000000340947 */ /* 0x000fea0003800000 */
[----:B-12---:R-:W1:Y:S01]  /*1b70*/  LDC.64 R4, c[0x0][0x218] ;  /* 0x00008600ff047b82 */ /* 0x006e620000000a00 */
[----:B------:R-:W-:Y:S02]  /*1b80*/  IADD3 R9, R2, R7, RZ ;  /* 0x0000000702097210 */ /* 0x000fe40007ffe0ff */
[----:B------:R-:W-:-:S03]  /*1b90*/  IADD3 R7, R7, 0x80, RZ ;  /* 0x0000008007077810 */ /* 0x000fc60007ffe0ff */
[----:B-1----:R-:W-:-:S05]  /*1ba0*/  IMAD.WIDE.U32 R4, R9, 0x2, R4 ;  /* 0x0000000209047825 */ /* 0x002fca00078e0004 */
[----:B------:R2:W-:Y:S02]  /*1bb0*/  STG.E.U16 desc[UR4][R4.64], R11 ;  /* 0x0000000b04007986 */ /* 0x0005e4000c101504 */
.L_x_2898:
        /* <DEDUP_REMOVED lines=8> */
.L_x_2899:
[----:B------:R-:W-:Y:S05]  /*1c40*/  BSYNC B1 ;  /* 0x0000000000017941 */ /* 0x000fea0003800000 */
.L_x_2895:
[----:B------:R-:W-:-:S13]  /*1c50*/  ISETP.GE.AND P0, PT, R7, R3, PT ;  /* 0x000000030700720c */ /* 0x000fda0003f06270 */
[----:B-123--:R-:W1:Y:S01]  /*1c60*/  @!P0 LDC.64 R4, c[0x0][0x218] ;  /* 0x00008600ff048b82 */ /* 0x00ee620000000a00 */
[----:B------:R-:W-:Y:S02]  /*1c70*/  @!P0 IADD3 R9, R2, R7, RZ ;  /* 0x0000000702098210 */ /* 0x000fe40007ffe0ff */
[----:B------:R-:W-:-:S03]  /*1c80*/  @!P0 IADD3 R7, R7, 0x80, RZ ;  /* 0x0000008007078810 */ /* 0x000fc60007ffe0ff */
[----:B-1----:R-:W-:-:S05]  /*1c90*/  @!P0 IMAD.WIDE.U32 R4, R9, 0x2, R4 ;  /* 0x0000000209048825 */ /* 0x002fca00078e0004 */
[----:B------:R3:W-:Y:S02]  /*1ca0*/  @!P0 STG.E.U16 desc[UR4][R4.64], R13 ;  /* 0x0000000d04008986 */ /* 0x0007e4000c101504 */
.L_x_2900:
[----:B------:R-:W-:Y:S05]  /*1cb0*/  BSYNC B0 ;  /* 0x0000000000007941 */ /* 0x000fea0003800000 */
.L_x_2894:
        /* <DEDUP_REMOVED lines=8> */
.L_x_2901:
        /* <DEDUP_REMOVED lines=12> */
.L_x_9586:


//--------------------- .text._ZN2at6native18elementwise_kernelILi128ELi4EZNS0_15gpu_kernel_implIZZZNS0_14glu_jvp_kernelERNS_18TensorIteratorBaseEENKUlvE_clEvENKUlvE0_clEvEUlffffE_EEvS4_RKT_EUliE_EEviT1_ --------------------------
	.section	.text._ZN2at6native18elementwise_kernelILi128ELi4EZNS0_15gpu_kernel_implIZZZNS0_14glu_jvp_kernelERNS_18TensorIteratorBaseEENKUlvE_clEvENKUlvE0_clEvEUlffffE_EEvS4_RKT_EUliE_EEviT1_,"ax",@progbits
	.align	128
        .global         _ZN2at6native18elementwise_kernelILi128ELi4EZNS0_15gpu_kernel_implIZZZNS0_14glu_jvp_kernelERNS_18TensorIteratorBaseEENKUlvE_clEvENKUlvE0_clEvEUlffffE_EEvS4_RKT_EUliE_EEviT1_
        .type           _ZN2at6native18elementwise_kernelILi128ELi4EZNS0_15gpu_kernel_implIZZZNS0_14glu_jvp_kernelERNS_18TensorIteratorBaseEENKUlvE_clEvENKUlvE0_clEvEUlffffE_EEvS4_RKT_EUliE_EEviT1_,@function
        .size           _ZN2at6native18elementwise_kernelILi128ELi4EZNS0_15gpu_kernel_implIZZZNS0_14glu_jvp_kernelERNS_18TensorIteratorBaseEENKUlvE_clEvENKUlvE0_clEvEUlffffE_EEvS4_RKT_EUliE_EEviT1_,(.L_x_9587 - _ZN2at6native18elementwise_kernelILi128ELi4EZNS0_15gpu_kernel_implIZZZNS0_14glu_jvp_kernelERNS_18TensorIteratorBaseEENKUlvE_clEvENKUlvE0_clEvEUlffffE_EEvS4_RKT_EUliE_EEviT1_)
        .other          _ZN2at6native18elementwise_kernelILi128ELi4EZNS0_15gpu_kernel_implIZZZNS0_14glu_jvp_kernelERNS_18TensorIteratorBaseEENKUlvE_clEvENKUlvE0_clEvEUlffffE_EEvS4_RKT_EUliE_EEviT1_,@"STO_CUDA_ENTRY STV_DEFAULT"
_ZN2at6native18elementwise_kernelILi128ELi4EZNS0_15gpu_kernel_implIZZZNS0_14glu_jvp_kernelERNS_18TensorIteratorBaseEENKUlvE_clEvENKUlvE0_clEvEUlffffE_EEvS4_RKT_EUliE_EEviT1_:
.text._ZN2at6native18elementwise_kernelILi128ELi4EZNS0_15gpu_kernel_implIZZZNS0_14glu_jvp_kernelERNS_18TensorIteratorBaseEENKUlvE_clEvENKUlvE0_clEvEUlffffE_EEvS4_RKT_EUliE_EEviT1_:
        /* <DEDUP_REMOVED lines=440> */
.L_x_2904:
[----:B------:R-:W0:Y:S01]  /*1b80*/  LDC.U8 R5, c[0x0][0x56a] ;  /* 0x00015a80ff057b82 */ /* 0x000e220000000000 */
[----:B------:R-:W-:Y:S01]  /*1b90*/  ULDC.64 UR4, c[0x0][0x540] ;  /* 0x0001500000047ab9 */ /* 0x000fe20000000a00 */
[----:B------:R-:W-:Y:S01]  /*1ba0*/  ULDC.64 UR6, c[0x0][0x548] ;  /* 0x0001520000067ab9 */ /* 0x000fe20000000a00 */
[----:B------:R-:W-:Y:S01]  /*1bb0*/  IADD3 R16, P1, R16, UR4, RZ ;  /* 0x0000000410107c10 */ /* 0x000fe2000ff3e0ff */
[----:B------:R-:W-:Y:S01]  /*1bc0*/  BSSY B6, `(.L_x_2905) ;  /* 0x00000e0000067945 */ /* 0x000fe20003800000 */
        /* <DEDUP_REMOVED lines=15> */
[----:B--2---:R0:W1:Y:S01]  /*1cc0*/  I2F.S16 R22, R2 ;  /* 0x0000000200167306 */ /* 0x0040620000101400 */
[----:B------:R-:W-:Y:S05]  /*1cd0*/  BRA `(.L_x_2911) ;  /* 0x0000000c00387947 */ /* 0x000fea0003800000 */
.L_x_2909:
[----:B------:R-:W2:Y:S02]  /*1ce0*/  LDG.E.U8 R2, desc[UR36][R2.64] ;  /* 0x0000002402027981 */ /* 0x000ea4000c1e1100 */
[----:B--2---:R-:W-:Y:S01]  /*1cf0*/  I2FP.F32.U32 R22, R2 ;  /* 0x0000000200167245 */ /* 0x004fe20000201000 */
[----:B------:R-:W-:Y:S06]  /*1d00*/  BRA `(.L_x_2911) ;  /* 0x0000000c002c7947 */ /* 0x000fec0003800000 */
.L_x_2908:
[----:B------:R-:W-:-:S13]  /*1d10*/  ISETP.NE.AND P0, PT, R4, 0x2, PT ;  /* 0x000000020400780c */ /* 0x000fda0003f05270 */
[----:B------:R-:W-:Y:S05]  /*1d20*/  @!P0 BRA `(.L_x_2912) ;  /* 0x0000000000288947 */ /* 0x000fea0003800000 */
[----:B------:R-:W-:-:S13]  /*1d30*/  ISETP.NE.AND P0, PT, R4, 0x3, PT ;  /* 0x000000030400780c */ /* 0x000fda0003f05270 */
[----:B------:R-:W-:Y:S05]  /*1d40*/  @!P0 BRA `(.L_x_2913) ;  /* 0x0000000000148947 */ /* 0x000fea0003800000 */
[----:B------:R-:W-:-:S13]  /*1d50*/  ISETP.NE.AND P0, PT, R4, 0x4, PT ;  /* 0x000000040400780c */ /* 0x000fda0003f05270 */
[----:B------:R-:W-:Y:S05]  /*1d60*/  @P0 BRA `(.L_x_2910) ;  /* 0x0000000800b80947 */ /* 0x000fea0003800000 */
[----:B------:R-:W2:Y:S02]  /*1d70*/  LDG.E.64 R2, desc[UR36][R2.64] ;  /* 0x0000002402027981 */ /* 0x000ea4000c1e1b00 */
[----:B--2---:R4:W0:Y:S01]  /*1d80*/  I2F.S64 R22, R2 ;  /* 0x0000000200167312 */ /* 0x0048220000301400 */
[----:B------:R-:W-:Y:S05]  /*1d90*/  BRA `(.L_x_2911) ;  /* 0x0000000c00087947 */ /* 0x000fea0003800000 */
.L_x_2913:
[----:B------:R-:W2:Y:S02]  /*1da0*/  LDG.E R2, desc[UR36][R2.64] ;  /* 0x0000002402027981 */ /* 0x000ea4000c1e1900 */
[----:B--2---:R-:W-:Y:S01]  /*1db0*/  I2FP.F32.S32 R22, R2 ;  /* 0x0000000200167245 */ /* 0x004fe20000201400 */
[----:B------:R-:W-:Y:S06]  /*1dc0*/  BRA `(.L_x_2911) ;  /* 0x0000000800fc7947 */ /* 0x000fec0003800000 */
.L_x_2912:
[----:B------:R-:W2:Y:S02]  /*1dd0*/  LDG.E.U16 R2, desc[UR36][R2.64] ;  /* 0x0000002402027981 */ /* 0x000ea4000c1e1500 */
[----:B--2---:R0:W1:Y:S01]  /*1de0*/  I2F.S16 R22, R2 ;  /* 0x0000000200167306 */ /* 0x0040620000101400 */
[----:B------:R-:W-:Y:S05]  /*1df0*/  BRA `(.L_x_2911) ;  /* 0x0000000800f07947 */ /* 0x000fea0003800000 */
.L_x_2907:
[----:B------:R-:W-:-:S13]  /*1e00*/  ISETP.GT.AND P0, PT, R4, 0x6, PT ;  /* 0x000000060400780c */ /* 0x000fda0003f04270 */
[----:B------:R-:W-:Y:S05]  /*1e10*/  @P0 BRA `(.L_x_2914) ;  /* 0x0000000000240947 */ /* 0x000fea0003800000 */
[----:B------:R-:W-:-:S13]  /*1e20*/  ISETP.NE.AND P0, PT, R4, 0x5, PT ;  /* 0x000000050400780c */ /* 0x000fda0003f05270 */
[----:B------:R-:W-:Y:S05]  /*1e30*/  @!P0 BRA `(.L_x_2915) ;  /* 0x0000000000108947 */ /* 0x000fea0003800000 */
[----:B------:R-:W-:-:S13]  /*1e40*/  ISETP.NE.AND P0, PT, R4, 0x6, PT ;  /* 0x000000060400780c */ /* 0x000fda0003f05270 */
[----:B------:R-:W-:Y:S05]  /*1e50*/  @P0 BRA `(.L_x_2910) ;  /* 0x00000008007c0947 */ /* 0x000fea0003800000 */
[----:B------:R2:W5:Y:S01]  /*1e60*/  LDG.E R22, desc[UR36][R2.64] ;  /* 0x0000002402167981 */ /* 0x000562000c1e1900 */
[----:B------:R-:W-:Y:S05]  /*1e70*/  BRA `(.L_x_2911) ;  /* 0x0000000800d07947 */ /* 0x000fea0003800000 */
.L_x_2915:
[----:B------:R-:W2:Y:S02]  /*1e80*/  LDG.E.U16 R2, desc[UR36][R2.64] ;  /* 0x0000002402027981 */ /* 0x000ea4000c1e1500 */
[----:B--2---:R-:W-:Y:S01]  /*1e90*/  HADD2.F32 R22, -RZ, R2.H0_H0 ;  /* 0x20000002ff167230 */ /* 0x004fe20000004100 */
[----:B------:R-:W-:Y:S06]  /*1ea0*/  BRA `(.L_x_2911) ;  /* 0x0000000800c47947 */ /* 0x000fec0003800000 */
.L_x_2914:
[----:B------:R-:W-:-:S13]  /*1eb0*/  ISETP.NE.AND P0, PT, R4, 0x7, PT ;  /* 0x000000070400780c */ /* 0x000fda0003f05270 */
[----:B------:R-:W-:Y:S05]  /*1ec0*/  @!P0 BRA `(.L_x_2916) ;  /* 0x0000000000248947 */ /* 0x000fea0003800000 */
[----:B------:R-:W-:-:S13]  /*1ed0*/  ISETP.NE.AND P0, PT, R4, 0x8, PT ;  /* 0x000000080400780c */ /* 0x000fda0003f05270 */
[----:B------:R-:W-:Y:S05]  /*1ee0*/  @!P0 BRA `(.L_x_2917) ;  /* 0x0000000000108947 */ /* 0x000fea0003800000 */
[----:B------:R-:W-:-:S13]  /*1ef0*/  ISETP.NE.AND P0, PT, R4, 0x9, PT ;  /* 0x000000090400780c */ /* 0x000fda0003f05270 */
[----:B------:R-:W-:Y:S05]  /*1f00*/  @P0 BRA `(.L_x_2910) ;  /* 0x0000000800500947 */ /* 0x000fea0003800000 */
[----:B------:R3:W5:Y:S01]  /*1f10*/  LDG.E R22, desc[UR36][R2.64] ;  /* 0x0000002402167981 */ /* 0x000762000c1e1900 */
[----:B------:R-:W-:Y:S05]  /*1f20*/  BRA `(.L_x_2911) ;  /* 0x0000000800a47947 */ /* 0x000fea0003800000 */
.L_x_2917:
[----:B------:R-:W2:Y:S02]  /*1f30*/  LDG.E.U16 R2, desc[UR36][R2.64] ;  /* 0x0000002402027981 */ /* 0x000ea4000c1e1500 */
[----:B--2---:R-:W-:Y:S01]  /*1f40*/  HADD2.F32 R22, -RZ, R2.H0_H0 ;  /* 0x20000002ff167230 */ /* 0x004fe20000004100 */
[----:B------:R-:W-:Y:S06]  /*1f50*/  BRA `(.L_x_2911) ;  /* 0x0000000800987947 */ /* 0x000fec0003800000 */
.L_x_2916:
[----:B------:R-:W2:Y:S01]  /*1f60*/  LDG.E.64 R2, desc[UR36][R2.64] ;  /* 0x0000002402027981 */ /* 0x000ea2000c1e1b00 */
[----:B------:R-:W-:Y:S01]  /*1f70*/  UMOV UR4, 0xf0000000 ;  /* 0xf000000000047882 */ /* 0x000fe20000000000 */
[----:B------:R-:W-:Y:S01]  /*1f80*/  UMOV UR5, 0x380fffff ;  /* 0x380fffff00057882 */ /* 0x000fe20000000000 */
[----:B--2---:R-:W0:Y:S01]  /*1f90*/  F2F.F32.F64 R22, R2 ;  /* 0x0000000200167310 */ /* 0x004e220000301000 */
[----:B------:R-:W-:-:S14]  /*1fa0*/  DSETP.GEU.AND P0, PT, |R2|, UR4, PT ;  /* 0x0000000402007e2a */ /* 0x000fdc000bf0e200 */
[----:B0-----:R-:W-:Y:S01]  /*1fb0*/  @!P0 FMUL R22, R22, 1.175494350822287508e-38 ;  /* 0x0080000016168820 */ /* 0x001fe20000400000 */
[----:B------:R-:W-:Y:S06]  /*1fc0*/  BRA `(.L_x_2911) ;  /* 0x00000008007c7947 */ /* 0x000fec0003800000 */
.L_x_2906:
        /* <DEDUP_REMOVED lines=10> */
[----:B------:R-:W-:Y:S01]  /*2070*/  FSEL R22, RZ, 1, !P0 ;  /* 0x3f800000ff167808 */ /* 0x000fe20004000000 */
[----:B------:R-:W-:Y:S08]  /*2080*/  BRA `(.L_x_2911) ;  /* 0x00000008004c7947 */ /* 0x000ff00003800000 */
.L_x_2920:
[----:B------:R-:W2:Y:S01]  /*2090*/  LDG.E.64 R2, desc[UR36][R2.64] ;  /* 0x0000002402027981 */ /* 0x000ea2000c1e1b00 */
[----:B------:R-:W-:Y:S01]  /*20a0*/  UMOV UR4, 0xf0000000 ;  /* 0xf000000000047882 */ /* 0x000fe20000000000 */
[----:B------:R-:W-:Y:S01]  /*20b0*/  UMOV UR5, 0x380fffff ;  /* 0x380fffff00057882 */ /* 0x000fe20000000000 */
[----:B--2---:R-:W0:Y:S01]  /*20c0*/  F2F.F32.F64 R22, R2 ;  /* 0x0000000200167310 */ /* 0x004e220000301000 */
[----:B------:R-:W-:-:S14]  /*20d0*/  DSETP.GEU.AND P0, PT, |R2|, UR4, PT ;  /* 0x0000000402007e2a */ /* 0x000fdc000bf0e200 */
[----:B0-----:R-:W-:Y:S01]  /*20e0*/  @!P0 FMUL R22, R22, 1.175494350822287508e-38 ;  /* 0x0080000016168820 */ /* 0x001fe20000400000 */
[----:B------:R-:W-:Y:S06]  /*20f0*/  BRA `(.L_x_2911) ;  /* 0x0000000800307947 */ /* 0x000fec0003800000 */
.L_x_2919:
        /* <DEDUP_REMOVED lines=16> */
[----:B------:R-:W-:Y:S01]  /*2200*/  SEL R5, R4, RZ, P0 ;  /* 0x000000ff04057207 */ /* 0x000fe20000000000 */
[----:B------:R-:W-:-:S04]  /*2210*/  VIADD R4, R0, 0x1000000 ;  /* 0x0100000000047836 */ /* 0x000fc80000000000 */
[----:B------:R-:W-:Y:S01]  /*2220*/  IMAD R6, R5, R6, 0x3c000000 ;  /* 0x3c00000005067424 */ /* 0x000fe200078e0206 */
[----:B------:R-:W-:Y:S02]  /*2230*/  SHF.L.U32 R5, R0, R5, RZ ;  /* 0x0000000500057219 */ /* 0x000fe400000006ff */
[----:B------:R-:W-:Y:S02]  /*2240*/  SHF.R.S32.HI R4, RZ, 0x8, R4 ;  /* 0x00000008ff047819 */ /* 0x000fe40000011404 */
[----:B------:R-:W-:-:S04]  /*2250*/  LEA.HI R5, R5, R6, RZ, 0x1c ;  /* 0x0000000605057211 */ /* 0x000fc800078fe0ff */
[----:B------:R-:W-:-:S04]  /*2260*/  LOP3.LUT R5, R5, 0x7f800000, R4, 0xf8, !PT ;  /* 0x7f80000005057812 */ /* 0x000fc800078ef804 */
[----:B------:R-:W-:-:S04]  /*2270*/  LOP3.LUT R5, R5, R2, RZ, 0x30, !PT ;  /* 0x0000000205057212 */ /* 0x000fc800078e30ff */
[----:B------:R-:W-:Y:S01]  /*2280*/  LOP3.LUT R22, R5, 0x80000000, R22, 0xf8, !PT ;  /* 0x8000000005167812 */ /* 0x000fe200078ef816 */
[----:B------:R-:W-:Y:S06]  /*2290*/  BRA `(.L_x_2911) ;  /* 0x0000000400c87947 */ /* 0x000fec0003800000 */
.L_x_2922:
        /* <DEDUP_REMOVED lines=11> */
[----:B------:R-:W-:Y:S01]  /*2350*/  LOP3.LUT R22, R22, 0x80000000, R5, 0xf8, !PT ;  /* 0x8000000016167812 */ /* 0x000fe200078ef805 */
[----:B------:R-:W-:Y:S06]  /*2360*/  BRA `(.L_x_2911) ;  /* 0x0000000400947947 */ /* 0x000fec0003800000 */
.L_x_2921:
[----:B------:R-:W2:Y:S02]  /*2370*/  LDG.E.U16 R2, desc[UR36][R2.64] ;  /* 0x0000002402027981 */ /* 0x000ea4000c1e1500 */
[----:B--2---:R-:W-:Y:S01]  /*2380*/  IMAD.U32 R22, R2, 0x10000, RZ ;  /* 0x0001000002167824 */ /* 0x004fe200078e00ff */
[----:B------:R-:W-:Y:S06]  /*2390*/  BRA `(.L_x_2911) ;  /* 0x0000000400887947 */ /* 0x000fec0003800000 */
.L_x_2918:
        /* <DEDUP_REMOVED lines=9> */
[----:B--2---:R-:W-:Y:S01]  /*2430*/  I2FP.F32.U32 R22, R2 ;  /* 0x0000000200167245 */ /* 0x004fe20000201000 */
[----:B------:R-:W-:Y:S06]  /*2440*/  BRA `(.L_x_2911) ;  /* 0x00000004005c7947 */ /* 0x000fec0003800000 */
.L_x_2925:
[----:B------:R-:W2:Y:S01]  /*2450*/  LDG.E.U8 R2, desc[UR36][R2.64] ;  /* 0x0000002402027981 */ /* 0x000ea2000c1e1100 */
        /* <DEDUP_REMOVED lines=19> */
.L_x_2927:
[----:B------:R-:W-:Y:S05]  /*2590*/  BSYNC B0 ;  /* 0x0000000000007941 */ /* 0x000fea0003800000 */
.L_x_2926:
[----:B------:R-:W-:Y:S01]  /*25a0*/  IMAD.SHL.U32 R2, R2, 0x100000, RZ ;  /* 0x0010000002027824 */ /* 0x000fe200078e00ff */
[----:B------:R-:W-:-:S04]  /*25b0*/  LEA R3, R0, 0x3b800000, 0x17 ;  /* 0x3b80000000037811 */ /* 0x000fc800078eb8ff */
[----:B------:R-:W-:Y:S01]  /*25c0*/  LOP3.LUT R22, R3, R2, R22, 0xfe, !PT ;  /* 0x0000000203167212 */ /* 0x000fe200078efe16 */
[----:B------:R-:W-:Y:S06]  /*25d0*/  BRA `(.L_x_2911) ;  /* 0x0000000000f87947 */ /* 0x000fec0003800000 */
.L_x_2924:
        /* <DEDUP_REMOVED lines=20> */
.L_x_2929:
[----:B------:R-:W-:Y:S05]  /*2720*/  BSYNC B0 ;  /* 0x0000000000007941 */ /* 0x000fea0003800000 */
.L_x_2928:
[----:B------:R-:W-:Y:S01]  /*2730*/  IMAD.SHL.U32 R2, R2, 0x200000, RZ ;  /* 0x0020000002027824 */ /* 0x000fe200078e00ff */
[----:B------:R-:W-:-:S04]  /*2740*/  LEA R3, R0, 0x37800000, 0x17 ;  /* 0x3780000000037811 */ /* 0x000fc800078eb8ff */
[----:B------:R-:W-:Y:S01]  /*2750*/  LOP3.LUT R22, R3, R2, R22, 0xfe, !PT ;  /* 0x0000000203167212 */ /* 0x000fe200078efe16 */
[----:B------:R-:W-:Y:S06]  /*2760*/  BRA `(.L_x_2911) ;  /* 0x0000000000947947 */ /* 0x000fec0003800000 */
.L_x_2923:
[----:B------:R-:W-:-:S13]  /*2770*/  ISETP.NE.AND P0, PT, R4, 0x1c, PT ;  /* 0x0000001c0400780c */ /* 0x000fda0003f05270 */
[----:B------:R-:W-:Y:S05]  /*2780*/  @!P0 BRA `(.L_x_2930) ;  /* 0x0000000000848947 */ /* 0x000fea0003800000 */
[----:B------:R-:W-:-:S13]  /*2790*/  ISETP.NE.AND P0, PT, R4, 0x1d, PT ;  /* 0x0000001d0400780c */ /* 0x000fda0003f05270 */
[----:B------:R-:W-:Y:S05]  /*27a0*/  @!P0 BRA `(.L_x_2931) ;  /* 0x0000000000708947 */ /* 0x000fea0003800000 */
[----:B------:R-:W-:-:S13]  /*27b0*/  ISETP.NE.AND P0, PT, R4, 0x2c, PT ;  /* 0x0000002c0400780c */ /* 0x000fda0003f05270 */
[----:B------:R-:W-:Y:S05]  /*27c0*/  @P0 BRA `(.L_x_2910) ;  /* 0x0000000000200947 */ /* 0x000fea0003800000 */
[----:B------:R-:W2:Y:S01]  /*27d0*/  LDG.E.U8 R2, desc[UR36][R2.64] ;  /* 0x0000002402027981 */ /* 0x000ea2000c1e1100 */
[----:B------:R-:W-:Y:S01]  /*27e0*/  IMAD.MOV.U32 R22, RZ, RZ, 0x400000 ;  /* 0x00400000ff167424 */ /* 0x000fe200078e00ff */
[----:B--2---:R-:W-:-:S13]  /*27f0*/  ISETP.NE.AND P0, PT, R2, RZ, PT ;  /* 0x000000ff0200720c */ /* 0x004fda0003f05270 */
[----:B------:R-:W-:Y:S05]  /*2800*/  @!P0 BRA `(.L_x_2911) ;  /* 0x00000000006c8947 */ /* 0x000fea0003800000 */
[----:B------:R-:W-:-:S13]  /*2810*/  ISETP.NE.AND P0, PT, R2, 0xff, PT ;  /* 0x000000ff0200780c */ /* 0x000fda0003f05270 */
[----:B------:R-:W-:Y:S02]  /*2820*/  @!P0 IMAD.MOV.U32 R22, RZ, RZ, 0x7f800001 ;  /* 0x7f800001ff168424 */ /* 0x000fe400078e00ff */
[----:B------:R-:W-:Y:S01]  /*2830*/  @P0 IMAD.SHL.U32 R22, R2, 0x800000, RZ ;  /* 0x0080000002160824 */ /* 0x000fe200078e00ff */
[----:B------:R-:W-:Y:S06]  /*2840*/  BRA `(.L_x_2911) ;  /* 0x00000000005c7947 */ /* 0x000fec0003800000 */
.L_x_2910:
        /* <DEDUP_REMOVED lines=16> */
.L_x_2932:
[----:B------:R-:W-:Y:S01]  /*2950*/  IMAD.MOV.U32 R22, RZ, RZ, RZ ;  /* 0x000000ffff167224 */ /* 0x000fe200078e00ff */
[----:B------:R-:W-:Y:S06]  /*2960*/  BRA `(.L_x_2911) ;  /* 0x0000000000147947 */ /* 0x000fec0003800000 */
.L_x_2931:
[----:B------:R-:W2:Y:S02]  /*2970*/  LDG.E.64 R2, desc[UR36][R2.64] ;  /* 0x0000002402027981 */ /* 0x000ea4000c1e1b00 */
[----:B--2---:R0:W1:Y:S01]  /*2980*/  I2F.U64 R22, R2 ;  /* 0x0000000200167312 */ /* 0x0040620000301000 */
[----:B------:R-:W-:Y:S05]  /*2990*/  BRA `(.L_x_2911) ;  /* 0x0000000000087947 */ /* 0x000fea0003800000 */
.L_x_2930:
[----:B------:R-:W2:Y:S02]  /*29a0*/  LDG.E R2, desc[UR36][R2.64] ;  /* 0x0000002402027981 */ /* 0x000ea4000c1e1900 */
[----:B--2---:R-:W-:-:S07]  /*29b0*/  I2FP.F32.U32 R22, R2 ;  /* 0x0000000200167245 */ /* 0x004fce0000201000 */
.L_x_2911:
[----:B------:R-:W-:Y:S05]  /*29c0*/  BSYNC B6 ;  /* 0x0000000000067941 */ /* 0x000fea0003800000 */
.L_x_2905:
[----:B------:R-:W1:Y:S01]  /*29d0*/  LDC.U8 R4, c[0x0][0x56b] ;  /* 0x00015ac0ff047b82 */ /* 0x000e620000000000 */
[----:B------:R-:W-:Y:S01]  /*29e0*/  ULDC.64 UR4, c[0x0][0x550] ;  /* 0x0001540000047ab9 */ /* 0x000fe20000000a00 */
[----:B------:R-:W-:Y:S01]  /*29f0*/  BSSY B6, `(.L_x_2933) ;  /* 0x00000df000067945 */ /* 0x000fe20003800000 */
[----:B0-234-:R-:W-:-:S05]  /*2a00*/  IADD3 R2, P1, R24, UR4, RZ ;  /* 0x0000000418027c10 */ /* 0x01dfca000ff3e0ff */
        /* <DEDUP_REMOVED lines=15> */
.L_x_2937:
[----:B------:R-:W2:Y:S02]  /*2b00*/  LDG.E.U8 R2, desc[UR36][R2.64] ;  /* 0x0000002402027981 */ /* 0x000ea4000c1e1100 */
[----:B--2---:R-:W-:Y:S01]  /*2b10*/  I2FP.F32.U32 R24, R2 ;  /* 0x0000000200187245 */ /* 0x004fe20000201000 */
[----:B------:R-:W-:Y:S06]  /*2b20*/  BRA `(.L_x_2939) ;  /* 0x0000000c002c7947 */ /* 0x000fec0003800000 */
.L_x_2936:
[----:B------:R-:W-:-:S13]  /*2b30*/  ISETP.NE.AND P0, PT, R0, 0x2, PT ;  /* 0x000000020000780c */ /* 0x000fda0003f05270 */
[----:B------:R-:W-:Y:S05]  /*2b40*/  @!P0 BRA `(.L_x_2940) ;  /* 0x0000000000288947 */ /* 0x000fea0003800000 */
[----:B------:R-:W-:-:S13]  /*2b50*/  ISETP.NE.AND P0, PT, R0, 0x3, PT ;  /* 0x000000030000780c */ /* 0x000fda0003f05270 */
[----:B------:R-:W-:Y:S05]  /*2b60*/  @!P0 BRA `(.L_x_2941) ;  /* 0x0000000000148947 */ /* 0x000fea0003800000 */
[----:B------:R-:W-:-:S13]  /*2b70*/  ISETP.NE.AND P0, PT, R0, 0x4, PT ;  /* 0x000000040000780c */ /* 0x000fda0003f05270 */
[----:B------:R-:W-:Y:S05]  /*2b80*/  @P0 BRA `(.L_x_2938) ;  /* 0x0000000800b80947 */ /* 0x000fea0003800000 */
[----:B------:R-:W2:Y:S02]  /*2b90*/  LDG.E.64 R2, desc[UR36][R2.64] ;  /* 0x0000002402027981 */ /* 0x000ea4000c1e1b00 */
[----:B--2---:R0:W1:Y:S01]  /*2ba0*/  I2F.S64 R24, R2 ;  /* 0x0000000200187312 */ /* 0x0040620000301400 */
[----:B------:R-:W-:Y:S05]  /*2bb0*/  BRA `(.L_x_2939) ;  /* 0x0000000c00087947 */ /* 0x000fea0003800000 */
.L_x_2941:
[----:B------:R-:W2:Y:S02]  /*2bc0*/  LDG.E R2, desc[UR36][R2.64] ;  /* 0x0000002402027981 */ /* 0x000ea4000c1e1900 */
[----:B--2---:R-:W-:Y:S01]  /*2bd0*/  I2FP.F32.S32 R24, R2 ;  /* 0x0000000200187245 */ /* 0x004fe20000201400 */
[----:B------:R-:W-:Y:S06]  /*2be0*/  BRA `(.L_x_2939) ;  /* 0x0000000800fc7947 */ /* 0x000fec0003800000 */
.L_x_2940:
[----:B------:R-:W2:Y:S02]  /*2bf0*/  LDG.E.U16 R2, desc[UR36][R2.64] ;  /* 0x0000002402027981 */ /* 0x000ea4000c1e1500 */
[----:B--2---:R4:W0:Y:S01]  /*2c00*/  I2F.S16 R24, R2 ;  /* 0x0000000200187306 */ /* 0x0048220000101400 */
[----:B------:R-:W-:Y:S05]  /*2c10*/  BRA `(.L_x_2939) ;  /* 0x0000000800f07947 */ /* 0x000fea0003800000 */
.L_x_2935:
        /* <DEDUP_REMOVED lines=8> */
.L_x_2943:
[----:B------:R-:W2:Y:S02]  /*2ca0*/  LDG.E.U16 R2, desc[UR36][R2.64] ;  /* 0x0000002402027981 */ /* 0x000ea4000c1e1500 */
[----:B--2---:R-:W-:Y:S01]  /*2cb0*/  HADD2.F32 R24, -RZ, R2.H0_H0 ;  /* 0x20000002ff187230 */ /* 0x004fe20000004100 */
[----:B------:R-:W-:Y:S06]  /*2cc0*/  BRA `(.L_x_2939) ;  /* 0x0000000800c47947 */ /* 0x000fec0003800000 */
.L_x_2942:
        /* <DEDUP_REMOVED lines=8> */
.L_x_2945:
[----:B------:R-:W2:Y:S02]  /*2d50*/  LDG.E.U16 R2, desc[UR36][R2.64] ;  /* 0x0000002402027981 */ /* 0x000ea4000c1e1500 */
[----:B--2---:R-:W-:Y:S01]  /*2d60*/  HADD2.F32 R24, -RZ, R2.H0_H0 ;  /* 0x20000002ff187230 */ /* 0x004fe20000004100 */
[----:B------:R-:W-:Y:S06]  /*2d70*/  BRA `(.L_x_2939) ;  /* 0x0000000800987947 */ /* 0x000fec0003800000 */
.L_x_2944:
[----:B------:R-:W2:Y:S01]  /*2d80*/  LDG.E.64 R2, desc[UR36][R2.64] ;  /* 0x0000002402027981 */ /* 0x000ea2000c1e1b00 */
[----:B------:R-:W-:Y:S01]  /*2d90*/  UMOV UR4, 0xf0000000 ;  /* 0xf000000000047882 */ /* 0x000fe20000000000 */
[----:B------:R-:W-:Y:S01]  /*2da0*/  UMOV UR5, 0x380fffff ;  /* 0x380fffff00057882 */ /* 0x000fe20000000000 */
[----:B--2---:R-:W0:Y:S01]  /*2db0*/  F2F.F32.F64 R24, R2 ;  /* 0x0000000200187310 */ /* 0x004e220000301000 */
[----:B------:R-:W-:-:S14]  /*2dc0*/  DSETP.GEU.AND P0, PT, |R2|, UR4, PT ;  /* 0x0000000402007e2a */ /* 0x000fdc000bf0e200 */
[----:B0-----:R-:W-:Y:S01]  /*2dd0*/  @!P0 FMUL R24, R24, 1.175494350822287508e-38 ;  /* 0x0080000018188820 */ /* 0x001fe20000400000 */
[----:B------:R-:W-:Y:S06]  /*2de0*/  BRA `(.L_x_2939) ;  /* 0x00000008007c7947 */ /* 0x000fec0003800000 */
.L_x_2934:
        /* <DEDUP_REMOVED lines=12> */
.L_x_2948:
[----:B------:R-:W2:Y:S01]  /*2eb0*/  LDG.E.64 R2, desc[UR36][R2.64] ;  /* 0x0000002402027981 */ /* 0x000ea2000c1e1b00 */
[----:B------:R-:W-:Y:S01]  /*2ec0*/  UMOV UR4, 0xf0000000 ;  /* 0xf000000000047882 */ /* 0x000fe20000000000 */
[----:B------:R-:W-:Y:S01]  /*2ed0*/  UMOV UR5, 0x380fffff ;  /* 0x380fffff00057882 */ /* 0x000fe20000000000 */
[----:B--2---:R-:W0:Y:S01]  /*2ee0*/  F2F.F32.F64 R24, R2 ;  /* 0x0000000200187310 */ /* 0x004e220000301000 */
[----:B------:R-:W-:-:S14]  /*2ef0*/  DSETP.GEU.AND P0, PT, |R2|, UR4, PT ;  /* 0x0000000402007e2a */ /* 0x000fdc000bf0e200 */
[----:B0-----:R-:W-:Y:S01]  /*2f00*/  @!P0 FMUL R24, R24, 1.175494350822287508e-38 ;  /* 0x0080000018188820 */ /* 0x001fe20000400000 */
[----:B------:R-:W-:Y:S06]  /*2f10*/  BRA `(.L_x_2939) ;  /* 0x0000000800307947 */ /* 0x000fec0003800000 */
.L_x_2947:
        /* <DEDUP_REMOVED lines=26> */
.L_x_2950:
        /* <DEDUP_REMOVED lines=13> */
.L_x_2949:
[----:B------:R-:W2:Y:S02]  /*3190*/  LDG.E.U16 R2, desc[UR36][R2.64] ;  /* 0x0000002402027981 */ /* 0x000ea4000c1e1500 */
[----:B--2---:R-:W-:Y:S01]  /*31a0*/  IMAD.U32 R24, R2, 0x10000, RZ ;  /* 0x0001000002187824 */ /* 0x004fe200078e00ff */
[----:B------:R-:W-:Y:S06]  /*31b0*/  BRA `(.L_x_2939) ;  /* 0x0000000400887947 */ /* 0x000fec0003800000 */
.L_x_2946:
        /* <DEDUP_REMOVED lines=11> */
.L_x_2953:
        /* <DEDUP_REMOVED lines=20> */
.L_x_2955:
[----:B------:R-:W-:Y:S05]  /*33b0*/  BSYNC B0 ;  /* 0x0000000000007941 */ /* 0x000fea0003800000 */
.L_x_2954:
[----:B------:R-:W-:Y:S01]  /*33c0*/  IMAD.SHL.U32 R2, R2, 0x100000, RZ ;  /* 0x0010000002027824 */ /* 0x000fe200078e00ff */
[----:B------:R-:W-:-:S04]  /*33d0*/  LEA R3, R0, 0x3b800000, 0x17 ;  /* 0x3b80000000037811 */ /* 0x000fc800078eb8ff */
[----:B------:R-:W-:Y:S01]  /*33e0*/  LOP3.LUT R24, R3, R2, R24, 0xfe, !PT ;  /* 0x0000000203187212 */ /* 0x000fe200078efe18 */
[----:B------:R-:W-:Y:S06]  /*33f0*/  BRA `(.L_x_2939) ;  /* 0x0000000000f87947 */ /* 0x000fec0003800000 */
.L_x_2952:
        /* <DEDUP_REMOVED lines=20> */
.L_x_2957:
[----:B------:R-:W-:Y:S05]  /*3540*/  BSYNC B0 ;  /* 0x0000000000007941 */ /* 0x000fea0003800000 */
.L_x_2956:
[----:B------:R-:W-:Y:S01]  /*3550*/  IMAD.SHL.U32 R2, R2, 0x200000, RZ ;  /* 0x0020000002027824 */ /* 0x000fe200078e00ff */
[----:B------:R-:W-:-:S04]  /*3560*/  LEA R3, R0, 0x37800000, 0x17 ;  /* 0x3780000000037811 */ /* 0x000fc800078eb8ff */
[----:B------:R-:W-:Y:S01]  /*3570*/  LOP3.LUT R24, R3, R2, R24, 0xfe, !PT ;  /* 0x0000000203187212 */ /* 0x000fe200078efe18 */
[----:B------:R-:W-:Y:S06]  /*3580*/  BRA `(.L_x_2939) ;  /* 0x0000000000947947 */ /* 0x000fec0003800000 */
.L_x_2951:
        /* <DEDUP_REMOVED lines=14> */
.L_x_2938:
        /* <DEDUP_REMOVED lines=16> */
.L_x_2960:
[----:B------:R-:W-:Y:S01]  /*3770*/  IMAD.MOV.U32 R24, RZ, RZ, RZ ;  /* 0x000000ffff187224 */ /* 0x000fe200078e00ff */
[----:B------:R-:W-:Y:S06]  /*3780*/  BRA `(.L_x_2939) ;  /* 0x0000000000147947 */ /* 0x000fec0003800000 */
.L_x_2959:
[----:B------:R-:W2:Y:S02]  /*3790*/  LDG.E.64 R2, desc[UR36][R2.64] ;  /* 0x0000002402027981 */ /* 0x000ea4000c1e1b00 */
[----:B--2---:R0:W1:Y:S01]  /*37a0*/  I2F.U64 R24, R2 ;  /* 0x0000000200187312 */ /* 0x0040620000301000 */
[----:B------:R-:W-:Y:S05]  /*37b0*/  BRA `(.L_x_2939) ;  /* 0x0000000000087947 */ /* 0x000fea0003800000 */
.L_x_2958:
[----:B------:R-:W2:Y:S02]  /*37c0*/  LDG.E R2, desc[UR36][R2.64] ;  /* 0x0000002402027981 */ /* 0x000ea4000c1e1900 */
[----:B--2---:R-:W-:-:S07]  /*37d0*/  I2FP.F32.U32 R24, R2 ;  /* 0x0000000200187245 */ /* 0x004fce0000201000 */
.L_x_2939:
[----:B------:R-:W-:Y:S05]  /*37e0*/  BSYNC B6 ;  /* 0x0000000000067941 */ /* 0x000fea0003800000 */
.L_x_2933:
        /* <DEDUP_REMOVED lines=17> */
[----:B--2---:R2:W3:Y:S01]  /*3900*/  I2F.S16 R25, R2 ;  /* 0x0000000200197306 */ /* 0x0044e20000101400 */
[----:B------:R-:W-:Y:S05]  /*3910*/  BRA `(.L_x_2967) ;  /* 0x0000000c00387947 */ /* 0x000fea0003800000 */
.L_x_2965:
[----:B------:R-:W2:Y:S02]  /*3920*/  LDG.E.U8 R2, desc[UR36][R2.64] ;  /* 0x0000002402027981 */ /* 0x000ea4000c1e1100 */
[----:B--2---:R-:W-:Y:S01]  /*3930*/  I2FP.F32.U32 R25, R2 ;  /* 0x0000000200197245 */ /* 0x004fe20000201000 */
[----:B------:R-:W-:Y:S06]  /*3940*/  BRA `(.L_x_2967) ;  /* 0x0000000c002c7947 */ /* 0x000fec0003800000 */
.L_x_2964:
        /* <DEDUP_REMOVED lines=9> */
.L_x_2969:
[----:B------:R-:W2:Y:S02]  /*39e0*/  LDG.E R2, desc[UR36][R2.64] ;  /* 0x0000002402027981 */ /* 0x000ea4000c1e1900 */
[----:B--2---:R-:W-:Y:S01]  /*39f0*/  I2FP.F32.S32 R25, R2 ;  /* 0x0000000200197245 */ /* 0x004fe20000201400 */
[----:B------:R-:W-:Y:S06]  /*3a00*/  BRA `(.L_x_2967) ;  /* 0x0000000800fc7947 */ /* 0x000fec0003800000 */
.L_x_2968:
[----:B------:R-:W2:Y:S02]  /*3a10*/  LDG.E.U16 R2, desc[UR36][R2.64] ;  /* 0x0000002402027981 */ /* 0x000ea4000c1e1500 */
[----:B--2---:R4:W0:Y:S01]  /*3a20*/  I2F.S16 R25, R2 ;  /* 0x0000000200197306 */ /* 0x0048220000101400 */
[----:B------:R-:W-:Y:S05]  /*3a30*/  BRA `(.L_x_2967) ;  /* 0x0000000800f07947 */ /* 0x000fea0003800000 */
.L_x_2963:
        /* <DEDUP_REMOVED lines=8> */
.L_x_2971:
[----:B------:R-:W2:Y:S02]  /*3ac0*/  LDG.E.U16 R2, desc[UR36][R2.64] ;  /* 0x0000002402027981 */ /* 0x000ea4000c1e1500 */
[----:B--2---:R-:W-:Y:S01]  /*3ad0*/  HADD2.F32 R25, -RZ, R2.H0_H0 ;  /* 0x20000002ff197230 */ /* 0x004fe20000004100 */
[----:B------:R-:W-:Y:S06]  /*3ae0*/  BRA `(.L_x_2967) ;  /* 0x0000000800c47947 */ /* 0x000fec0003800000 */
.L_x_2970:
        /* <DEDUP_REMOVED lines=8> */
.L_x_2973:
[----:B------:R-:W2:Y:S02]  /*3b70*/  LDG.E.U16 R2, desc[UR36][R2.64] ;  /* 0x0000002402027981 */ /* 0x000ea4000c1e1500 */
[----:B--2---:R-:W-:Y:S01]  /*3b80*/  HADD2.F32 R25, -RZ, R2.H0_H0 ;  /* 0x20000002ff197230 */ /* 0x004fe20000004100 */
[----:B------:R-:W-:Y:S06]  /*3b90*/  BRA `(.L_x_2967) ;  /* 0x0000000800987947 */ /* 0x000fec0003800000 */
.L_x_2972:
[----:B------:R-:W2:Y:S01]  /*3ba0*/  LDG.E.64 R2, desc[UR36][R2.64] ;  /* 0x0000002402027981 */ /* 0x000ea2000c1e1b00 */
[----:B------:R-:W-:Y:S01]  /*3bb0*/  UMOV UR4, 0xf0000000 ;  /* 0xf000000000047882 */ /* 0x000fe20000000000 */
[----:B------:R-:W-:Y:S01]  /*3bc0*/  UMOV UR5, 0x380fffff ;  /* 0x380fffff00057882 */ /* 0x000fe20000000000 */
[----:B--2---:R-:W0:Y:S01]  /*3bd0*/  F2F.F32.F64 R25, R2 ;  /* 0x0000000200197310 */ /* 0x004e220000301000 */
[----:B------:R-:W-:-:S14]  /*3be0*/  DSETP.GEU.AND P0, PT, |R2|, UR4, PT ;  /* 0x0000000402007e2a */ /* 0x000fdc000bf0e200 */
[----:B0-----:R-:W-:Y:S01]  /*3bf0*/  @!P0 FMUL R25, R25, 1.175494350822287508e-38 ;  /* 0x0080000019198820 */ /* 0x001fe20000400000 */
[----:B------:R-:W-:Y:S06]  /*3c00*/  BRA `(.L_x_2967) ;  /* 0x00000008007c7947 */ /* 0x000fec0003800000 */
.L_x_2962:
        /* <DEDUP_REMOVED lines=12> */
.L_x_2976:
[----:B------:R-:W2:Y:S01]  /*3cd0*/  LDG.E.64 R2, desc[UR36][R2.64] ;  /* 0x0000002402027981 */ /* 0x000ea2000c1e1b00 */
[----:B------:R-:W-:Y:S01]  /*3ce0*/  UMOV UR4, 0xf0000000 ;  /* 0xf000000000047882 */ /* 0x000fe20000000000 */
[----:B------:R-:W-:Y:S01]  /*3cf0*/  UMOV UR5, 0x380fffff ;  /* 0x380fffff00057882 */ /* 0x000fe20000000000 */
[----:B--2---:R-:W0:Y:S01]  /*3d00*/  F2F.F32.F64 R25, R2 ;  /* 0x0000000200197310 */ /* 0x004e220000301000 */
[----:B------:R-:W-:-:S14]  /*3d10*/  DSETP.GEU.AND P0, PT, |R2|, UR4, PT ;  /* 0x0000000402007e2a */ /* 0x000fdc000bf0e200 */
[----:B0-----:R-:W-:Y:S01]  /*3d20*/  @!P0 FMUL R25, R25, 1.175494350822287508e-38 ;  /* 0x0080000019198820 */ /* 0x001fe20000400000 */
[----:B------:R-:W-:Y:S06]  /*3d30*/  BRA `(.L_x_2967) ;  /* 0x0000000800307947 */ /* 0x000fec0003800000 */
.L_x_2975:
        /* <DEDUP_REMOVED lines=26> */
.L_x_2978:
        /* <DEDUP_REMOVED lines=11> */
[----:B------:R-:W-:Y:S01]  /*3f90*/  LOP3.LUT R25, R25, 0x80000000, R0, 0xf8, !PT ;  /* 0x8000000019197812 */ /* 0x000fe200078ef800 */
[----:B------:R-:W-:Y:S06]  /*3fa0*/  BRA `(.L_x_2967) ;  /* 0x0000000400947947 */ /* 0x000fec0003800000 */
.L_x_2977:
[----:B------:R-:W2:Y:S02]  /*3fb0*/  LDG.E.U16 R2, desc[UR36][R2.64] ;  /* 0x0000002402027981 */ /* 0x000ea4000c1e1500 */
[----:B--2---:R-:W-:Y:S01]  /*3fc0*/  IMAD.U32 R25, R2, 0x10000, RZ ;  /* 0x0001000002197824 */ /* 0x004fe200078e00ff */
[----:B------:R-:W-:Y:S06]  /*3fd0*/  BRA `(.L_x_2967) ;  /* 0x0000000400887947 */ /* 0x000fec0003800000 */
.L_x_2974:
        /* <DEDUP_REMOVED lines=11> */
.L_x_2981:
        /* <DEDUP_REMOVED lines=20> */
.L_x_2983:
[----:B------:R-:W-:Y:S05]  /*41d0*/  BSYNC B0 ;  /* 0x0000000000007941 */ /* 0x000fea0003800000 */
.L_x_2982:
[----:B------:R-:W-:Y:S01]  /*41e0*/  IMAD.SHL.U32 R2, R2, 0x100000, RZ ;  /* 0x0010000002027824 */ /* 0x000fe200078e00ff */
[----:B------:R-:W-:-:S04]  /*41f0*/  LEA R0, R0, 0x3b800000, 0x17 ;  /* 0x3b80000000007811 */ /* 0x000fc800078eb8ff */
[----:B------:R-:W-:Y:S01]  /*4200*/  LOP3.LUT R25, R0, R2, R25, 0xfe, !PT ;  /* 0x0000000200197212 */ /* 0x000fe200078efe19 */
[----:B------:R-:W-:Y:S06]  /*4210*/  BRA `(.L_x_2967) ;  /* 0x0000000000f87947 */ /* 0x000fec0003800000 */
.L_x_2980:
        /* <DEDUP_REMOVED lines=20> */
.L_x_2985:
[----:B------:R-:W-:Y:S05]  /*4360*/  BSYNC B0 ;  /* 0x0000000000007941 */ /* 0x000fea0003800000 */
.L_x_2984:
[----:B------:R-:W-:Y:S01]  /*4370*/  IMAD.SHL.U32 R2, R2, 0x200000, RZ ;  /* 0x0020000002027824 */ /* 0x000fe200078e00ff */
[----:B------:R-:W-:-:S04]  /*4380*/  LEA R0, R0, 0x37800000, 0x17 ;  /* 0x3780000000007811 */ /* 0x000fc800078eb8ff */
[----:B------:R-:W-:Y:S01]  /*4390*/  LOP3.LUT R25, R0, R2, R25, 0xfe, !PT ;  /* 0x0000000200197212 */ /* 0x000fe200078efe19 */
[----:B------:R-:W-:Y:S06]  /*43a0*/  BRA `(.L_x_2967) ;  /* 0x0000000000947947 */ /* 0x000fec0003800000 */
.L_x_2979:
        /* <DEDUP_REMOVED lines=14> */
.L_x_2966:
        /* <DEDUP_REMOVED lines=16> */
.L_x_2988:
[----:B------:R-:W-:Y:S01]  /*4590*/  IMAD.MOV.U32 R25, RZ, RZ, RZ ;  /* 0x000000ffff197224 */ /* 0x000fe200078e00ff */
[----:B------:R-:W-:Y:S06]  /*45a0*/  BRA `(.L_x_2967) ;  /* 0x0000000000147947 */ /* 0x000fec0003800000 */
.L_x_2987:
[----:B------:R-:W2:Y:S02]  /*45b0*/  LDG.E.64 R2, desc[UR36][R2.64] ;  /* 0x0000002402027981 */ /* 0x000ea4000c1e1b00 */
[----:B--2---:R0:W1:Y:S01]  /*45c0*/  I2F.U64 R25, R2 ;  /* 0x0000000200197312 */ /* 0x0040620000301000 */
[----:B------:R-:W-:Y:S05]  /*45d0*/  BRA `(.L_x_2967) ;  /* 0x0000000000087947 */ /* 0x000fea0003800000 */
.L_x_2986:
[----:B------:R-:W2:Y:S02]  /*45e0*/  LDG.E R2, desc[UR36][R2.64] ;  /* 0x0000002402027981 */ /* 0x000ea4000c1e1900 */
[----:B--2---:R-:W-:-:S07]  /*45f0*/  I2FP.F32.U32 R25, R2 ;  /* 0x0000000200197245 */ /* 0x004fce0000201000 */
.L_x_2967:
[----:B------:R-:W-:Y:S05]  /*4600*/  BSYNC B6 ;  /* 0x0000000000067941 */ /* 0x000fea0003800000 */
.L_x_2961:
[----:B------:R-:W3:Y:S01]  /*4610*/  LDC.U8 R4, c[0x0][0x56d] ;  /* 0x00015b40ff047b82 */ /* 0x000ee20000000000 */
[----:B------:R-:W-:Y:S01]  /*4620*/  ULDC.64 UR4, c[0x0][0x560] ;  /* 0x0001580000047ab9 */ /* 0x000fe20000000a00 */
[----:B------:R-:W-:Y:S01]  /*4630*/  BSSY B6, `(.L_x_2989) ;  /* 0x00000df000067945 */ /* 0x000fe20003800000 */
[----:B012-4-:R-:W-:-:S05]  /*4640*/  IADD3 R2, P1, R23, UR4, RZ ;  /* 0x0000000417027c10 */ /* 0x017fca000ff3e0ff */
[----:B------:R-:W-:Y:S01]  /*4650*/  IMAD.X R3, RZ, RZ, UR5, P1 ;  /* 0x00000005ff037e24 */ /* 0x000fe200088e06ff */
[----:B---3--:R-:W-:-:S04]  /*4660*/  PRMT R0, R4, 0x9910, RZ ;  /* 0x0000991004007816 */ /* 0x008fc800000000ff */
        /* <DEDUP_REMOVED lines=11> */
[----:B--2---:R-:W4:Y:S01]  /*4720*/  I2F.S16 R0, R0 ;  /* 0x0000000000007306 */ /* 0x004f220000101400 */
[----:B------:R-:W-:Y:S05]  /*4730*/  BRA `(.L_x_2995) ;  /* 0x0000000c00387947 */ /* 0x000fea0003800000 */
.L_x_2993:
[----:B------:R-:W2:Y:S02]  /*4740*/  LDG.E.U8 R0, desc[UR36][R2.64] ;  /* 0x0000002402007981 */ /* 0x000ea4000c1e1100 */
[----:B--2---:R-:W-:Y:S01]  /*4750*/  I2FP.F32.U32 R0, R0 ;  /* 0x0000000000007245 */ /* 0x004fe20000201000 */
[----:B------:R-:W-:Y:S06]  /*4760*/  BRA `(.L_x_2995) ;  /* 0x0000000c002c7947 */ /* 0x000fec0003800000 */
.L_x_2992:
        /* <DEDUP_REMOVED lines=9> */
.L_x_2997:
[----:B------:R-:W2:Y:S02]  /*4800*/  LDG.E R0, desc[UR36][R2.64] ;  /* 0x0000002402007981 */ /* 0x000ea4000c1e1900 */
[----:B--2---:R-:W-:Y:S01]  /*4810*/  I2FP.F32.S32 R0, R0 ;  /* 0x0000000000007245 */ /* 0x004fe20000201400 */
[----:B------:R-:W-:Y:S06]  /*4820*/  BRA `(.L_x_2995) ;  /* 0x0000000800fc7947 */ /* 0x000fec0003800000 */
.L_x_2996:
[----:B------:R-:W2:Y:S02]  /*4830*/  LDG.E.U16 R0, desc[UR36][R2.64] ;  /* 0x0000002402007981 */ /* 0x000ea4000c1e1500 */
[----:B--2---:R-:W0:Y:S01]  /*4840*/  I2F.S16 R0, R0 ;  /* 0x0000000000007306 */ /* 0x004e220000101400 */
[----:B------:R-:W-:Y:S05]  /*4850*/  BRA `(.L_x_2995) ;  /* 0x0000000800f07947 */ /* 0x000fea0003800000 */
.L_x_2991:
        /* <DEDUP_REMOVED lines=8> */
.L_x_2999:
[----:B------:R-:W2:Y:S02]  /*48e0*/  LDG.E.U16 R0, desc[UR36][R2.64] ;  /* 0x0000002402007981 */ /* 0x000ea4000c1e1500 */
[----:B--2---:R-:W-:Y:S01]  /*48f0*/  HADD2.F32 R0, -RZ, R0.H0_H0 ;  /* 0x20000000ff007230 */ /* 0x004fe20000004100 */
[----:B------:R-:W-:Y:S06]  /*4900*/  BRA `(.L_x_2995) ;  /* 0x0000000800c47947 */ /* 0x000fec0003800000 */
.L_x_2998:
        /* <DEDUP_REMOVED lines=8> */
.L_x_3001:
[----:B------:R-:W2:Y:S02]  /*4990*/  LDG.E.U16 R0, desc[UR36][R2.64] ;  /* 0x0000002402007981 */ /* 0x000ea4000c1e1500 */
[----:B--2---:R-:W-:Y:S01]  /*49a0*/  HADD2.F32 R0, -RZ, R0.H0_H0 ;  /* 0x20000000ff007230 */ /* 0x004fe20000004100 */
[----:B------:R-:W-:Y:S06]  /*49b0*/  BRA `(.L_x_2995) ;  /* 0x0000000800987947 */ /* 0x000fec0003800000 */
.L_x_3000:
[----:B------:R-:W2:Y:S01]  /*49c0*/  LDG.E.64 R2, desc[UR36][R2.64] ;  /* 0x0000002402027981 */ /* 0x000ea2000c1e1b00 */
[----:B------:R-:W-:Y:S01]  /*49d0*/  UMOV UR4, 0xf0000000 ;  /* 0xf000000000047882 */ /* 0x000fe20000000000 */
[----:B------:R-:W-:Y:S01]  /*49e0*/  UMOV UR5, 0x380fffff ;  /* 0x380fffff00057882 */ /* 0x000fe20000000000 */
[----:B--2---:R-:W0:Y:S01]  /*49f0*/  F2F.F32.F64 R0, R2 ;  /* 0x0000000200007310 */ /* 0x004e220000301000 */
[----:B------:R-:W-:-:S14]  /*4a00*/  DSETP.GEU.AND P0, PT, |R2|, UR4, PT ;  /* 0x0000000402007e2a */ /* 0x000fdc000bf0e200 */
[----:B0-----:R-:W-:Y:S01]  /*4a10*/  @!P0 FMUL R0, R0, 1.175494350822287508e-38 ;  /* 0x0080000000008820 */ /* 0x001fe20000400000 */
[----:B------:R-:W-:Y:S06]  /*4a20*/  BRA `(.L_x_2995) ;  /* 0x00000008007c7947 */ /* 0x000fec0003800000 */
.L_x_2990:
        /* <DEDUP_REMOVED lines=12> */
.L_x_3004:
[----:B------:R-:W2:Y:S01]  /*4af0*/  LDG.E.64 R2, desc[UR36][R2.64] ;  /* 0x0000002402027981 */ /* 0x000ea2000c1e1b00 */
[----:B------:R-:W-:Y:S01]  /*4b00*/  UMOV UR4, 0xf0000000 ;  /* 0xf000000000047882 */ /* 0x000fe20000000000 */
[----:B------:R-:W-:Y:S01]  /*4b10*/  UMOV UR5, 0x380fffff ;  /* 0x380fffff00057882 */ /* 0x000fe20000000000 */
[----:B--2---:R-:W0:Y:S01]  /*4b20*/  F2F.F32.F64 R0, R2 ;  /* 0x0000000200007310 */ /* 0x004e220000301000 */
[----:B------:R-:W-:-:S14]  /*4b30*/  DSETP.GEU.AND P0, PT, |R2|, UR4, PT ;  /* 0x0000000402007e2a */ /* 0x000fdc000bf0e200 */
[----:B0-----:R-:W-:Y:S01]  /*4b40*/  @!P0 FMUL R0, R0, 1.175494350822287508e-38 ;  /* 0x0080000000008820 */ /* 0x001fe20000400000 */
[----:B------:R-:W-:Y:S06]  /*4b50*/  BRA `(.L_x_2995) ;  /* 0x0000000800307947 */ /* 0x000fec0003800000 */
.L_x_3003:
        /* <DEDUP_REMOVED lines=24> */
[----:B------:R-:W-:Y:S01]  /*4ce0*/  LOP3.LUT R0, R5, 0x80000000, R0, 0xf8, !PT ;  /* 0x8000000005007812 */ /* 0x000fe200078ef800 */
[----:B------:R-:W-:Y:S06]  /*4cf0*/  BRA `(.L_x_2995) ;  /* 0x0000000400c87947 */ /* 0x000fec0003800000 */
.L_x_3006:
        /* <DEDUP_REMOVED lines=13> */
.L_x_3005:
[----:B------:R-:W2:Y:S02]  /*4dd0*/  LDG.E.U16 R0, desc[UR36][R2.64] ;  /* 0x0000002402007981 */ /* 0x000ea4000c1e1500 */
[----:B--2---:R-:W-:Y:S01]  /*4de0*/  IMAD.U32 R0, R0, 0x10000, RZ ;  /* 0x0001000000007824 */ /* 0x004fe200078e00ff */
[----:B------:R-:W-:Y:S06]  /*4df0*/  BRA `(.L_x_2995) ;  /* 0x0000000400887947 */ /* 0x000fec0003800000 */
.L_x_3002:
        /* <DEDUP_REMOVED lines=11> */
.L_x_3009:
        /* <DEDUP_REMOVED lines=20> */
.L_x_3011:
[----:B------:R-:W-:Y:S05]  /*4ff0*/  BSYNC B0 ;  /* 0x0000000000007941 */ /* 0x000fea0003800000 */
.L_x_3010:
[----:B------:R-:W-:Y:S01]  /*5000*/  LEA R3, R0, 0x3b800000, 0x17 ;  /* 0x3b80000000037811 */ /* 0x000fe200078eb8ff */
[----:B------:R-:W-:-:S05]  /*5010*/  IMAD.SHL.U32 R0, R2, 0x100000, RZ ;  /* 0x0010000002007824 */ /* 0x000fca00078e00ff */
[----:B------:R-:W-:Y:S01]  /*5020*/  LOP3.LUT R0, R3, R0, R4, 0xfe, !PT ;  /* 0x0000000003007212 */ /* 0x000fe200078efe04 */
[----:B------:R-:W-:Y:S06]  /*5030*/  BRA `(.L_x_2995) ;  /* 0x0000000000f87947 */ /* 0x000fec0003800000 */
.L_x_3008:
        /* <DEDUP_REMOVED lines=20> */
.L_x_3013:
[----:B------:R-:W-:Y:S05]  /*5180*/  BSYNC B0 ;  /* 0x0000000000007941 */ /* 0x000fea0003800000 */
.L_x_3012:
[----:B------:R-:W-:Y:S01]  /*5190*/  LEA R3, R0, 0x37800000, 0x17 ;  /* 0x3780000000037811 */ /* 0x000fe200078eb8ff */
[----:B------:R-:W-:-:S05]  /*51a0*/  IMAD.SHL.U32 R0, R2, 0x200000, RZ ;  /* 0x0020000002007824 */ /* 0x000fca00078e00ff */
[----:B------:R-:W-:Y:S01]  /*51b0*/  LOP3.LUT R0, R3, R0, R4, 0xfe, !PT ;  /* 0x0000000003007212 */ /* 0x000fe200078efe04 */
[----:B------:R-:W-:Y:S06]  /*51c0*/  BRA `(.L_x_2995) ;  /* 0x0000000000947947 */ /* 0x000fec0003800000 */
.L_x_3007:
        /* <DEDUP_REMOVED lines=14> */
.L_x_2994:
        /* <DEDUP_REMOVED lines=16> */
.L_x_3016:
[----:B------:R-:W-:Y:S01]  /*53b0*/  IMAD.MOV.U32 R0, RZ, RZ, RZ ;  /* 0x000000ffff007224 */ /* 0x000fe200078e00ff */
[----:B------:R-:W-:Y:S06]  /*53c0*/  BRA `(.L_x_2995) ;  /* 0x0000000000147947 */ /* 0x000fec0003800000 */
.L_x_3015:
[----:B------:R-:W2:Y:S02]  /*53d0*/  LDG.E.64 R2, desc[UR36][R2.64] ;  /* 0x0000002402027981 */ /* 0x000ea4000c1e1b00 */
[----:B--2---:R0:W1:Y:S01]  /*53e0*/  I2F.U64 R0, R2 ;  /* 0x0000000200007312 */ /* 0x0040620000301000 */
[----:B------:R-:W-:Y:S05]  /*53f0*/  BRA `(.L_x_2995) ;  /* 0x0000000000087947 */ /* 0x000fea0003800000 */
.L_x_3014:
[----:B------:R-:W2:Y:S02]  /*5400*/  LDG.E R0, desc[UR36][R2.64] ;  /* 0x0000002402007981 */ /* 0x000ea4000c1e1900 */
[----:B--2---:R-:W-:-:S07]  /*5410*/  I2FP.F32.U32 R0, R0 ;  /* 0x0000000000007245 */ /* 0x004fce0000201000 */
.L_x_2995:
[----:B------:R-:W-:Y:S05]  /*5420*/  BSYNC B6 ;  /* 0x0000000000067941 */ /* 0x000fea0003800000 */
.L_x_2989:
[----:B-----5:R-:W-:Y:S01]  /*5430*/  FMUL.FTZ R24, R24, -1.4426950216293334961 ;  /* 0xbfb8aa3b18187820 */ /* 0x020fe20000410000 */
[----:B------:R-:W1:Y:S05]  /*5440*/  LDC.U8 R6, c[0x0][0x569] ;  /* 0x00015a40ff067b82 */ /* 0x000e6a0000000000 */
[----:B------:R-:W0:Y:S02]  /*5450*/  MUFU.EX2 R24, R24 ;  /* 0x0000001800187308 */ /* 0x000e240000000800 */
[----:B0-23--:R-:W-:Y:S01]  /*5460*/  FADD.FTZ R3, R24, 1 ;  /* 0x3f80000018037421 */ /* 0x00dfe20000010000 */
[----:B-1----:R-:W-:-:S05]  /*5470*/  PRMT R4, R6, 0x9910, RZ ;  /* 0x0000991006047816 */ /* 0x002fca00000000ff */
[----:B------:R-:W4:Y:S01]  /*5480*/  MUFU.RCP R3, R3 ;  /* 0x0000000300037308 */ /* 0x000f220000001000 */
[----:B------:R-:W-:Y:S01]  /*5490*/  ISETP.GT.AND P0, PT, R4, 0x9, PT ;  /* 0x000000090400780c */ /* 0x000fe20003f04270 */
[----:B----4-:R-:W-:-:S04]  /*54a0*/  FFMA.FTZ R5, R3, -R0, R0 ;  /* 0x8000000003057223 */ /* 0x010fc80000010000 */
[----:B------:R-:W-:-:S04]  /*54b0*/  FMUL.FTZ R2, R5, R22 ;  /* 0x0000001605027220 */ /* 0x000fc80000410000 */
[----:B------:R-:W-:-:S04]  /*54c0*/  FFMA.FTZ R2, R3, R25, R2 ;  /* 0x0000001903027223 */ /* 0x000fc80000010002 */
        /* <DEDUP_REMOVED lines=9> */
[----:B------:R-:W0:Y:S02]  /*5560*/  F2I.FTZ.TRUNC.NTZ R3, R2 ;  /* 0x0000000200037305 */ /* 0x000e24000021f100 */
[----:B0-----:R0:W-:Y:S01]  /*5570*/  STG.E.U8 desc[UR36][R16.64], R3 ;  /* 0x0000000310007986 */ /* 0x0011e2000c101124 */
[----:B------:R-:W-:Y:S05]  /*5580*/  BRA `(.L_x_3022) ;  /* 0x0000000c00507947 */ /* 0x000fea0003800000 */
.L_x_3020:
[----:B------:R-:W0:Y:S02]  /*5590*/  F2I.S64.TRUNC R2, R2 ;  /* 0x0000000200027311 */ /* 0x000e24000020d900 */
[----:B0-----:R-:W-:-:S05]  /*55a0*/  IMAD.MOV.U32 R5, RZ, RZ, R2 ;  /* 0x000000ffff057224 */ /* 0x001fca00078e0002 */
[----:B------:R0:W-:Y:S01]  /*55b0*/  STG.E.U8 desc[UR36][R16.64], R5 ;  /* 0x0000000510007986 */ /* 0x0001e2000c101124 */
[----:B------:R-:W-:Y:S05]  /*55c0*/  BRA `(.L_x_3022) ;  /* 0x0000000c00407947 */ /* 0x000fea0003800000 */
.L_x_3019:
[----:B------:R-:W-:-:S13]  /*55d0*/  ISETP.NE.AND P0, PT, R4, 0x2, PT ;  /* 0x000000020400780c */ /* 0x000fda0003f05270 */
[----:B------:R-:W-:Y:S05]  /*55e0*/  @!P0 BRA `(.L_x_3023) ;  /* 0x0000000000288947 */ /* 0x000fea0003800000 */
[----:B------:R-:W-:-:S13]  /*55f0*/  ISETP.NE.AND P0, PT, R4, 0x3, PT ;  /* 0x000000030400780c */ /* 0x000fda0003f05270 */
[----:B------:R-:W-:Y:S05]  /*5600*/  @!P0 BRA `(.L_x_3024) ;  /* 0x0000000000148947 */ /* 0x000fea0003800000 */
[----:B------:R-:W-:-:S13]  /*5610*/  ISETP.NE.AND P0, PT, R4, 0x4, PT ;  /* 0x000000040400780c */ /* 0x000fda0003f05270 */
[----:B------:R-:W-:Y:S05]  /*5620*/  @P0 BRA `(.L_x_3021) ;  /* 0x0000000800d00947 */ /* 0x000fea0003800000 */
[----:B------:R-:W0:Y:S02]  /*5630*/  F2I.S64.TRUNC R2, R2 ;  /* 0x0000000200027311 */ /* 0x000e24000020d900 */
[----:B0-----:R0:W-:Y:S01]  /*5640*/  STG.E.64 desc[UR36][R16.64], R2 ;  /* 0x0000000210007986 */ /* 0x0011e2000c101b24 */
[----:B------:R-:W-:Y:S05]  /*5650*/  BRA `(.L_x_3022) ;  /* 0x0000000c001c7947 */ /* 0x000fea0003800000 */
.L_x_3024:
[----:B------:R-:W0:Y:S02]  /*5660*/  F2I.FTZ.TRUNC.NTZ R3, R2 ;  /* 0x0000000200037305 */ /* 0x000e24000021f100 */
[----:B0-----:R0:W-:Y:S01]  /*5670*/  STG.E desc[UR36][R16.64], R3 ;  /* 0x0000000310007986 */ /* 0x0011e2000c101924 */
[----:B------:R-:W-:Y:S05]  /*5680*/  BRA `(.L_x_3022) ;  /* 0x0000000c00107947 */ /* 0x000fea0003800000 */
.L_x_3023:
[----:B------:R-:W0:Y:S02]  /*5690*/  F2I.FTZ.TRUNC.NTZ R3, R2 ;  /* 0x0000000200037305 */ /* 0x000e24000021f100 */
[----:B0-----:R0:W-:Y:S01]  /*56a0*/  STG.E.U16 desc[UR36][R16.64], R3 ;  /* 0x0000000310007986 */ /* 0x0011e2000c101524 */
[----:B------:R-:W-:Y:S05]  /*56b0*/  BRA `(.L_x_3022) ;  /* 0x0000000c00047947 */ /* 0x000fea0003800000 */
.L_x_3018:
[----:B------:R-:W-:-:S13]  /*56c0*/  ISETP.GT.AND P0, PT, R4, 0x6, PT ;  /* 0x000000060400780c */ /* 0x000fda0003f04270 */
[----:B------:R-:W-:Y:S05]  /*56d0*/  @P0 BRA `(.L_x_3025) ;  /* 0x0000000000240947 */ /* 0x000fea0003800000 */
[----:B------:R-:W-:-:S13]  /*56e0*/  ISETP.NE.AND P0, PT, R4, 0x5, PT ;  /* 0x000000050400780c */ /* 0x000fda0003f05270 */
[----:B------:R-:W-:Y:S05]  /*56f0*/  @!P0 BRA `(.L_x_3026) ;  /* 0x0000000000108947 */ /* 0x000fea0003800000 */
[----:B------:R-:W-:-:S13]  /*5700*/  ISETP.NE.AND P0, PT, R4, 0x6, PT ;  /* 0x000000060400780c */ /* 0x000fda0003f05270 */
[----:B------:R-:W-:Y:S05]  /*5710*/  @P0 BRA `(.L_x_3021) ;  /* 0x0000000800940947 */ /* 0x000fea0003800000 */
[----:B------:R0:W-:Y:S01]  /*5720*/  STG.E desc[UR36][R16.64], R2 ;  /* 0x0000000210007986 */ /* 0x0001e2000c101924 */
[----:B------:R-:W-:Y:S05]  /*5730*/  BRA `(.L_x_3022) ;  /* 0x0000000800e47947 */ /* 0x000fea0003800000 */
.L_x_3026:
[----:B------:R-:W-:-:S05]  /*5740*/  F2FP.F16.F32.PACK_AB R2, RZ, R2 ;  /* 0x00000002ff02723e */ /* 0x000fca00000000ff */
[----:B------:R0:W-:Y:S01]  /*5750*/  STG.E.U16 desc[UR36][R16.64], R2 ;  /* 0x0000000210007986 */ /* 0x0001e2000c101524 */
[----:B------:R-:W-:Y:S05]  /*5760*/  BRA `(.L_x_3022) ;  /* 0x0000000800d87947 */ /* 0x000fea0003800000 */
.L_x_3025:
[----:B------:R-:W-:-:S13]  /*5770*/  ISETP.NE.AND P0, PT, R4, 0x7, PT ;  /* 0x000000070400780c */ /* 0x000fda0003f05270 */
[----:B------:R-:W-:Y:S05]  /*5780*/  @!P0 BRA `(.L_x_3027) ;  /* 0x00000000002c8947 */ /* 0x000fea0003800000 */
[----:B------:R-:W-:-:S13]  /*5790*/  ISETP.NE.AND P0, PT, R4, 0x8, PT ;  /* 0x000000080400780c */ /* 0x000fda0003f05270 */
[----:B------:R-:W-:Y:S05]  /*57a0*/  @!P0 BRA `(.L_x_3028) ;  /* 0x0000000000148947 */ /* 0x000fea0003800000 */
[----:B------:R-:W-:-:S13]  /*57b0*/  ISETP.NE.AND P0, PT, R4, 0x9, PT ;  /* 0x000000090400780c */ /* 0x000fda0003f05270 */
[----:B------:R-:W-:Y:S05]  /*57c0*/  @P0 BRA `(.L_x_3021) ;  /* 0x0000000800680947 */ /* 0x000fea0003800000 */
[----:B------:R-:W-:-:S05]  /*57d0*/  IMAD.MOV.U32 R3, RZ, RZ, RZ ;  /* 0x000000ffff037224 */ /* 0x000fca00078e00ff */
[----:B------:R0:W-:Y:S01]  /*57e0*/  STG.E.64 desc[UR36][R16.64], R2 ;  /* 0x0000000210007986 */ /* 0x0001e2000c101b24 */
[----:B------:R-:W-:Y:S05]  /*57f0*/  BRA `(.L_x_3022) ;  /* 0x0000000800b47947 */ /* 0x000fea0003800000 */
.L_x_3028:
[----:B------:R-:W-:-:S04]  /*5800*/  F2FP.F16.F32.PACK_AB R3, RZ, R2 ;  /* 0x00000002ff03723e */ /* 0x000fc800000000ff */
[----:B------:R-:W-:-:S05]  /*5810*/  PRMT R3, R3, 0x5410, RZ ;  /* 0x0000541003037816 */ /* 0x000fca00000000ff */
[----:B------:R0:W-:Y:S01]  /*5820*/  STG.E desc[UR36][R16.64], R3 ;  /* 0x0000000310007986 */ /* 0x0001e2000c101924 */
[----:B------:R-:W-:Y:S05]  /*5830*/  BRA `(.L_x_3022) ;  /* 0x0000000800a47947 */ /* 0x000fea0003800000 */
.L_x_3027:
[----:B------:R-:W-:-:S06]  /*5840*/  FMUL.FTZ R2, R2, 1 ;  /* 0x3f80000002027820 */ /* 0x000fcc0000410000 */
[----:B------:R-:W0:Y:S02]  /*5850*/  F2F.F64.F32 R2, R2 ;  /* 0x0000000200027310 */ /* 0x000e240000201800 */
[----:B0-----:R0:W-:Y:S01]  /*5860*/  STG.E.64 desc[UR36][R16.64], R2 ;  /* 0x0000000210007986 */ /* 0x0011e2000c101b24 */
[----:B------:R-:W-:Y:S05]  /*5870*/  BRA `(.L_x_3022) ;  /* 0x0000000800947947 */ /* 0x000fea0003800000 */
.L_x_3017:
        /* <DEDUP_REMOVED lines=8> */
[----:B------:R-:W-:-:S04]  /*5900*/  FSETP.NEU.FTZ.AND P0, PT, R2, RZ, PT ;  /* 0x000000ff0200720b */ /* 0x000fc80003f1d000 */
[----:B------:R-:W-:-:S05]  /*5910*/  SEL R3, RZ, 0x1, !P0 ;  /* 0x00000001ff037807 */ /* 0x000fca0004000000 */
[----:B------:R0:W-:Y:S01]  /*5920*/  STG.E.U8 desc[UR36][R16.64], R3 ;  /* 0x0000000310007986 */ /* 0x0001e2000c101124 */
[----:B------:R-:W-:Y:S05]  /*5930*/  BRA `(.L_x_3022) ;  /* 0x0000000800647947 */ /* 0x000fea0003800000 */
.L_x_3031:
[----:B------:R-:W-:Y:S01]  /*5940*/  FMUL.FTZ R4, R2, 1 ;  /* 0x3f80000002047820 */ /* 0x000fe20000410000 */
[----:B------:R-:W-:-:S05]  /*5950*/  CS2R R6, SRZ ;  /* 0x0000000000067805 */ /* 0x000fca000001ff00 */
[----:B------:R-:W0:Y:S02]  /*5960*/  F2F.F64.F32 R4, R4 ;  /* 0x0000000400047310 */ /* 0x000e240000201800 */
[----:B0-----:R0:W-:Y:S01]  /*5970*/  STG.E.128 desc[UR36][R16.64], R4 ;  /* 0x0000000410007986 */ /* 0x0011e2000c101d24 */
[----:B------:R-:W-:Y:S05]  /*5980*/  BRA `(.L_x_3022) ;  /* 0x0000000800507947 */ /* 0x000fea0003800000 */
.L_x_3030:
[----:B------:R-:W-:-:S13]  /*5990*/  ISETP.NE.AND P0, PT, R4, 0xf, PT ;  /* 0x0000000f0400780c */ /* 0x000fda0003f05270 */
[----:B------:R-:W-:Y:S05]  /*59a0*/  @!P0 BRA `(.L_x_3032) ;  /* 0x0000000000ac8947 */ /* 0x000fea0003800000 */
[----:B------:R-:W-:-:S13]  /*59b0*/  ISETP.NE.AND P0, PT, R4, 0x17, PT ;  /* 0x000000170400780c */ /* 0x000fda0003f05270 */
[----:B------:R-:W-:Y:S05]  /*59c0*/  @!P0 BRA `(.L_x_3033) ;  /* 0x0000000000508947 */ /* 0x000fea0003800000 */
[----:B------:R-:W-:-:S13]  /*59d0*/  ISETP.NE.AND P0, PT, R4, 0x18, PT ;  /* 0x000000180400780c */ /* 0x000fda0003f05270 */
[----:B------:R-:W-:Y:S05]  /*59e0*/  @P0 BRA `(.L_x_3021) ;  /* 0x0000000400e00947 */ /* 0x000fea0003800000 */
[C---:B------:R-:W-:Y:S01]  /*59f0*/  LOP3.LUT R4, R2.reuse, 0x7fffffff, RZ, 0xc0, !PT ;  /* 0x7fffffff02047812 */ /* 0x040fe200078ec0ff */
[----:B------:R-:W-:Y:S01]  /*5a00*/  BSSY B0, `(.L_x_3034) ;  /* 0x000000d000007945 */ /* 0x000fe20003800000 */
[----:B------:R-:W-:Y:S02]  /*5a10*/  LOP3.LUT R0, R2, 0x80000000, RZ, 0xc0, !PT ;  /* 0x8000000002007812 */ /* 0x000fe400078ec0ff */
[----:B------:R-:W-:Y:S02]  /*5a20*/  ISETP.GT.U32.AND P0, PT, R4, 0x43efffff, PT ;  /* 0x43efffff0400780c */ /* 0x000fe40003f04070 */
[----:B------:R-:W-:Y:S01]  /*5a30*/  SHF.R.U32.HI R5, RZ, 0x18, R0 ;  /* 0x00000018ff057819 */ /* 0x000fe20000011600 */
[----:B------:R-:W-:-:S10]  /*5a40*/  IMAD.MOV.U32 R0, RZ, RZ, 0x7f ;  /* 0x0000007fff007424 */ /* 0x000fd400078e00ff */
[----:B------:R-:W-:Y:S05]  /*5a50*/  @P0 BRA `(.L_x_3035) ;  /* 0x00000000001c0947 */ /* 0x000fea0003800000 */
[----:B------:R-:W-:-:S13]  /*5a60*/  ISETP.GE.U32.AND P0, PT, R4, 0x3c800000, PT ;  /* 0x3c8000000400780c */ /* 0x000fda0003f06070 */
[----:B------:R-:W-:-:S04]  /*5a70*/  @P0 SHF.R.U32.HI R0, RZ, 0x14, R2 ;  /* 0x00000014ff000819 */ /* 0x000fc80000011602 */
[----:B------:R-:W-:-:S04]  /*5a80*/  @P0 LOP3.LUT R3, R0, 0x1, RZ, 0xc0, !PT ;  /* 0x0000000100030812 */ /* 0x000fc800078ec0ff */
[----:B------:R-:W-:Y:S01]  /*5a90*/  @P0 IADD3 R3, R2, 0x407ffff, R3 ;  /* 0x0407ffff02030810 */ /* 0x000fe20007ffe003 */
[----:B------:R-:W-:-:S03]  /*5aa0*/  @!P0 FADD.FTZ R2, R4, 16384 ;  /* 0x4680000004028421 */ /* 0x000fc60000010000 */
[----:B------:R-:W-:Y:S01]  /*5ab0*/  @P0 SHF.R.U32.HI R0, RZ, 0x14, R3 ;  /* 0x00000014ff000819 */ /* 0x000fe20000011603 */
[----:B------:R-:W-:-:S07]  /*5ac0*/  @!P0 VIADD R0, R2, 0xb9800000 ;  /* 0xb980000002008836 */ /* 0x000fce0000000000 */
.L_x_3035:
[----:B------:R-:W-:Y:S05]  /*5ad0*/  BSYNC B0 ;  /* 0x0000000000007941 */ /* 0x000fea0003800000 */
.L_x_3034:
[----:B------:R-:W-:-:S05]  /*5ae0*/  LOP3.LUT R5, R0, R5, RZ, 0xfc, !PT ;  /* 0x0000000500057212 */ /* 0x000fca00078efcff */
[----:B------:R0:W-:Y:S01]  /*5af0*/  STG.E.U8 desc[UR36][R16.64], R5 ;  /* 0x0000000510007986 */ /* 0x0001e2000c101124 */
[----:B------:R-:W-:Y:S05]  /*5b00*/  BRA `(.L_x_3022) ;  /* 0x0000000400f07947 */ /* 0x000fea0003800000 */
.L_x_3033:
[----:B------:R-:W-:Y:S01]  /*5b10*/  LOP3.LUT R4, R2, 0x7fffffff, RZ, 0xc0, !PT ;  /* 0x7fffffff02047812 */ /* 0x000fe200078ec0ff */
[----:B------:R-:W-:Y:S03]  /*5b20*/  BSSY B0, `(.L_x_3036) ;  /* 0x000000e000007945 */ /* 0x000fe60003800000 */
[----:B------:R-:W-:-:S13]  /*5b30*/  ISETP.GT.U32.AND P0, PT, R4, 0x477fffff, PT ;  /* 0x477fffff0400780c */ /* 0x000fda0003f04070 */
[----:B------:R-:W-:Y:S05]  /*5b40*/  @P0 BRA `(.L_x_3037) ;  /* 0x0000000000200947 */ /* 0x000fea0003800000 */
[----:B------:R-:W-:-:S13]  /*5b50*/  ISETP.GE.U32.AND P0, PT, R4, 0x38800000, PT ;  /* 0x388000000400780c */ /* 0x000fda0003f06070 */
[----:B------:R-:W-:-:S04]  /*5b60*/  @P0 SHF.R.U32.HI R0, RZ, 0x15, R2 ;  /* 0x00000015ff000819 */ /* 0x000fc80000011602 */
[----:B------:R-:W-:-:S04]  /*5b70*/  @P0 LOP3.LUT R3, R0, 0x1, RZ, 0xc0, !PT ;  /* 0x0000000100030812 */ /* 0x000fc800078ec0ff */
[----:B------:R-:W-:Y:S01]  /*5b80*/  @P0 IADD3 R0, R2, 0x80fffff, R3 ;  /* 0x080fffff02000810 */ /* 0x000fe20007ffe003 */
[----:B------:R-:W-:-:S03]  /*5b90*/  @!P0 FADD.FTZ R3, R4, 128 ;  /* 0x4300000004038421 */ /* 0x000fc60000010000 */
[----:B------:R-:W-:Y:S01]  /*5ba0*/  @P0 SHF.R.U32.HI R0, RZ, 0x15, R0 ;  /* 0x00000015ff000819 */ /* 0x000fe20000011600 */
[----:B------:R-:W-:Y:S01]  /*5bb0*/  @!P0 VIADD R0, R3, 0xbd000000 ;  /* 0xbd00000003008836 */ /* 0x000fe20000000000 */
[----:B------:R-:W-:Y:S06]  /*5bc0*/  BRA `(.L_x_3038) ;  /* 0x00000000000c7947 */ /* 0x000fec0003800000 */
.L_x_3037:
[----:B------:R-:W-:Y:S01]  /*5bd0*/  IMAD.MOV.U32 R0, RZ, RZ, 0x7f ;  /* 0x0000007fff007424 */ /* 0x000fe200078e00ff */
[----:B------:R-:W-:-:S04]  /*5be0*/  ISETP.GT.U32.AND P0, PT, R4, 0x7f800000, PT ;  /* 0x7f8000000400780c */ /* 0x000fc80003f04070 */
[----:B------:R-:W-:-:S09]  /*5bf0*/  SEL R0, R0, 0x7c, P0 ;  /* 0x0000007c00007807 */ /* 0x000fd20000000000 */
.L_x_3038:
[----:B------:R-:W-:Y:S05]  /*5c00*/  BSYNC B0 ;  /* 0x0000000000007941 */ /* 0x000fea0003800000 */
.L_x_3036:
[----:B------:R-:W-:-:S04]  /*5c10*/  LOP3.LUT R2, R2, 0x80000000, RZ, 0xc0, !PT ;  /* 0x8000000002027812 */ /* 0x000fc800078ec0ff */
[----:B------:R-:W-:-:S04]  /*5c20*/  SHF.R.U32.HI R3, RZ, 0x18, R2 ;  /* 0x00000018ff037819 */ /* 0x000fc80000011602 */
[----:B------:R-:W-:-:S05]  /*5c30*/  LOP3.LUT R3, R0, R3, RZ, 0xfc, !PT ;  /* 0x0000000300037212 */ /* 0x000fca00078efcff */
[----:B------:R0:W-:Y:S01]  /*5c40*/  STG.E.U8 desc[UR36][R16.64], R3 ;  /* 0x0000000310007986 */ /* 0x0001e2000c101124 */
[----:B------:R-:W-:Y:S05]  /*5c50*/  BRA `(.L_x_3022) ;  /* 0x00000004009c7947 */ /* 0x000fea0003800000 */
.L_x_3032:
[----:B------:R-:W-:-:S05]  /*5c60*/  F2FP.BF16.F32.PACK_AB R2, RZ, R2 ;  /* 0x00000002ff02723e */ /* 0x000fca00000010ff */
[----:B------:R0:W-:Y:S01]  /*5c70*/  STG.E.U16 desc[UR36][R16.64], R2 ;  /* 0x0000000210007986 */ /* 0x0001e2000c101524 */
[----:B------:R-:W-:Y:S05]  /*5c80*/  BRA `(.L_x_3022) ;  /* 0x0000000400907947 */ /* 0x000fea0003800000 */
.L_x_3029:
        /* <DEDUP_REMOVED lines=8> */
[----:B------:R-:W0:Y:S02]  /*5d10*/  F2I.FTZ.U32.TRUNC.NTZ R3, R2 ;  /* 0x0000000200037305 */ /* 0x000e24000021f000 */
[----:B0-----:R4:W-:Y:S01]  /*5d20*/  STG.E.U16 desc[UR36][R16.64], R3 ;  /* 0x0000000310007986 */ /* 0x0019e2000c101524 */
[----:B------:R-:W-:Y:S05]  /*5d30*/  BRA `(.L_x_3022) ;  /* 0x0000000400647947 */ /* 0x000fea0003800000 */
.L_x_3041:
[----:B------:R-:W-:Y:S01]  /*5d40*/  LOP3.LUT R3, R2, 0x7fffffff, RZ, 0xc0, !PT ;  /* 0x7fffffff02037812 */ /* 0x000fe200078ec0ff */
[----:B------:R-:W-:Y:S01]  /*5d50*/  BSSY B0, `(.L_x_3042) ;  /* 0x0000013000007945 */ /* 0x000fe20003800000 */
[----:B------:R-:W-:Y:S02]  /*5d60*/  IMAD.MOV.U32 R8, RZ, RZ, 0x80 ;  /* 0x00000080ff087424 */ /* 0x000fe400078e00ff */
        /* <DEDUP_REMOVED lines=13> */
.L_x_3044:
[----:B------:R-:W-:-:S04]  /*5e40*/  LOP3.LUT R2, R2, 0x80000000, RZ, 0xc0, !PT ;  /* 0x8000000002027812 */ /* 0x000fc800078ec0ff */
[----:B------:R-:W-:-:S04]  /*5e50*/  SHF.R.U32.HI R3, RZ, 0x18, R2 ;  /* 0x00000018ff037819 */ /* 0x000fc80000011602 */
[----:B------:R-:W-:-:S04]  /*5e60*/  LOP3.LUT R0, R0, R3, RZ, 0xfc, !PT ;  /* 0x0000000300007212 */ /* 0x000fc800078efcff */
[----:B------:R-:W-:-:S07]  /*5e70*/  PRMT R8, R0, 0x7610, R8 ;  /* 0x0000761000087816 */ /* 0x000fce0000000008 */
.L_x_3043:
[----:B------:R-:W-:Y:S05]  /*5e80*/  BSYNC B0 ;  /* 0x0000000000007941 */ /* 0x000fea0003800000 */
.L_x_3042:
[----:B------:R3:W-:Y:S01]  /*5e90*/  STG.E.U8 desc[UR36][R16.64], R8 ;  /* 0x0000000810007986 */ /* 0x0007e2000c101124 */
[----:B------:R-:W-:Y:S05]  /*5ea0*/  BRA `(.L_x_3022) ;  /* 0x0000000400087947 */ /* 0x000fea0003800000 */
.L_x_3040:
        /* <DEDUP_REMOVED lines=16> */
.L_x_3047:
[----:B------:R-:W-:-:S04]  /*5fb0*/  LOP3.LUT R2, R2, 0x80000000, RZ, 0xc0, !PT ;  /* 0x8000000002027812 */ /* 0x000fc800078ec0ff */
[----:B------:R-:W-:-:S04]  /*5fc0*/  SHF.R.U32.HI R3, RZ, 0x18, R2 ;  /* 0x00000018ff037819 */ /* 0x000fc80000011602 */
[----:B------:R-:W-:-:S04]  /*5fd0*/  LOP3.LUT R0, R0, R3, RZ, 0xfc, !PT ;  /* 0x0000000300007212 */ /* 0x000fc800078efcff */
[----:B------:R-:W-:-:S07]  /*5fe0*/  PRMT R8, R0, 0x7610, R8 ;  /* 0x0000761000087816 */ /* 0x000fce0000000008 */
.L_x_3046:
[----:B------:R-:W-:Y:S05]  /*5ff0*/  BSYNC B0 ;  /* 0x0000000000007941 */ /* 0x000fea0003800000 */
.L_x_3045:
[----:B------:R0:W-:Y:S01]  /*6000*/  STG.E.U8 desc[UR36][R16.64], R8 ;  /* 0x0000000810007986 */ /* 0x0001e2000c101124 */
[----:B------:R-:W-:Y:S05]  /*6010*/  BRA `(.L_x_3022) ;  /* 0x0000000000ac7947 */ /* 0x000fea0003800000 */
.L_x_3039:
[----:B------:R-:W-:-:S13]  /*6020*/  ISETP.NE.AND P0, PT, R4, 0x1c, PT ;  /* 0x0000001c0400780c */ /* 0x000fda0003f05270 */
[----:B------:R-:W-:Y:S05]  /*6030*/  @!P0 BRA `(.L_x_3048) ;  /* 0x00000000009c8947 */ /* 0x000fea0003800000 */
[----:B------:R-:W-:-:S13]  /*6040*/  ISETP.NE.AND P0, PT, R4, 0x1d, PT ;  /* 0x0000001d0400780c */ /* 0x000fda0003f05270 */
[----:B------:R-:W-:Y:S05]  /*6050*/  @!P0 BRA `(.L_x_3049) ;  /* 0x0000000000888947 */ /* 0x000fea0003800000 */
[----:B------:R-:W-:-:S13]  /*6060*/  ISETP.NE.AND P0, PT, R4, 0x2c, PT ;  /* 0x0000002c0400780c */ /* 0x000fda0003f05270 */
[----:B------:R-:W-:Y:S05]  /*6070*/  @P0 BRA `(.L_x_3021) ;  /* 0x00000000003c0947 */ /* 0x000fea0003800000 */
        /* <DEDUP_REMOVED lines=15> */
.L_x_3021:
        /* <DEDUP_REMOVED lines=16> */
.L_x_3050:
[----:B------:R-:W-:Y:S05]  /*6270*/  BRA `(.L_x_3022) ;  /* 0x0000000000147947 */ /* 0x000fea0003800000 */
.L_x_3049:
[----:B------:R-:W0:Y:S02]  /*6280*/  F2I.U64.TRUNC R2, R2 ;  /* 0x0000000200027311 */ /* 0x000e24000020d800 */
[----:B0-----:R2:W-:Y:S01]  /*6290*/  STG.E.64 desc[UR36][R16.64], R2 ;  /* 0x0000000210007986 */ /* 0x0015e2000c101b24 */
[----:B------:R-:W-:Y:S05]  /*62a0*/  BRA `(.L_x_3022) ;  /* 0x0000000000087947 */ /* 0x000fea0003800000 */
.L_x_3048:
[----:B------:R-:W0:Y:S02]  /*62b0*/  F2I.FTZ.U32.TRUNC.NTZ R3, R2 ;  /* 0x0000000200037305 */ /* 0x000e24000021f000 */
[----:B0-----:R0:W-:Y:S02]  /*62c0*/  STG.E desc[UR36][R16.64], R3 ;  /* 0x0000000310007986 */ /* 0x0011e4000c101924 */
.L_x_3022:
[----:B------:R-:W-:-:S04]  /*62d0*/  IMAD R18, R19, 0x200, R18 ;  /* 0x0000020013127824 */ /* 0x000fc800078e0212 */
[----:B------:R-:W-:-:S07]  /*62e0*/  VIADD R27, R18, 0x80 ;  /* 0x00000080121b7836 */ /* 0x000fce0000000000 */
.L_x_2903:
[----:B------:R-:W-:Y:S05]  /*62f0*/  BSYNC B7 ;  /* 0x0000000000077941 */ /* 0x000fea0003800000 */
.L_x_2902:
        /* <DEDUP_REMOVED lines=434> */
.L_x_3053:
        /* <DEDUP_REMOVED lines=22> */
.L_x_3058:
[----:B------:R-:W2:Y:S02]  /*7f80*/  LDG.E.U8 R2, desc[UR36][R2.64] ;  /* 0x0000002402027981 */ /* 0x000ea4000c1e1100 */
[----:B--2---:R-:W-:Y:S01]  /*7f90*/  I2FP.F32.U32 R19, R2 ;  /* 0x0000000200137245 */ /* 0x004fe20000201000 */
[----:B------:R-:W-:Y:S06]  /*7fa0*/  BRA `(.L_x_3060) ;  /* 0x0000000c002c7947 */ /* 0x000fec0003800000 */
.L_x_3057:
[----:B------:R-:W-:-:S13]  /*7fb0*/  ISETP.NE.AND P0, PT, R4, 0x2, PT ;  /* 0x000000020400780c */ /* 0x000fda0003f05270 */
[----:B------:R-:W-:Y:S05]  /*7fc0*/  @!P0 BRA `(.L_x_3061) ;  /* 0x0000000000288947 */ /* 0x000fea0003800000 */
[----:B------:R-:W-:-:S13]  /*7fd0*/  ISETP.NE.AND P0, PT, R4, 0x3, PT ;  /* 0x000000030400780c */ /* 0x000fda0003f05270 */
[----:B------:R-:W-:Y:S05]  /*7fe0*/  @!P0 BRA `(.L_x_3062) ;  /* 0x0000000000148947 */ /* 0x000fea0003800000 */
[----:B------:R-:W-:-:S13]  /*7ff0*/  ISETP.NE.AND P0, PT, R4, 0x4, PT ;  /* 0x000000040400780c */ /* 0x000fda0003f05270 */
[----:B------:R-:W-:Y:S05]  /*8000*/  @P0 BRA `(.L_x_3059) ;  /* 0x0000000800b80947 */ /* 0x000fea0003800000 */
[----:B------:R-:W2:Y:S02]  /*8010*/  LDG.E.64 R2, desc[UR36][R2.64] ;  /* 0x0000002402027981 */ /* 0x000ea4000c1e1b00 */
[----:B--2---:R2:W3:Y:S01]  /*8020*/  I2F.S64 R19, R2 ;  /* 0x0000000200137312 */ /* 0x0044e20000301400 */
[----:B------:R-:W-:Y:S05]  /*8030*/  BRA `(.L_x_3060) ;  /* 0x0000000c00087947 */ /* 0x000fea0003800000 */
.L_x_3062:
[----:B------:R-:W2:Y:S02]  /*8040*/  LDG.E R2, desc[UR36][R2.64] ;  /* 0x0000002402027981 */ /* 0x000ea4000c1e1900 */
[----:B--2---:R-:W-:Y:S01]  /*8050*/  I2FP.F32.S32 R19, R2 ;  /* 0x0000000200137245 */ /* 0x004fe20000201400 */
[----:B------:R-:W-:Y:S06]  /*8060*/  BRA `(.L_x_3060) ;  /* 0x0000000800fc7947 */ /* 0x000fec0003800000 */
.L_x_3061:
[----:B------:R-:W2:Y:S02]  /*8070*/  LDG.E.U16 R2, desc[UR36][R2.64] ;  /* 0x0000002402027981 */ /* 0x000ea4000c1e1500 */
[----:B--2---:R4:W0:Y:S01]  /*8080*/  I2F.S16 R19, R2 ;  /* 0x0000000200137306 */ /* 0x0048220000101400 */
[----:B------:R-:W-:Y:S05]  /*8090*/  BRA `(.L_x_3060) ;  /* 0x0000000800f07947 */ /* 0x000fea0003800000 */
.L_x_3056:
        /* <DEDUP_REMOVED lines=8> */
.L_x_3064:
[----:B------:R-:W2:Y:S02]  /*8120*/  LDG.E.U16 R2, desc[UR36][R2.64] ;  /* 0x0000002402027981 */ /* 0x000ea4000c1e1500 */
[----:B--2---:R-:W-:Y:S01]  /*8130*/  HADD2.F32 R19, -RZ, R2.H0_H0 ;  /* 0x20000002ff137230 */ /* 0x004fe20000004100 */
[----:B------:R-:W-:Y:S06]  /*8140*/  BRA `(.L_x_3060) ;  /* 0x0000000800c47947 */ /* 0x000fec0003800000 */
.L_x_3063:
        /* <DEDUP_REMOVED lines=8> */
.L_x_3066:
[----:B------:R-:W2:Y:S02]  /*81d0*/  LDG.E.U16 R2, desc[UR36][R2.64] ;  /* 0x0000002402027981 */ /* 0x000ea4000c1e1500 */
[----:B--2---:R-:W-:Y:S01]  /*81e0*/  HADD2.F32 R19, -RZ, R2.H0_H0 ;  /* 0x20000002ff137230 */ /* 0x004fe20000004100 */
[----:B------:R-:W-:Y:S06]  /*81f0*/  BRA `(.L_x_3060) ;  /* 0x0000000800987947 */ /* 0x000fec0003800000 */
.L_x_3065:
[----:B------:R-:W2:Y:S01]  /*8200*/  LDG.E.64 R2, desc[UR36][R2.64] ;  /* 0x0000002402027981 */ /* 0x000ea2000c1e1b00 */
[----:B------:R-:W-:Y:S01]  /*8210*/  UMOV UR4, 0xf0000000 ;  /* 0xf000000000047882 */ /* 0x000fe20000000000 */
[----:B------:R-:W-:Y:S01]  /*8220*/  UMOV UR5, 0x380fffff ;  /* 0x380fffff00057882 */ /* 0x000fe20000000000 */
[----:B--2---:R-:W0:Y:S01]  /*8230*/  F2F.F32.F64 R19, R2 ;  /* 0x0000000200137310 */ /* 0x004e220000301000 */
[----:B------:R-:W-:-:S14]  /*8240*/  DSETP.GEU.AND P0, PT, |R2|, UR4, PT ;  /* 0x0000000402007e2a */ /* 0x000fdc000bf0e200 */
[----:B0-----:R-:W-:Y:S01]  /*8250*/  @!P0 FMUL R19, R19, 1.175494350822287508e-38 ;  /* 0x0080000013138820 */ /* 0x001fe20000400000 */
[----:B------:R-:W-:Y:S06]  /*8260*/  BRA `(.L_x_3060) ;  /* 0x00000008007c7947 */ /* 0x000fec0003800000 */
.L_x_3055:
        /* <DEDUP_REMOVED lines=12> */
.L_x_3069:
[----:B------:R-:W2:Y:S01]  /*8330*/  LDG.E.64 R2, desc[UR36][R2.64] ;  /* 0x0000002402027981 */ /* 0x000ea2000c1e1b00 */
[----:B------:R-:W-:Y:S01]  /*8340*/  UMOV UR4, 0xf0000000 ;  /* 0xf000000000047882 */ /* 0x000fe20000000000 */
[----:B------:R-:W-:Y:S01]  /*8350*/  UMOV UR5, 0x380fffff ;  /* 0x380fffff00057882 */ /* 0x000fe20000000000 */
[----:B--2---:R-:W0:Y:S01]  /*8360*/  F2F.F32.F64 R19, R2 ;  /* 0x0000000200137310 */ /* 0x004e220000301000 */
[----:B------:R-:W-:-:S14]  /*8370*/  DSETP.GEU.AND P0, PT, |R2|, UR4, PT ;  /* 0x0000000402007e2a */ /* 0x000fdc000bf0e200 */
[----:B0-----:R-:W-:Y:S01]  /*8380*/  @!P0 FMUL R19, R19, 1.175494350822287508e-38 ;  /* 0x0080000013138820 */ /* 0x001fe20000400000 */
[----:B------:R-:W-:Y:S06]  /*8390*/  BRA `(.L_x_3060) ;  /* 0x0000000800307947 */ /* 0x000fec0003800000 */
.L_x_3068:
        /* <DEDUP_REMOVED lines=26> */
.L_x_3071:
        /* <DEDUP_REMOVED lines=13> */
.L_x_3070:
[----:B------:R-:W2:Y:S02]  /*8610*/  LDG.E.U16 R2, desc[UR36][R2.64] ;  /* 0x0000002402027981 */ /* 0x000ea4000c1e1500 */
[----:B--2---:R-:W-:Y:S01]  /*8620*/  IMAD.U32 R19, R2, 0x10000, RZ ;  /* 0x0001000002137824 */ /* 0x004fe200078e00ff */
[----:B------:R-:W-:Y:S06]  /*8630*/  BRA `(.L_x_3060) ;  /* 0x0000000400887947 */ /* 0x000fec0003800000 */
.L_x_3067:
        /* <DEDUP_REMOVED lines=11> */
.L_x_3074:
        /* <DEDUP_REMOVED lines=20> */
.L_x_3076:
[----:B------:R-:W-:Y:S05]  /*8830*/  BSYNC B0 ;  /* 0x0000000000007941 */ /* 0x000fea0003800000 */
.L_x_3075:
[----:B------:R-:W-:Y:S01]  /*8840*/  IMAD.SHL.U32 R2, R2, 0x100000, RZ ;  /* 0x0010000002027824 */ /* 0x000fe200078e00ff */
[----:B------:R-:W-:-:S04]  /*8850*/  LEA R0, R0, 0x3b800000, 0x17 ;  /* 0x3b80000000007811 */ /* 0x000fc800078eb8ff */
[----:B------:R-:W-:Y:S01]  /*8860*/  LOP3.LUT R19, R0, R2, R19, 0xfe, !PT ;  /* 0x0000000200137212 */ /* 0x000fe200078efe13 */
[----:B------:R-:W-:Y:S06]  /*8870*/  BRA `(.L_x_3060) ;  /* 0x0000000000f87947 */ /* 0x000fec0003800000 */
.L_x_3073:
        /* <DEDUP_REMOVED lines=20> */
.L_x_3078:
[----:B------:R-:W-:Y:S05]  /*89c0*/  BSYNC B0 ;  /* 0x0000000000007941 */ /* 0x000fea0003800000 */
.L_x_3077:
[----:B------:R-:W-:Y:S01]  /*89d0*/  IMAD.SHL.U32 R2, R2, 0x200000, RZ ;  /* 0x0020000002027824 */ /* 0x000fe200078e00ff */
[----:B------:R-:W-:-:S04]  /*89e0*/  LEA R0, R0, 0x37800000, 0x17 ;  /* 0x3780000000007811 */ /* 0x000fc800078eb8ff */
[----:B------:R-:W-:Y:S01]  /*89f0*/  LOP3.LUT R19, R0, R2, R19, 0xfe, !PT ;  /* 0x0000000200137212 */ /* 0x000fe200078efe13 */
[----:B------:R-:W-:Y:S06]  /*8a00*/  BRA `(.L_x_3060) ;  /* 0x0000000000947947 */ /* 0x000fec0003800000 */
.L_x_3072:
        /* <DEDUP_REMOVED lines=14> */
.L_x_3059:
        /* <DEDUP_REMOVED lines=16> */
.L_x_3081:
[----:B------:R-:W-:Y:S01]  /*8bf0*/  IMAD.MOV.U32 R19, RZ, RZ, RZ ;  /* 0x000000ffff137224 */ /* 0x000fe200078e00ff */
[----:B------:R-:W-:Y:S06]  /*8c00*/  BRA `(.L_x_3060) ;  /* 0x0000000000147947 */ /* 0x000fec0003800000 */
.L_x_3080:
[----:B------:R-:W2:Y:S02]  /*8c10*/  LDG.E.64 R2, desc[UR36][R2.64] ;  /* 0x0000002402027981 */ /* 0x000ea4000c1e1b00 */
[----:B--2---:R0:W1:Y:S01]  /*8c20*/  I2F.U64 R19, R2 ;  /* 0x0000000200137312 */ /* 0x0040620000301000 */
[----:B------:R-:W-:Y:S05]  /*8c30*/  BRA `(.L_x_3060) ;  /* 0x0000000000087947 */ /* 0x000fea0003800000 */
.L_x_3079:
[----:B------:R-:W2:Y:S02]  /*8c40*/  LDG.E R2, desc[UR36][R2.64] ;  /* 0x0000002402027981 */ /* 0x000ea4000c1e1900 */
[----:B--2---:R-:W-:-:S07]  /*8c50*/  I2FP.F32.U32 R19, R2 ;  /* 0x0000000200137245 */ /* 0x004fce0000201000 */
.L_x_3060:
[----:B------:R-:W-:Y:S05]  /*8c60*/  BSYNC B6 ;  /* 0x0000000000067941 */ /* 0x000fea0003800000 */
.L_x_3054:
[----:B------:R-:W1:Y:S01]  /*8c70*/  LDC.U8 R4, c[0x0][0x56b] ;  /* 0x00015ac0ff047b82 */ /* 0x000e620000000000 */
[----:B------:R-:W-:Y:S01]  /*8c80*/  ULDC.64 UR4, c[0x0][0x550] ;  /* 0x0001540000047ab9 */ /* 0x000fe20000000a00 */
[----:B------:R-:W-:Y:S01]  /*8c90*/  BSSY B6, `(.L_x_3082) ;  /* 0x00000df000067945 */ /* 0x000fe20003800000 */
[----:B0-2-4-:R-:W-:-:S05]  /*8ca0*/  IADD3 R2, P0, R23, UR4, RZ ;  /* 0x0000000417027c10 */ /* 0x015fca000ff1e0ff */
        /* <DEDUP_REMOVED lines=15> */
.L_x_3086:
[----:B------:R-:W2:Y:S02]  /*8da0*/  LDG.E.U8 R2, desc[UR36][R2.64] ;  /* 0x0000002402027981 */ /* 0x000ea4000c1e1100 */
[----:B--2---:R-:W-:Y:S01]  /*8db0*/  I2FP.F32.U32 R23, R2 ;  /* 0x0000000200177245 */ /* 0x004fe20000201000 */
[----:B------:R-:W-:Y:S06]  /*8dc0*/  BRA `(.L_x_3088) ;  /* 0x0000000c002c7947 */ /* 0x000fec0003800000 */
.L_x_3085:
[----:B------:R-:W-:-:S13]  /*8dd0*/  ISETP.NE.AND P0, PT, R0, 0x2, PT ;  /* 0x000000020000780c */ /* 0x000fda0003f05270 */
[----:B------:R-:W-:Y:S05]  /*8de0*/  @!P0 BRA `(.L_x_3089) ;  /* 0x0000000000288947 */ /* 0x000fea0003800000 */
[----:B------:R-:W-:-:S13]  /*8df0*/  ISETP.NE.AND P0, PT, R0, 0x3, PT ;  /* 0x000000030000780c */ /* 0x000fda0003f05270 */
[----:B------:R-:W-:Y:S05]  /*8e00*/  @!P0 BRA `(.L_x_3090) ;  /* 0x0000000000148947 */ /* 0x000fea0003800000 */
[----:B------:R-:W-:-:S13]  /*8e10*/  ISETP.NE.AND P0, PT, R0, 0x4, PT ;  /* 0x000000040000780c */ /* 0x000fda0003f05270 */
[----:B------:R-:W-:Y:S05]  /*8e20*/  @P0 BRA `(.L_x_3087) ;  /* 0x0000000800b80947 */ /* 0x000fea0003800000 */
[----:B------:R-:W2:Y:S02]  /*8e30*/  LDG.E.64 R2, desc[UR36][R2.64] ;  /* 0x0000002402027981 */ /* 0x000ea4000c1e1b00 */
[----:B--2---:R2:W4:Y:S01]  /*8e40*/  I2F.S64 R23, R2 ;  /* 0x0000000200177312 */ /* 0x0045220000301400 */
[----:B------:R-:W-:Y:S05]  /*8e50*/  BRA `(.L_x_3088) ;  /* 0x0000000c00087947 */ /* 0x000fea0003800000 */
.L_x_3090:
[----:B------:R-:W2:Y:S02]  /*8e60*/  LDG.E R2, desc[UR36][R2.64] ;  /* 0x0000002402027981 */ /* 0x000ea4000c1e1900 */
[----:B--2---:R-:W-:Y:S01]  /*8e70*/  I2FP.F32.S32 R23, R2 ;  /* 0x0000000200177245 */ /* 0x004fe20000201400 */
[----:B------:R-:W-:Y:S06]  /*8e80*/  BRA `(.L_x_3088) ;  /* 0x0000000800fc7947 */ /* 0x000fec0003800000 */
.L_x_3089:
[----:B------:R-:W2:Y:S02]  /*8e90*/  LDG.E.U16 R2, desc[UR36][R2.64] ;  /* 0x0000002402027981 */ /* 0x000ea4000c1e1500 */
[----:B--2---:R0:W1:Y:S01]  /*8ea0*/  I2F.S16 R23, R2 ;  /* 0x0000000200177306 */ /* 0x0040620000101400 */
[----:B------:R-:W-:Y:S05]  /*8eb0*/  BRA `(.L_x_3088) ;  /* 0x0000000800f07947 */ /* 0x000fea0003800000 */
.L_x_3084:
        /* <DEDUP_REMOVED lines=8> */
.L_x_3092:
[----:B------:R-:W2:Y:S02]  /*8f40*/  LDG.E.U16 R2, desc[UR36][R2.64] ;  /* 0x0000002402027981 */ /* 0x000ea4000c1e1500 */
[----:B--2---:R-:W-:Y:S01]  /*8f50*/  HADD2.F32 R23, -RZ, R2.H0_H0 ;  /* 0x20000002ff177230 */ /* 0x004fe20000004100 */
[----:B------:R-:W-:Y:S06]  /*8f60*/  BRA `(.L_x_3088) ;  /* 0x0000000800c47947 */ /* 0x000fec0003800000 */
.L_x_3091:
        /* <DEDUP_REMOVED lines=8> */
.L_x_3094:
[----:B------:R-:W2:Y:S02]  /*8ff0*/  LDG.E.U16 R2, desc[UR36][R2.64] ;  /* 0x0000002402027981 */ /* 0x000ea4000c1e1500 */
[----:B--2---:R-:W-:Y:S01]  /*9000*/  HADD2.F32 R23, -RZ, R2.H0_H0 ;  /* 0x20000002ff177230 */ /* 0x004fe20000004100 */
[----:B------:R-:W-:Y:S06]  /*9010*/  BRA `(.L_x_3088) ;  /* 0x0000000800987947 */ /* 0x000fec0003800000 */
.L_x_3093:
[----:B------:R-:W2:Y:S01]  /*9020*/  LDG.E.64 R2, desc[UR36][R2.64] ;  /* 0x0000002402027981 */ /* 0x000ea2000c1e1b00 */
[----:B------:R-:W-:Y:S01]  /*9030*/  UMOV UR4, 0xf0000000 ;  /* 0xf000000000047882 */ /* 0x000fe20000000000 */
[----:B------:R-:W-:Y:S01]  /*9040*/  UMOV UR5, 0x380fffff ;  /* 0x380fffff00057882 */ /* 0x000fe20000000000 */
[----:B--2---:R-:W0:Y:S01]  /*9050*/  F2F.F32.F64 R23, R2 ;  /* 0x0000000200177310 */ /* 0x004e220000301000 */
[----:B------:R-:W-:-:S14]  /*9060*/  DSETP.GEU.AND P0, PT, |R2|, UR4, PT ;  /* 0x0000000402007e2a */ /* 0x000fdc000bf0e200 */
[----:B0-----:R-:W-:Y:S01]  /*9070*/  @!P0 FMUL R23, R23, 1.175494350822287508e-38 ;  /* 0x0080000017178820 */ /* 0x001fe20000400000 */
[----:B------:R-:W-:Y:S06]  /*9080*/  BRA `(.L_x_3088) ;  /* 0x00000008007c7947 */ /* 0x000fec0003800000 */
.L_x_3083:
        /* <DEDUP_REMOVED lines=12> */
.L_x_3097:
[----:B------:R-:W2:Y:S01]  /*9150*/  LDG.E.64 R2, desc[UR36][R2.64] ;  /* 0x0000002402027981 */ /* 0x000ea2000c1e1b00 */
[----:B------:R-:W-:Y:S01]  /*9160*/  UMOV UR4, 0xf0000000 ;  /* 0xf000000000047882 */ /* 0x000fe20000000000 */
[----:B------:R-:W-:Y:S01]  /*9170*/  UMOV UR5, 0x380fffff ;  /* 0x380fffff00057882 */ /* 0x000fe20000000000 */
[----:B--2---:R-:W0:Y:S01]  /*9180*/  F2F.F32.F64 R23, R2 ;  /* 0x0000000200177310 */ /* 0x004e220000301000 */
[----:B------:R-:W-:-:S14]  /*9190*/  DSETP.GEU.AND P0, PT, |R2|, UR4, PT ;  /* 0x0000000402007e2a */ /* 0x000fdc000bf0e200 */
[----:B0-----:R-:W-:Y:S01]  /*91a0*/  @!P0 FMUL R23, R23, 1.175494350822287508e-38 ;  /* 0x0080000017178820 */ /* 0x001fe20000400000 */
[----:B------:R-:W-:Y:S06]  /*91b0*/  BRA `(.L_x_3088) ;  /* 0x0000000800307947 */ /* 0x000fec0003800000 */
.L_x_3096:
        /* <DEDUP_REMOVED lines=26> */
.L_x_3099:
        /* <DEDUP_REMOVED lines=13> */
.L_x_3098:
[----:B------:R-:W2:Y:S02]  /*9430*/  LDG.E.U16 R2, desc[UR36][R2.64] ;  /* 0x0000002402027981 */ /* 0x000ea4000c1e1500 */
[----:B--2---:R-:W-:Y:S01]  /*9440*/  IMAD.U32 R23, R2, 0x10000, RZ ;  /* 0x0001000002177824 */ /* 0x004fe200078e00ff */
[----:B------:R-:W-:Y:S06]  /*9450*/  BRA `(.L_x_3088) ;  /* 0x0000000400887947 */ /* 0x000fec0003800000 */
.L_x_3095:
        /* <DEDUP_REMOVED lines=11> */
.L_x_3102:
        /* <DEDUP_REMOVED lines=20> */
.L_x_3104:
[----:B------:R-:W-:Y:S05]  /*9650*/  BSYNC B0 ;  /* 0x0000000000007941 */ /* 0x000fea0003800000 */
.L_x_3103:
[----:B------:R-:W-:Y:S01]  /*9660*/  IMAD.SHL.U32 R2, R2, 0x100000, RZ ;  /* 0x0010000002027824 */ /* 0x000fe200078e00ff */
[----:B------:R-:W-:-:S04]  /*9670*/  LEA R0, R0, 0x3b800000, 0x17 ;  /* 0x3b80000000007811 */ /* 0x000fc800078eb8ff */
[----:B------:R-:W-:Y:S01]  /*9680*/  LOP3.LUT R23, R0, R2, R23, 0xfe, !PT ;  /* 0x0000000200177212 */ /* 0x000fe200078efe17 */
[----:B------:R-:W-:Y:S06]  /*9690*/  BRA `(.L_x_3088) ;  /* 0x0000000000f87947 */ /* 0x000fec0003800000 */
.L_x_3101:
        /* <DEDUP_REMOVED lines=20> */
.L_x_3106:
[----:B------:R-:W-:Y:S05]  /*97e0*/  BSYNC B0 ;  /* 0x0000000000007941 */ /* 0x000fea0003800000 */
.L_x_3105:
[----:B------:R-:W-:Y:S01]  /*97f0*/  IMAD.SHL.U32 R2, R2, 0x200000, RZ ;  /* 0x0020000002027824 */ /* 0x000fe200078e00ff */
[----:B------:R-:W-:-:S04]  /*9800*/  LEA R0, R0, 0x37800000, 0x17 ;  /* 0x3780000000007811 */ /* 0x000fc800078eb8ff */
[----:B------:R-:W-:Y:S01]  /*9810*/  LOP3.LUT R23, R0, R2, R23, 0xfe, !PT ;  /* 0x0000000200177212 */ /* 0x000fe200078efe17 */
[----:B------:R-:W-:Y:S06]  /*9820*/  BRA `(.L_x_3088) ;  /* 0x0000000000947947 */ /* 0x000fec0003800000 */
.L_x_3100:
        /* <DEDUP_REMOVED lines=14> */
.L_x_3087:
        /* <DEDUP_REMOVED lines=15> */
[----:B0--3-5:R-:W-:Y:S05]  /*9a00*/  CALL.ABS.NOINC R2 ;  /* 0x0000000002007343 */ /* 0x029fea0003c00000 */
.L_x_3109:
[----:B------:R-:W-:Y:S01]  /*9a10*/  IMAD.MOV.U32 R23, RZ, RZ, RZ ;  /* 0x000000ffff177224 */ /* 0x000fe200078e00ff */
[----:B------:R-:W-:Y:S06]  /*9a20*/  BRA `(.L_x_3088) ;  /* 0x0000000000147947 */ /* 0x000fec0003800000 */
.L_x_3108:
[----:B------:R-:W2:Y:S02]  /*9a30*/  LDG.E.64 R2, desc[UR36][R2.64] ;  /* 0x0000002402027981 */ /* 0x000ea4000c1e1b00 */
[----:B--2---:R0:W1:Y:S01]  /*9a40*/  I2F.U64 R23, R2 ;  /* 0x0000000200177312 */ /* 0x0040620000301000 */
[----:B------:R-:W-:Y:S05]  /*9a50*/  BRA `(.L_x_3088) ;  /* 0x0000000000087947 */ /* 0x000fea0003800000 */
.L_x_3107:
[----:B------:R-:W2:Y:S02]  /*9a60*/  LDG.E R2, desc[UR36][R2.64] ;  /* 0x0000002402027981 */ /* 0x000ea4000c1e1900 */
[----:B--2---:R-:W-:-:S07]  /*9a70*/  I2FP.F32.U32 R23, R2 ;  /* 0x0000000200177245 */ /* 0x004fce0000201000 */
.L_x_3088:
[----:B------:R-:W-:Y:S05]  /*9a80*/  BSYNC B6 ;  /* 0x0000000000067941 */ /* 0x000fea0003800000 */
.L_x_3082:
[----:B------:R-:W3:Y:S01]  /*9a90*/  LDC.U8 R4, c[0x0][0x56c] ;  /* 0x00015b00ff047b82 */ /* 0x000ee20000000000 */
[----:B------:R-:W-:Y:S01]  /*9aa0*/  ULDC.64 UR4, c[0x0][0x558] ;  /* 0x0001560000047ab9 */ /* 0x000fe20000000a00 */
[----:B------:R-:W-:Y:S01]  /*9ab0*/  BSSY B6, `(.L_x_3110) ;  /* 0x00000df000067945 */ /* 0x000fe20003800000 */
[----:B0-2---:R-:W-:-:S05]  /*9ac0*/  IADD3 R2, P0, R22, UR4, RZ ;  /* 0x0000000416027c10 */ /* 0x005fca000ff1e0ff */
        /* <DEDUP_REMOVED lines=13> */
[----:B--2---:R3:W0:Y:S01]  /*9ba0*/  I2F.S16 R22, R2 ;  /* 0x0000000200167306 */ /* 0x0046220000101400 */
[----:B------:R-:W-:Y:S05]  /*9bb0*/  BRA `(.L_x_3116) ;  /* 0x0000000c00387947 */ /* 0x000fea0003800000 */
.L_x_3114:
[----:B------:R-:W2:Y:S02]  /*9bc0*/  LDG.E.U8 R2, desc[UR36][R2.64] ;  /* 0x0000002402027981 */ /* 0x000ea4000c1e1100 */
[----:B--2---:R-:W-:Y:S01]  /*9bd0*/  I2FP.F32.U32 R22, R2 ;  /* 0x0000000200167245 */ /* 0x004fe20000201000 */
[----:B------:R-:W-:Y:S06]  /*9be0*/  BRA `(.L_x_3116) ;  /* 0x0000000c002c7947 */ /* 0x000fec0003800000 */
.L_x_3113:
[----:B------:R-:W-:-:S13]  /*9bf0*/  ISETP.NE.AND P0, PT, R0, 0x2, PT ;  /* 0x000000020000780c */ /* 0x000fda0003f05270 */
[----:B------:R-:W-:Y:S05]  /*9c00*/  @!P0 BRA `(.L_x_3117) ;  /* 0x0000000000288947 */ /* 0x000fea0003800000 */
[----:B------:R-:W-:-:S13]  /*9c10*/  ISETP.NE.AND P0, PT, R0, 0x3, PT ;  /* 0x000000030000780c */ /* 0x000fda0003f05270 */
[----:B------:R-:W-:Y:S05]  /*9c20*/  @!P0 BRA `(.L_x_3118) ;  /* 0x0000000000148947 */ /* 0x000fea0003800000 */
[----:B------:R-:W-:-:S13]  /*9c30*/  ISETP.NE.AND P0, PT, R0, 0x4, PT ;  /* 0x000000040000780c */ /* 0x000fda0003f05270 */
[----:B------:R-:W-:Y:S05]  /*9c40*/  @P0 BRA `(.L_x_3115) ;  /* 0x0000000800b80947 */ /* 0x000fea0003800000 */
[----:B------:R-:W2:Y:S02]  /*9c50*/  LDG.E.64 R2, desc[UR36][R2.64] ;  /* 0x0000002402027981 */ /* 0x000ea4000c1e1b00 */
[----:B--2---:R0:W2:Y:S01]  /*9c60*/  I2F.S64 R22, R2 ;  /* 0x0000000200167312 */ /* 0x0040a20000301400 */
[----:B------:R-:W-:Y:S05]  /*9c70*/  BRA `(.L_x_3116) ;  /* 0x0000000c00087947 */ /* 0x000fea0003800000 */
.L_x_3118:
[----:B------:R-:W2:Y:S02]  /*9c80*/  LDG.E R2, desc[UR36][R2.64] ;  /* 0x0000002402027981 */ /* 0x000ea4000c1e1900 */
[----:B--2---:R-:W-:Y:S01]  /*9c90*/  I2FP.F32.S32 R22, R2 ;  /* 0x0000000200167245 */ /* 0x004fe20000201400 */
[----:B------:R-:W-:Y:S06]  /*9ca0*/  BRA `(.L_x_3116) ;  /* 0x0000000800fc7947 */ /* 0x000fec0003800000 */
.L_x_3117:
[----:B------:R-:W2:Y:S02]  /*9cb0*/  LDG.E.U16 R2, desc[UR36][R2.64] ;  /* 0x0000002402027981 */ /* 0x000ea4000c1e1500 */
[----:B--2---:R0:W2:Y:S01]  /*9cc0*/  I2F.S16 R22, R2 ;  /* 0x0000000200167306 */ /* 0x0040a20000101400 */
[----:B------:R-:W-:Y:S05]  /*9cd0*/  BRA `(.L_x_3116) ;  /* 0x0000000800f07947 */ /* 0x000fea0003800000 */
.L_x_3112:
        /* <DEDUP_REMOVED lines=8> */
.L_x_3120:
[----:B------:R-:W2:Y:S02]  /*9d60*/  LDG.E.U16 R2, desc[UR36][R2.64] ;  /* 0x0000002402027981 */ /* 0x000ea4000c1e1500 */
[----:B--2---:R-:W-:Y:S01]  /*9d70*/  HADD2.F32 R22, -RZ, R2.H0_H0 ;  /* 0x20000002ff167230 */ /* 0x004fe20000004100 */
[----:B------:R-:W-:Y:S06]  /*9d80*/  BRA `(.L_x_3116) ;  /* 0x0000000800c47947 */ /* 0x000fec0003800000 */
.L_x_3119:
        /* <DEDUP_REMOVED lines=8> */
.L_x_3122:
[----:B------:R-:W2:Y:S02]  /*9e10*/  LDG.E.U16 R2, desc[UR36][R2.64] ;  /* 0x0000002402027981 */ /* 0x000ea4000c1e1500 */
[----:B--2---:R-:W-:Y:S01]  /*9e20*/  HADD2.F32 R22, -RZ, R2.H0_H0 ;  /* 0x20000002ff167230 */ /* 0x004fe20000004100 */
[----:B------:R-:W-:Y:S06]  /*9e30*/  BRA `(.L_x_3116) ;  /* 0x0000000800987947 */ /* 0x000fec0003800000 */
.L_x_3121:
[----:B------:R-:W2:Y:S01]  /*9e40*/  LDG.E.64 R2, desc[UR36][R2.64] ;  /* 0x0000002402027981 */ /* 0x000ea2000c1e1b00 */
[----:B------:R-:W-:Y:S01]  /*9e50*/  UMOV UR4, 0xf0000000 ;  /* 0xf000000000047882 */ /* 0x000fe20000000000 */
[----:B------:R-:W-:Y:S01]  /*9e60*/  UMOV UR5, 0x380fffff ;  /* 0x380fffff00057882 */ /* 0x000fe20000000000 */
[----:B--2---:R-:W0:Y:S01]  /*9e70*/  F2F.F32.F64 R22, R2 ;  /* 0x0000000200167310 */ /* 0x004e220000301000 */
[----:B------:R-:W-:-:S14]  /*9e80*/  DSETP.GEU.AND P0, PT, |R2|, UR4, PT ;  /* 0x0000000402007e2a */ /* 0x000fdc000bf0e200 */
[----:B0-----:R-:W-:Y:S01]  /*9e90*/  @!P0 FMUL R22, R22, 1.175494350822287508e-38 ;  /* 0x0080000016168820 */ /* 0x001fe20000400000 */
[----:B------:R-:W-:Y:S06]  /*9ea0*/  BRA `(.L_x_3116) ;  /* 0x00000008007c7947 */ /* 0x000fec0003800000 */
.L_x_3111:
        /* <DEDUP_REMOVED lines=12> */
.L_x_3125:
[----:B------:R-:W2:Y:S01]  /*9f70*/  LDG.E.64 R2, desc[UR36][R2.64] ;  /* 0x0000002402027981 */ /* 0x000ea2000c1e1b00 */
[----:B------:R-:W-:Y:S01]  /*9f80*/  UMOV UR4, 0xf0000000 ;  /* 0xf000000000047882 */ /* 0x000fe20000000000 */
[----:B------:R-:W-:Y:S01]  /*9f90*/  UMOV UR5, 0x380fffff ;  /* 0x380fffff00057882 */ /* 0x000fe20000000000 */
[----:B--2---:R-:W0:Y:S01]  /*9fa0*/  F2F.F32.F64 R22, R2 ;  /* 0x0000000200167310 */ /* 0x004e220000301000 */
[----:B------:R-:W-:-:S14]  /*9fb0*/  DSETP.GEU.AND P0, PT, |R2|, UR4, PT ;  /* 0x0000000402007e2a */ /* 0x000fdc000bf0e200 */
[----:B0-----:R-:W-:Y:S01]  /*9fc0*/  @!P0 FMUL R22, R22, 1.175494350822287508e-38 ;  /* 0x0080000016168820 */ /* 0x001fe20000400000 */
[----:B------:R-:W-:Y:S06]  /*9fd0*/  BRA `(.L_x_3116) ;  /* 0x0000000800307947 */ /* 0x000fec0003800000 */
.L_x_3124:
        /* <DEDUP_REMOVED lines=26> */
.L_x_3127:
        /* <DEDUP_REMOVED lines=13> */
.L_x_3126:
[----:B------:R-:W2:Y:S02]  /*a250*/  LDG.E.U16 R2, desc[UR36][R2.64] ;  /* 0x0000002402027981 */ /* 0x000ea4000c1e1500 */
[----:B--2---:R-:W-:Y:S01]  /*a260*/  IMAD.U32 R22, R2, 0x10000, RZ ;  /* 0x0001000002167824 */ /* 0x004fe200078e00ff */
[----:B------:R-:W-:Y:S06]  /*a270*/  BRA `(.L_x_3116) ;  /* 0x0000000400887947 */ /* 0x000fec0003800000 */
.L_x_3123:
        /* <DEDUP_REMOVED lines=11> */
.L_x_3130:
        /* <DEDUP_REMOVED lines=20> */
.L_x_3132:
[----:B------:R-:W-:Y:S05]  /*a470*/  BSYNC B0 ;  /* 0x0000000000007941 */ /* 0x000fea0003800000 */
.L_x_3131:
[----:B------:R-:W-:Y:S01]  /*a480*/  IMAD.SHL.U32 R2, R2, 0x100000, RZ ;  /* 0x0010000002027824 */ /* 0x000fe200078e00ff */
[----:B------:R-:W-:-:S04]  /*a490*/  LEA R3, R0, 0x3b800000, 0x17 ;  /* 0x3b80000000037811 */ /* 0x000fc800078eb8ff */
[----:B------:R-:W-:Y:S01]  /*a4a0*/  LOP3.LUT R22, R3, R2, R22, 0xfe, !PT ;  /* 0x0000000203167212 */ /* 0x000fe200078efe16 */
[----:B------:R-:W-:Y:S06]  /*a4b0*/  BRA `(.L_x_3116) ;  /* 0x0000000000f87947 */ /* 0x000fec0003800000 */
.L_x_3129:
        /* <DEDUP_REMOVED lines=20> */
.L_x_3134:
[----:B------:R-:W-:Y:S05]  /*a600*/  BSYNC B0 ;  /* 0x0000000000007941 */ /* 0x000fea0003800000 */
.L_x_3133:
[----:B------:R-:W-:Y:S01]  /*a610*/  IMAD.SHL.U32 R2, R2, 0x200000, RZ ;  /* 0x0020000002027824 */ /* 0x000fe200078e00ff */
[----:B------:R-:W-:-:S04]  /*a620*/  LEA R3, R0, 0x37800000, 0x17 ;  /* 0x3780000000037811 */ /* 0x000fc800078eb8ff */
[----:B------:R-:W-:Y:S01]  /*a630*/  LOP3.LUT R22, R3, R2, R22, 0xfe, !PT ;  /* 0x0000000203167212 */ /* 0x000fe200078efe16 */
[----:B------:R-:W-:Y:S06]  /*a640*/  BRA `(.L_x_3116) ;  /* 0x0000000000947947 */ /* 0x000fec0003800000 */
.L_x_3128:
        /* <DEDUP_REMOVED lines=14> */
.L_x_3115:
        /* <DEDUP_REMOVED lines=16> */
.L_x_3137:
[----:B------:R-:W-:Y:S01]  /*a830*/  IMAD.MOV.U32 R22, RZ, RZ, RZ ;  /* 0x000000ffff167224 */ /* 0x000fe200078e00ff */
[----:B------:R-:W-:Y:S06]  /*a840*/  BRA `(.L_x_3116) ;  /* 0x0000000000147947 */ /* 0x000fec0003800000 */
.L_x_3136:
[----:B------:R-:W2:Y:S02]  /*a850*/  LDG.E.64 R2, desc[UR36][R2.64] ;  /* 0x0000002402027981 */ /* 0x000ea4000c1e1b00 */
[----:B--2---:R0:W2:Y:S01]  /*a860*/  I2F.U64 R22, R2 ;  /* 0x0000000200167312 */ /* 0x0040a20000301000 */
[----:B------:R-:W-:Y:S05]  /*a870*/  BRA `(.L_x_3116) ;  /* 0x0000000000087947 */ /* 0x000fea0003800000 */
.L_x_3135:
[----:B------:R-:W2:Y:S02]  /*a880*/  LDG.E R2, desc[UR36][R2.64] ;  /* 0x0000002402027981 */ /* 0x000ea4000c1e1900 */
[----:B--2---:R-:W-:-:S07]  /*a890*/  I2FP.F32.U32 R22, R2 ;  /* 0x0000000200167245 */ /* 0x004fce0000201000 */
.L_x_3116:
[----:B------:R-:W-:Y:S05]  /*a8a0*/  BSYNC B6 ;  /* 0x0000000000067941 */ /* 0x000fea0003800000 */
.L_x_3110:
[----:B------:R-:W1:Y:S01]  /*a8b0*/  LDC.U8 R4, c[0x0][0x56d] ;  /* 0x00015b40ff047b82 */ /* 0x000e620000000000 */
[----:B------:R-:W-:Y:S01]  /*a8c0*/  ULDC.64 UR4, c[0x0][0x560] ;  /* 0x0001580000047ab9 */ /* 0x000fe20000000a00 */
[----:B------:R-:W-:Y:S01]  /*a8d0*/  BSSY B6, `(.L_x_3138) ;  /* 0x00000df000067945 */ /* 0x000fe20003800000 */
[----:B0-23--:R-:W-:-:S05]  /*a8e0*/  IADD3 R2, P0, R18, UR4, RZ ;  /* 0x0000000412027c10 */ /* 0x00dfca000ff1e0ff */
        /* <DEDUP_REMOVED lines=13> */
[----:B--2---:R-:W0:Y:S01]  /*a9c0*/  I2F.S16 R0, R0 ;  /* 0x0000000000007306 */ /* 0x004e220000101400 */
[----:B------:R-:W-:Y:S05]  /*a9d0*/  BRA `(.L_x_3144) ;  /* 0x0000000c00387947 */ /* 0x000fea0003800000 */
.L_x_3142:
[----:B------:R-:W2:Y:S02]  /*a9e0*/  LDG.E.U8 R0, desc[UR36][R2.64] ;  /* 0x0000002402007981 */ /* 0x000ea4000c1e1100 */
[----:B--2---:R-:W-:Y:S01]  /*a9f0*/  I2FP.F32.U32 R0, R0 ;  /* 0x0000000000007245 */ /* 0x004fe20000201000 */
[----:B------:R-:W-:Y:S06]  /*aa00*/  BRA `(.L_x_3144) ;  /* 0x0000000c002c7947 */ /* 0x000fec0003800000 */
.L_x_3141:
        /* <DEDUP_REMOVED lines=9> */
.L_x_3146:
[----:B------:R-:W2:Y:S02]  /*aaa0*/  LDG.E R0, desc[UR36][R2.64] ;  /* 0x0000002402007981 */ /* 0x000ea4000c1e1900 */
[----:B--2---:R-:W-:Y:S01]  /*aab0*/  I2FP.F32.S32 R0, R0 ;  /* 0x0000000000007245 */ /* 0x004fe20000201400 */
[----:B------:R-:W-:Y:S06]  /*aac0*/  BRA `(.L_x_3144) ;  /* 0x0000000800fc7947 */ /* 0x000fec0003800000 */
.L_x_3145:
[----:B------:R-:W2:Y:S02]  /*aad0*/  LDG.E.U16 R0, desc[UR36][R2.64] ;  /* 0x0000002402007981 */ /* 0x000ea4000c1e1500 */
[----:B--2---:R-:W0:Y:S01]  /*aae0*/  I2F.S16 R0, R0 ;  /* 0x0000000000007306 */ /* 0x004e220000101400 */
[----:B------:R-:W-:Y:S05]  /*aaf0*/  BRA `(.L_x_3144) ;  /* 0x0000000800f07947 */ /* 0x000fea0003800000 */
.L_x_3140:
        /* <DEDUP_REMOVED lines=8> */
.L_x_3148:
[----:B------:R-:W2:Y:S02]  /*ab80*/  LDG.E.U16 R0, desc[UR36][R2.64] ;  /* 0x0000002402007981 */ /* 0x000ea4000c1e1500 */
[----:B--2---:R-:W-:Y:S01]  /*ab90*/  HADD2.F32 R0, -RZ, R0.H0_H0 ;  /* 0x20000000ff007230 */ /* 0x004fe20000004100 */
[----:B------:R-:W-:Y:S06]  /*aba0*/  BRA `(.L_x_3144) ;  /* 0x0000000800c47947 */ /* 0x000fec0003800000 */
.L_x_3147:
        /* <DEDUP_REMOVED lines=8> */
.L_x_3150:
[----:B------:R-:W2:Y:S02]  /*ac30*/  LDG.E.U16 R0, desc[UR36][R2.64] ;  /* 0x0000002402007981 */ /* 0x000ea4000c1e1500 */
[----:B--2---:R-:W-:Y:S01]  /*ac40*/  HADD2.F32 R0, -RZ, R0.H0_H0 ;  /* 0x20000000ff007230 */ /* 0x004fe20000004100 */
[----:B------:R-:W-:Y:S06]  /*ac50*/  BRA `(.L_x_3144) ;  /* 0x0000000800987947 */ /* 0x000fec0003800000 */
.L_x_3149:
[----:B------:R-:W2:Y:S01]  /*ac60*/  LDG.E.64 R2, desc[UR36][R2.64] ;  /* 0x0000002402027981 */ /* 0x000ea2000c1e1b00 */
[----:B------:R-:W-:Y:S01]  /*ac70*/  UMOV UR4, 0xf0000000 ;  /* 0xf000000000047882 */ /* 0x000fe20000000000 */
[----:B------:R-:W-:Y:S01]  /*ac80*/  UMOV UR5, 0x380fffff ;  /* 0x380fffff00057882 */ /* 0x000fe20000000000 */
[----:B--2---:R-:W0:Y:S01]  /*ac90*/  F2F.F32.F64 R0, R2 ;  /* 0x0000000200007310 */ /* 0x004e220000301000 */
[----:B------:R-:W-:-:S14]  /*aca0*/  DSETP.GEU.AND P0, PT, |R2|, UR4, PT ;  /* 0x0000000402007e2a */ /* 0x000fdc000bf0e200 */
[----:B0-----:R-:W-:Y:S01]  /*acb0*/  @!P0 FMUL R0, R0, 1.175494350822287508e-38 ;  /* 0x0080000000008820 */ /* 0x001fe20000400000 */
[----:B------:R-:W-:Y:S06]  /*acc0*/  BRA `(.L_x_3144) ;  /* 0x00000008007c7947 */ /* 0x000fec0003800000 */
.L_x_3139:
        /* <DEDUP_REMOVED lines=12> */
.L_x_3153:
[----:B------:R-:W2:Y:S01]  /*ad90*/  LDG.E.64 R2, desc[UR36][R2.64] ;  /* 0x0000002402027981 */ /* 0x000ea2000c1e1b00 */
[----:B------:R-:W-:Y:S01]  /*ada0*/  UMOV UR4, 0xf0000000 ;  /* 0xf000000000047882 */ /* 0x000fe20000000000 */
[----:B------:R-:W-:Y:S01]  /*adb0*/  UMOV UR5, 0x380fffff ;  /* 0x380fffff00057882 */ /* 0x000fe20000000000 */
[----:B--2---:R-:W0:Y:S01]  /*adc0*/  F2F.F32.F64 R0, R2 ;  /* 0x0000000200007310 */ /* 0x004e220000301000 */
[----:B------:R-:W-:-:S14]  /*add0*/  DSETP.GEU.AND P0, PT, |R2|, UR4, PT ;  /* 0x0000000402007e2a */ /* 0x000fdc000bf0e200 */
[----:B0-----:R-:W-:Y:S01]  /*ade0*/  @!P0 FMUL R0, R0, 1.175494350822287508e-38 ;  /* 0x0080000000008820 */ /* 0x001fe20000400000 */
[----:B------:R-:W-:Y:S06]  /*adf0*/  BRA `(.L_x_3144) ;  /* 0x0000000800307947 */ /* 0x000fec0003800000 */
.L_x_3152:
        /* <DEDUP_REMOVED lines=26> */
.L_x_3155:
        /* <DEDUP_REMOVED lines=13> */
.L_x_3154:
[----:B------:R-:W2:Y:S02]  /*b070*/  LDG.E.U16 R0, desc[UR36][R2.64] ;  /* 0x0000002402007981 */ /* 0x000ea4000c1e1500 */
[----:B--2---:R-:W-:Y:S01]  /*b080*/  IMAD.U32 R0, R0, 0x10000, RZ ;  /* 0x0001000000007824 */ /* 0x004fe200078e00ff */
[----:B------:R-:W-:Y:S06]  /*b090*/  BRA `(.L_x_3144) ;  /* 0x0000000400887947 */ /* 0x000fec0003800000 */
.L_x_3151:
        /* <DEDUP_REMOVED lines=11> */
.L_x_3158:
        /* <DEDUP_REMOVED lines=20> */
.L_x_3160:
[----:B------:R-:W-:Y:S05]  /*b290*/  BSYNC B0 ;  /* 0x0000000000007941 */ /* 0x000fea0003800000 */
.L_x_3159:
[----:B------:R-:W-:Y:S01]  /*b2a0*/  LEA R3, R0, 0x3b800000, 0x17 ;  /* 0x3b80000000037811 */ /* 0x000fe200078eb8ff */
[----:B------:R-:W-:-:S05]  /*b2b0*/  IMAD.SHL.U32 R0, R2, 0x100000, RZ ;  /* 0x0010000002007824 */ /* 0x000fca00078e00ff */
[----:B------:R-:W-:Y:S01]  /*b2c0*/  LOP3.LUT R0, R3, R0, R4, 0xfe, !PT ;  /* 0x0000000003007212 */ /* 0x000fe200078efe04 */
[----:B------:R-:W-:Y:S06]  /*b2d0*/  BRA `(.L_x_3144) ;  /* 0x0000000000f87947 */ /* 0x000fec0003800000 */
.L_x_3157:
        /* <DEDUP_REMOVED lines=20> */
.L_x_3162:
[----:B------:R-:W-:Y:S05]  /*b420*/  BSYNC B0 ;  /* 0x0000000000007941 */ /* 0x000fea0003800000 */
.L_x_3161:
[----:B------:R-:W-:Y:S01]  /*b430*/  LEA R3, R0, 0x37800000, 0x17 ;  /* 0x3780000000037811 */ /* 0x000fe200078eb8ff */
[----:B------:R-:W-:-:S05]  /*b440*/  IMAD.SHL.U32 R0, R2, 0x200000, RZ ;  /* 0x0020000002007824 */ /* 0x000fca00078e00ff */
[----:B------:R-:W-:Y:S01]  /*b450*/  LOP3.LUT R0, R3, R0, R4, 0xfe, !PT ;  /* 0x0000000003007212 */ /* 0x000fe200078efe04 */
[----:B------:R-:W-:Y:S06]  /*b460*/  BRA `(.L_x_3144) ;  /* 0x0000000000947947 */ /* 0x000fec0003800000 */
.L_x_3156:
        /* <DEDUP_REMOVED lines=14> */
.L_x_3143:
        /* <DEDUP_REMOVED lines=16> */
.L_x_3165:
[----:B------:R-:W-:Y:S01]  /*b650*/  IMAD.MOV.U32 R0, RZ, RZ, RZ ;  /* 0x000000ffff007224 */ /* 0x000fe200078e00ff */
[----:B------:R-:W-:Y:S06]  /*b660*/  BRA `(.L_x_3144) ;  /* 0x0000000000147947 */ /* 0x000fec0003800000 */
.L_x_3164:
[----:B------:R-:W2:Y:S02]  /*b670*/  LDG.E.64 R2, desc[UR36][R2.64] ;  /* 0x0000002402027981 */ /* 0x000ea4000c1e1b00 */
[----:B--2---:R0:W1:Y:S01]  /*b680*/  I2F.U64 R0, R2 ;  /* 0x0000000200007312 */ /* 0x0040620000301000 */
[----:B------:R-:W-:Y:S05]  /*b690*/  BRA `(.L_x_3144) ;  /* 0x0000000000087947 */ /* 0x000fea0003800000 */
.L_x_3163:
[----:B------:R-:W2:Y:S02]  /*b6a0*/  LDG.E R0, desc[UR36][R2.64] ;  /* 0x0000002402007981 */ /* 0x000ea4000c1e1900 */
[----:B--2---:R-:W-:-:S07]  /*b6b0*/  I2FP.F32.U32 R0, R0 ;  /* 0x0000000000007245 */ /* 0x004fce0000201000 */
.L_x_3144:
[----:B------:R-:W-:Y:S05]  /*b6c0*/  BSYNC B6 ;  /* 0x0000000000067941 */ /* 0x000fea0003800000 */
.L_x_3138:
[----:B----45:R-:W-:Y:S01]  /*b6d0*/  FMUL.FTZ R23, R23, -1.4426950216293334961 ;  /* 0xbfb8aa3b17177820 */ /* 0x030fe20000410000 */
[----:B------:R-:W4:Y:S05]  /*b6e0*/  LDC.U8 R4, c[0x0][0x569] ;  /* 0x00015a40ff047b82 */ /* 0x000f2a0000000000 */
[----:B------:R-:W0:Y:S02]  /*b6f0*/  MUFU.EX2 R23, R23 ;  /* 0x0000001700177308 */ /* 0x000e240000000800 */
[----:B0-23--:R-:W-:Y:S01]  /*b700*/  FADD.FTZ R2, R23, 1 ;  /* 0x3f80000017027421 */ /* 0x00dfe20000010000 */
[----:B----4-:R-:W-:-:S05]  /*b710*/  PRMT R5, R4, 0x9910, RZ ;  /* 0x0000991004057816 */ /* 0x010fca00000000ff */
[----:B------:R-:W1:Y:S01]  /*b720*/  MUFU.RCP R3, R2 ;  /* 0x0000000200037308 */ /* 0x000e620000001000 */
[----:B------:R-:W-:Y:S01]  /*b730*/  ISETP.GT.AND P0, PT, R5, 0x9, PT ;  /* 0x000000090500780c */ /* 0x000fe20003f04270 */
[----:B-1----:R-:W-:-:S04]  /*b740*/  FFMA.FTZ R0, R3, -R0, R0 ;  /* 0x8000000003007223 */ /* 0x002fc80000010000 */
        /* <DEDUP_REMOVED lines=14> */
.L_x_3169:
[----:B------:R-:W0:Y:S02]  /*b830*/  F2I.S64.TRUNC R22, R22 ;  /* 0x0000001600167311 */ /* 0x000e24000020d900 */
[----:B0-----:R-:W-:-:S05]  /*b840*/  IMAD.MOV.U32 R3, RZ, RZ, R22 ;  /* 0x000000ffff037224 */ /* 0x001fca00078e0016 */
[----:B------:R4:W-:Y:S01]  /*b850*/  STG.E.U8 desc[UR36][R16.64], R3 ;  /* 0x0000000310007986 */ /* 0x0009e2000c101124 */
[----:B------:R-:W-:Y:S05]  /*b860*/  BRA `(.L_x_3171) ;  /* 0x0000000c00407947 */ /* 0x000fea0003800000 */
.L_x_3168:
        /* <DEDUP_REMOVED lines=9> */
.L_x_3173:
[----:B------:R-:W0:Y:S02]  /*b900*/  F2I.FTZ.TRUNC.NTZ R3, R22 ;  /* 0x0000001600037305 */ /* 0x000e24000021f100 */
[----:B0-----:R2:W-:Y:S01]  /*b910*/  STG.E desc[UR36][R16.64], R3 ;  /* 0x0000000310007986 */ /* 0x0015e2000c101924 */
[----:B------:R-:W-:Y:S05]  /*b920*/  BRA `(.L_x_3171) ;  /* 0x0000000c00107947 */ /* 0x000fea0003800000 */
.L_x_3172:
[----:B------:R-:W0:Y:S02]  /*b930*/  F2I.FTZ.TRUNC.NTZ R3, R22 ;  /* 0x0000001600037305 */ /* 0x000e24000021f100 */
[----:B0-----:R0:W-:Y:S01]  /*b940*/  STG.E.U16 desc[UR36][R16.64], R3 ;  /* 0x0000000310007986 */ /* 0x0011e2000c101524 */
[----:B------:R-:W-:Y:S05]  /*b950*/  BRA `(.L_x_3171) ;  /* 0x0000000c00047947 */ /* 0x000fea0003800000 */
.L_x_3167:
        /* <DEDUP_REMOVED lines=8> */
.L_x_3175:
[----:B------:R-:W-:-:S05]  /*b9e0*/  F2FP.F16.F32.PACK_AB R22, RZ, R22 ;  /* 0x00000016ff16723e */ /* 0x000fca00000000ff */
[----:B------:R0:W-:Y:S01]  /*b9f0*/  STG.E.U16 desc[UR36][R16.64], R22 ;  /* 0x0000001610007986 */ /* 0x0001e2000c101524 */
[----:B------:R-:W-:Y:S05]  /*ba00*/  BRA `(.L_x_3171) ;  /* 0x0000000800d87947 */ /* 0x000fea0003800000 */
.L_x_3174:
        /* <DEDUP_REMOVED lines=9> */
.L_x_3177:
[----:B------:R-:W-:-:S04]  /*baa0*/  F2FP.F16.F32.PACK_AB R3, RZ, R22 ;  /* 0x00000016ff03723e */ /* 0x000fc800000000ff */
[----:B------:R-:W-:-:S05]  /*bab0*/  PRMT R3, R3, 0x5410, RZ ;  /* 0x0000541003037816 */ /* 0x000fca00000000ff */
[----:B------:R0:W-:Y:S01]  /*bac0*/  STG.E desc[UR36][R16.64], R3 ;  /* 0x0000000310007986 */ /* 0x0001e2000c101924 */
[----:B------:R-:W-:Y:S05]  /*bad0*/  BRA `(.L_x_3171) ;  /* 0x0000000800a47947 */ /* 0x000fea0003800000 */
.L_x_3176:
[----:B------:R-:W-:-:S06]  /*bae0*/  FMUL.FTZ R2, R22, 1 ;  /* 0x3f80000016027820 */ /* 0x000fcc0000410000 */
[----:B------:R-:W0:Y:S02]  /*baf0*/  F2F.F64.F32 R2, R2 ;  /* 0x0000000200027310 */ /* 0x000e240000201800 */
[----:B0-----:R0:W-:Y:S01]  /*bb00*/  STG.E.64 desc[UR36][R16.64], R2 ;  /* 0x0000000210007986 */ /* 0x0011e2000c101b24 */
[----:B------:R-:W-:Y:S05]  /*bb10*/  BRA `(.L_x_3171) ;  /* 0x0000000800947947 */ /* 0x000fea0003800000 */
.L_x_3166:
        /* <DEDUP_REMOVED lines=12> */
.L_x_3180:
[----:B------:R-:W-:Y:S01]  /*bbe0*/  FMUL.FTZ R4, R22, 1 ;  /* 0x3f80000016047820 */ /* 0x000fe20000410000 */
[----:B------:R-:W-:-:S05]  /*bbf0*/  CS2R R6, SRZ ;  /* 0x0000000000067805 */ /* 0x000fca000001ff00 */
[----:B------:R-:W0:Y:S02]  /*bc00*/  F2F.F64.F32 R4, R4 ;  /* 0x0000000400047310 */ /* 0x000e240000201800 */
[----:B0-----:R0:W-:Y:S01]  /*bc10*/  STG.E.128 desc[UR36][R16.64], R4 ;  /* 0x0000000410007986 */ /* 0x0011e2000c101d24 */
[----:B------:R-:W-:Y:S05]  /*bc20*/  BRA `(.L_x_3171) ;  /* 0x0000000800507947 */ /* 0x000fea0003800000 */
.L_x_3179:
        /* <DEDUP_REMOVED lines=20> */
.L_x_3184:
[----:B------:R-:W-:Y:S05]  /*bd70*/  BSYNC B0 ;  /* 0x0000000000007941 */ /* 0x000fea0003800000 */
.L_x_3183:
[----:B------:R-:W-:-:S05]  /*bd80*/  LOP3.LUT R5, R0, R5, RZ, 0xfc, !PT ;  /* 0x0000000500057212 */ /* 0x000fca00078efcff */
[----:B------:R0:W-:Y:S01]  /*bd90*/  STG.E.U8 desc[UR36][R16.64], R5 ;  /* 0x0000000510007986 */ /* 0x0001e2000c101124 */
[----:B------:R-:W-:Y:S05]  /*bda0*/  BRA `(.L_x_3171) ;  /* 0x0000000400f07947 */ /* 0x000fea0003800000 */
.L_x_3182:
[----:B------:R-:W-:Y:S01]  /*bdb0*/  LOP3.LUT R2, R22, 0x7fffffff, RZ, 0xc0, !PT ;  /* 0x7fffffff16027812 */ /* 0x000fe200078ec0ff */
[----:B------:R-:W-:Y:S03]  /*bdc0*/  BSSY B0, `(.L_x_3185) ;  /* 0x000000e000007945 */ /* 0x000fe60003800000 */
        /* <DEDUP_REMOVED lines=10> */
.L_x_3186:
[----:B------:R-:W-:Y:S01]  /*be70*/  IMAD.MOV.U32 R0, RZ, RZ, 0x7f ;  /* 0x0000007fff007424 */ /* 0x000fe200078e00ff */
[----:B------:R-:W-:-:S04]  /*be80*/  ISETP.GT.U32.AND P0, PT, R2, 0x7f800000, PT ;  /* 0x7f8000000200780c */ /* 0x000fc80003f04070 */
[----:B------:R-:W-:-:S09]  /*be90*/  SEL R0, R0, 0x7c, P0 ;  /* 0x0000007c00007807 */ /* 0x000fd20000000000 */
.L_x_3187:
[----:B------:R-:W-:Y:S05]  /*bea0*/  BSYNC B0 ;  /* 0x0000000000007941 */ /* 0x000fea0003800000 */
.L_x_3185:
[----:B------:R-:W-:-:S04]  /*beb0*/  LOP3.LUT R22, R22, 0x80000000, RZ, 0xc0, !PT ;  /* 0x8000000016167812 */ /* 0x000fc800078ec0ff */
[----:B------:R-:W-:-:S04]  /*bec0*/  SHF.R.U32.HI R3, RZ, 0x18, R22 ;  /* 0x00000018ff037819 */ /* 0x000fc80000011616 */
[----:B------:R-:W-:-:S05]  /*bed0*/  LOP3.LUT R3, R0, R3, RZ, 0xfc, !PT ;  /* 0x0000000300037212 */ /* 0x000fca00078efcff */
[----:B------:R0:W-:Y:S01]  /*bee0*/  STG.E.U8 desc[UR36][R16.64], R3 ;  /* 0x0000000310007986 */ /* 0x0001e2000c101124 */
[----:B------:R-:W-:Y:S05]  /*bef0*/  BRA `(.L_x_3171) ;  /* 0x00000004009c7947 */ /* 0x000fea0003800000 */
.L_x_3181:
[----:B------:R-:W-:-:S05]  /*bf00*/  F2FP.BF16.F32.PACK_AB R22, RZ, R22 ;  /* 0x00000016ff16723e */ /* 0x000fca00000010ff */
[----:B------:R0:W-:Y:S01]  /*bf10*/  STG.E.U16 desc[UR36][R16.64], R22 ;  /* 0x0000001610007986 */ /* 0x0001e2000c101524 */
[----:B------:R-:W-:Y:S05]  /*bf20*/  BRA `(.L_x_3171) ;  /* 0x0000000400907947 */ /* 0x000fea0003800000 */
.L_x_3178:
        /* <DEDUP_REMOVED lines=11> */
.L_x_3190:
        /* <DEDUP_REMOVED lines=16> */
.L_x_3193:
[----:B------:R-:W-:-:S04]  /*c0e0*/  LOP3.LUT R22, R22, 0x80000000, RZ, 0xc0, !PT ;  /* 0x8000000016167812 */ /* 0x000fc800078ec0ff */
[----:B------:R-:W-:-:S04]  /*c0f0*/  SHF.R.U32.HI R3, RZ, 0x18, R22 ;  /* 0x00000018ff037819 */ /* 0x000fc80000011616 */
[----:B------:R-:W-:-:S04]  /*c100*/  LOP3.LUT R0, R0, R3, RZ, 0xfc, !PT ;  /* 0x0000000300007212 */ /* 0x000fc800078efcff */
[----:B------:R-:W-:-:S07]  /*c110*/  PRMT R8, R0, 0x7610, R8 ;  /* 0x0000761000087816 */ /* 0x000fce0000000008 */
.L_x_3192:
[----:B------:R-:W-:Y:S05]  /*c120*/  BSYNC B0 ;  /* 0x0000000000007941 */ /* 0x000fea0003800000 */
.L_x_3191:
[----:B------:R0:W-:Y:S01]  /*c130*/  STG.E.U8 desc[UR36][R16.64], R8 ;  /* 0x0000000810007986 */ /* 0x0001e2000c101124 */
[----:B------:R-:W-:Y:S05]  /*c140*/  BRA `(.L_x_3171) ;  /* 0x0000000400087947 */ /* 0x000fea0003800000 */
.L_x_3189:
        /* <DEDUP_REMOVED lines=16> */
.L_x_3196:
[----:B------:R-:W-:-:S04]  /*c250*/  LOP3.LUT R22, R22, 0x80000000, RZ, 0xc0, !PT ;  /* 0x8000000016167812 */ /* 0x000fc800078ec0ff */
[----:B------:R-:W-:-:S04]  /*c260*/  SHF.R.U32.HI R3, RZ, 0x18, R22 ;  /* 0x00000018ff037819 */ /* 0x000fc80000011616 */
[----:B------:R-:W-:-:S04]  /*c270*/  LOP3.LUT R0, R0, R3, RZ, 0xfc, !PT ;  /* 0x0000000300007212 */ /* 0x000fc800078efcff */
[----:B------:R-:W-:-:S07]  /*c280*/  PRMT R8, R0, 0x7610, R8 ;  /* 0x0000761000087816 */ /* 0x000fce0000000008 */
.L_x_3195:
[----:B------:R-:W-:Y:S05]  /*c290*/  BSYNC B0 ;  /* 0x0000000000007941 */ /* 0x000fea0003800000 */
.L_x_3194:
[----:B------:R0:W-:Y:S01]  /*c2a0*/  STG.E.U8 desc[UR36][R16.64], R8 ;  /* 0x0000000810007986 */ /* 0x0001e2000c101124 */
[----:B------:R-:W-:Y:S05]  /*c2b0*/  BRA `(.L_x_3171) ;  /* 0x0000000000ac7947 */ /* 0x000fea0003800000 */
.L_x_3188:
        /* <DEDUP_REMOVED lines=21> */
.L_x_3170:
        /* <DEDUP_REMOVED lines=16> */
.L_x_3199:
[----:B------:R-:W-:Y:S05]  /*c510*/  BRA `(.L_x_3171) ;  /* 0x0000000000147947 */ /* 0x000fea0003800000 */
.L_x_3198:
[----:B------:R-:W0:Y:S02]  /*c520*/  F2I.U64.TRUNC R22, R22 ;  /* 0x0000001600167311 */ /* 0x000e24000020d800 */
[----:B0-----:R0:W-:Y:S01]  /*c530*/  STG.E.64 desc[UR36][R16.64], R22 ;  /* 0x0000001610007986 */ /* 0x0011e2000c101b24 */
[----:B------:R-:W-:Y:S05]  /*c540*/  BRA `(.L_x_3171) ;  /* 0x0000000000087947 */ /* 0x000fea0003800000 */
.L_x_3197:
[----:B------:R-:W0:Y:S02]  /*c550*/  F2I.FTZ.U32.TRUNC.NTZ R3, R22 ;  /* 0x0000001600037305 */ /* 0x000e24000021f000 */
[----:B0-----:R0:W-:Y:S02]  /*c560*/  STG.E desc[UR36][R16.64], R3 ;  /* 0x0000000310007986 */ /* 0x0011e4000c101924 */
.L_x_3171:
[----:B------:R-:W-:-:S07]  /*c570*/  VIADD R27, R27, 0x80 ;  /* 0x000000801b1b7836 */ /* 0x000fce0000000000 */
.L_x_3052:
[----:B------:R-:W-:Y:S05]  /*c580*/  BSYNC B7 ;  /* 0x0000000000077941 */ /* 0x000fea0003800000 */
.L_x_3051:
[----:B------:R-:W-:Y:S01]  /*c590*/  ULDC UR4, c[0x0][0x210] ;  /* 0x0000840000047ab9 */ /* 0x000fe20000000800 */
[----:B------:R-:W-:Y:S01]  /*c5a0*/  BSSY B7, `(.L_x_3200) ;  /* 0x0000627000077945 */ /* 0x000fe20003800000 */
[----:B------:R-:W-:-:S13]  /*c5b0*/  ISETP.GE.AND P0, PT, R27, UR4, PT ;  /* 0x000000041b007c0c */ /* 0x000fda000bf06270 */
[----:B------:R-:W-:Y:S05]  /*c5c0*/  @P0 BRA `(.L_x_3201) ;  /* 0x0000006000900947 */ /* 0x000fea0003800000 */
[----:B0-----:R-:W0:Y:S01]  /*c5d0*/  LDC R6, c[0x0][0x218] ;  /* 0x00008600ff067b82 */ /* 0x001e220000000800 */
[----:B------:R-:W-:Y:S01]  /*c5e0*/  IMAD.MOV.U32 R18, RZ, RZ, RZ ;  /* 0x000000ffff127224 */ /* 0x000fe200078e00ff */
[----:B-1----:R-:W-:Y:S01]  /*c5f0*/  CS2R R22, SRZ ;  /* 0x0000000000167805 */ /* 0x002fe2000001ff00 */
        /* <DEDUP_REMOVED lines=427> */
.L_x_3202:
        /* <DEDUP_REMOVED lines=22> */
.L_x_3207:
[----:B------:R-:W2:Y:S02]  /*e210*/  LDG.E.U8 R2, desc[UR36][R2.64] ;  /* 0x0000002402027981 */ /* 0x000ea4000c1e1100 */
[----:B--2---:R-:W-:Y:S01]  /*e220*/  I2FP.F32.U32 R19, R2 ;  /* 0x0000000200137245 */ /* 0x004fe20000201000 */
[----:B------:R-:W-:Y:S06]  /*e230*/  BRA `(.L_x_3209) ;  /* 0x0000000c002c7947 */ /* 0x000fec0003800000 */
.L_x_3206:
        /* <DEDUP_REMOVED lines=9> */
.L_x_3211:
[----:B------:R-:W2:Y:S02]  /*e2d0*/  LDG.E R2, desc[UR36][R2.64] ;  /* 0x0000002402027981 */ /* 0x000ea4000c1e1900 */
[----:B--2---:R-:W-:Y:S01]  /*e2e0*/  I2FP.F32.S32 R19, R2 ;  /* 0x0000000200137245 */ /* 0x004fe20000201400 */
[----:B------:R-:W-:Y:S06]  /*e2f0*/  BRA `(.L_x_3209) ;  /* 0x0000000800fc7947 */ /* 0x000fec0003800000 */
.L_x_3210:
[----:B------:R-:W2:Y:S02]  /*e300*/  LDG.E.U16 R2, desc[UR36][R2.64] ;  /* 0x0000002402027981 */ /* 0x000ea4000c1e1500 */
[----:B--2---:R4:W0:Y:S01]  /*e310*/  I2F.S16 R19, R2 ;  /* 0x0000000200137306 */ /* 0x0048220000101400 */
[----:B------:R-:W-:Y:S05]  /*e320*/  BRA `(.L_x_3209) ;  /* 0x0000000800f07947 */ /* 0x000fea0003800000 */
.L_x_3205:
        /* <DEDUP_REMOVED lines=8> */
.L_x_3213:
[----:B------:R-:W2:Y:S02]  /*e3b0*/  LDG.E.U16 R2, desc[UR36][R2.64] ;  /* 0x0000002402027981 */ /* 0x000ea4000c1e1500 */
[----:B--2---:R-:W-:Y:S01]  /*e3c0*/  HADD2.F32 R19, -RZ, R2.H0_H0 ;  /* 0x20000002ff137230 */ /* 0x004fe20000004100 */
[----:B------:R-:W-:Y:S06]  /*e3d0*/  BRA `(.L_x_3209) ;  /* 0x0000000800c47947 */ /* 0x000fec0003800000 */
.L_x_3212:
        /* <DEDUP_REMOVED lines=8> */
.L_x_3215:
[----:B------:R-:W2:Y:S02]  /*e460*/  LDG.E.U16 R2, desc[UR36][R2.64] ;  /* 0x0000002402027981 */ /* 0x000ea4000c1e1500 */
[----:B--2---:R-:W-:Y:S01]  /*e470*/  HADD2.F32 R19, -RZ, R2.H0_H0 ;  /* 0x20000002ff137230 */ /* 0x004fe20000004100 */
[----:B------:R-:W-:Y:S06]  /*e480*/  BRA `(.L_x_3209) ;  /* 0x0000000800987947 */ /* 0x000fec0003800000 */
.L_x_3214:
[----:B------:R-:W2:Y:S01]  /*e490*/  LDG.E.64 R2, desc[UR36][R2.64] ;  /* 0x0000002402027981 */ /* 0x000ea2000c1e1b00 */
[----:B------:R-:W-:Y:S01]  /*e4a0*/  UMOV UR4, 0xf0000000 ;  /* 0xf000000000047882 */ /* 0x000fe20000000000 */
[----:B------:R-:W-:Y:S01]  /*e4b0*/  UMOV UR5, 0x380fffff ;  /* 0x380fffff00057882 */ /* 0x000fe20000000000 */
[----:B--2---:R-:W0:Y:S01]  /*e4c0*/  F2F.F32.F64 R19, R2 ;  /* 0x0000000200137310 */ /* 0x004e220000301000 */
[----:B------:R-:W-:-:S14]  /*e4d0*/  DSETP.GEU.AND P0, PT, |R2|, UR4, PT ;  /* 0x0000000402007e2a */ /* 0x000fdc000bf0e200 */
[----:B0-----:R-:W-:Y:S01]  /*e4e0*/  @!P0 FMUL R19, R19, 1.175494350822287508e-38 ;  /* 0x0080000013138820 */ /* 0x001fe20000400000 */
[----:B------:R-:W-:Y:S06]  /*e4f0*/  BRA `(.L_x_3209) ;  /* 0x00000008007c7947 */ /* 0x000fec0003800000 */
.L_x_3204:
        /* <DEDUP_REMOVED lines=12> */
.L_x_3218:
[----:B------:R-:W2:Y:S01]  /*e5c0*/  LDG.E.64 R2, desc[UR36][R2.64] ;  /* 0x0000002402027981 */ /* 0x000ea2000c1e1b00 */
[----:B------:R-:W-:Y:S01]  /*e5d0*/  UMOV UR4, 0xf0000000 ;  /* 0xf000000000047882 */ /* 0x000fe20000000000 */
[----:B------:R-:W-:Y:S01]  /*e5e0*/  UMOV UR5, 0x380fffff ;  /* 0x380fffff00057882 */ /* 0x000fe20000000000 */
[----:B--2---:R-:W0:Y:S01]  /*e5f0*/  F2F.F32.F64 R19, R2 ;  /* 0x0000000200137310 */ /* 0x004e220000301000 */
[----:B------:R-:W-:-:S14]  /*e600*/  DSETP.GEU.AND P0, PT, |R2|, UR4, PT ;  /* 0x0000000402007e2a */ /* 0x000fdc000bf0e200 */
[----:B0-----:R-:W-:Y:S01]  /*e610*/  @!P0 FMUL R19, R19, 1.175494350822287508e-38 ;  /* 0x0080000013138820 */ /* 0x001fe20000400000 */
[----:B------:R-:W-:Y:S06]  /*e620*/  BRA `(.L_x_3209) ;  /* 0x0000000800307947 */ /* 0x000fec0003800000 */
.L_x_3217:
        /* <DEDUP_REMOVED lines=26> */
.L_x_3220:
        /* <DEDUP_REMOVED lines=13> */
.L_x_3219:
[----:B------:R-:W2:Y:S02]  /*e8a0*/  LDG.E.U16 R2, desc[UR36][R2.64] ;  /* 0x0000002402027981 */ /* 0x000ea4000c1e1500 */
[----:B--2---:R-:W-:Y:S01]  /*e8b0*/  IMAD.U32 R19, R2, 0x10000, RZ ;  /* 0x0001000002137824 */ /* 0x004fe200078e00ff */
[----:B------:R-:W-:Y:S06]  /*e8c0*/  BRA `(.L_x_3209) ;  /* 0x0000000400887947 */ /* 0x000fec0003800000 */
.L_x_3216:
        /* <DEDUP_REMOVED lines=11> */
.L_x_3223:
        /* <DEDUP_REMOVED lines=20> */
.L_x_3225:
[----:B------:R-:W-:Y:S05]  /*eac0*/  BSYNC B0 ;  /* 0x0000000000007941 */ /* 0x000fea0003800000 */
.L_x_3224:
[----:B------:R-:W-:Y:S01]  /*ead0*/  IMAD.SHL.U32 R2, R2, 0x100000, RZ ;  /* 0x0010000002027824 */ /* 0x000fe200078e00ff */
[----:B------:R-:W-:-:S04]  /*eae0*/  LEA R0, R0, 0x3b800000, 0x17 ;  /* 0x3b80000000007811 */ /* 0x000fc800078eb8ff */
[----:B------:R-:W-:Y:S01]  /*eaf0*/  LOP3.LUT R19, R0, R2, R19, 0xfe, !PT ;  /* 0x0000000200137212 */ /* 0x000fe200078efe13 */
[----:B------:R-:W-:Y:S06]  /*eb00*/  BRA `(.L_x_3209) ;  /* 0x0000000000f87947 */ /* 0x000fec0003800000 */
.L_x_3222:
        /* <DEDUP_REMOVED lines=20> */
.L_x_3227:
[----:B------:R-:W-:Y:S05]  /*ec50*/  BSYNC B0 ;  /* 0x0000000000007941 */ /* 0x000fea0003800000 */
.L_x_3226:
[----:B------:R-:W-:Y:S01]  /*ec60*/  IMAD.SHL.U32 R2, R2, 0x200000, RZ ;  /* 0x0020000002027824 */ /* 0x000fe200078e00ff */
[----:B------:R-:W-:-:S04]  /*ec70*/  LEA R0, R0, 0x37800000, 0x17 ;  /* 0x3780000000007811 */ /* 0x000fc800078eb8ff */
[----:B------:R-:W-:Y:S01]  /*ec80*/  LOP3.LUT R19, R0, R2, R19, 0xfe, !PT ;  /* 0x0000000200137212 */ /* 0x000fe200078efe13 */
[----:B------:R-:W-:Y:S06]  /*ec90*/  BRA `(.L_x_3209) ;  /* 0x0000000000947947 */ /* 0x000fec0003800000 */
.L_x_3221:
        /* <DEDUP_REMOVED lines=14> */
.L_x_3208:
        /* <DEDUP_REMOVED lines=16> */
.L_x_3230:
[----:B------:R-:W-:Y:S01]  /*ee80*/  IMAD.MOV.U32 R19, RZ, RZ, RZ ;  /* 0x000000ffff137224 */ /* 0x000fe200078e00ff */
[----:B------:R-:W-:Y:S06]  /*ee90*/  BRA `(.L_x_3209) ;  /* 0x0000000000147947 */ /* 0x000fec0003800000 */
.L_x_3229:
[----:B------:R-:W2:Y:S02]  /*eea0*/  LDG.E.64 R2, desc[UR36][R2.64] ;  /* 0x0000002402027981 */ /* 0x000ea4000c1e1b00 */
[----:B--2---:R0:W1:Y:S01]  /*eeb0*/  I2F.U64 R19, R2 ;  /* 0x0000000200137312 */ /* 0x0040620000301000 */
[----:B------:R-:W-:Y:S05]  /*eec0*/  BRA `(.L_x_3209) ;  /* 0x0000000000087947 */ /* 0x000fea0003800000 */
.L_x_3228:
[----:B------:R-:W2:Y:S02]  /*eed0*/  LDG.E R2, desc[UR36][R2.64] ;  /* 0x0000002402027981 */ /* 0x000ea4000c1e1900 */
[----:B--2---:R-:W-:-:S07]  /*eee0*/  I2FP.F32.U32 R19, R2 ;  /* 0x0000000200137245 */ /* 0x004fce0000201000 */
.L_x_3209:
[----:B------:R-:W-:Y:S05]  /*eef0*/  BSYNC B6 ;  /* 0x0000000000067941 */ /* 0x000fea0003800000 */
.L_x_3203:
        /* <DEDUP_REMOVED lines=19> */
.L_x_3235:
[----:B------:R-:W2:Y:S02]  /*f030*/  LDG.E.U8 R2, desc[UR36][R2.64] ;  /* 0x0000002402027981 */ /* 0x000ea4000c1e1100 */
[----:B--2---:R-:W-:Y:S01]  /*f040*/  I2FP.F32.U32 R23, R2 ;  /* 0x0000000200177245 */ /* 0x004fe20000201000 */
[----:B------:R-:W-:Y:S06]  /*f050*/  BRA `(.L_x_3237) ;  /* 0x0000000c002c7947 */ /* 0x000fec0003800000 */
.L_x_3234:
        /* <DEDUP_REMOVED lines=9> */
.L_x_3239:
[----:B------:R-:W2:Y:S02]  /*f0f0*/  LDG.E R2, desc[UR36][R2.64] ;  /* 0x0000002402027981 */ /* 0x000ea4000c1e1900 */
[----:B--2---:R-:W-:Y:S01]  /*f100*/  I2FP.F32.S32 R23, R2 ;  /* 0x0000000200177245 */ /* 0x004fe20000201400 */
[----:B------:R-:W-:Y:S06]  /*f110*/  BRA `(.L_x_3237) ;  /* 0x0000000800fc7947 */ /* 0x000fec0003800000 */
.L_x_3238:
[----:B------:R-:W2:Y:S02]  /*f120*/  LDG.E.U16 R2, desc[UR36][R2.64] ;  /* 0x0000002402027981 */ /* 0x000ea4000c1e1500 */
[----:B--2---:R2:W3:Y:S01]  /*f130*/  I2F.S16 R23, R2 ;  /* 0x0000000200177306 */ /* 0x0044e20000101400 */
[----:B------:R-:W-:Y:S05]  /*f140*/  BRA `(.L_x_3237) ;  /* 0x0000000800f07947 */ /* 0x000fea0003800000 */
.L_x_3233:
        /* <DEDUP_REMOVED lines=8> */
.L_x_3241:
[----:B------:R-:W2:Y:S02]  /*f1d0*/  LDG.E.U16 R2, desc[UR36][R2.64] ;  /* 0x0000002402027981 */ /* 0x000ea4000c1e1500 */
[----:B--2---:R-:W-:Y:S01]  /*f1e0*/  HADD2.F32 R23, -RZ, R2.H0_H0 ;  /* 0x20000002ff177230 */ /* 0x004fe20000004100 */
[----:B------:R-:W-:Y:S06]  /*f1f0*/  BRA `(.L_x_3237) ;  /* 0x0000000800c47947 */ /* 0x000fec0003800000 */
.L_x_3240:
        /* <DEDUP_REMOVED lines=8> */
.L_x_3243:
[----:B------:R-:W2:Y:S02]  /*f280*/  LDG.E.U16 R2, desc[UR36][R2.64] ;  /* 0x0000002402027981 */ /* 0x000ea4000c1e1500 */
[----:B--2---:R-:W-:Y:S01]  /*f290*/  HADD2.F32 R23, -RZ, R2.H0_H0 ;  /* 0x20000002ff177230 */ /* 0x004fe20000004100 */
[----:B------:R-:W-:Y:S06]  /*f2a0*/  BRA `(.L_x_3237) ;  /* 0x0000000800987947 */ /* 0x000fec0003800000 */
.L_x_3242:
[----:B------:R-:W2:Y:S01]  /*f2b0*/  LDG.E.64 R2, desc[UR36][R2.64] ;  /* 0x0000002402027981 */ /* 0x000ea2000c1e1b00 */
[----:B------:R-:W-:Y:S01]  /*f2c0*/  UMOV UR4, 0xf0000000 ;  /* 0xf000000000047882 */ /* 0x000fe20000000000 */
[----:B------:R-:W-:Y:S01]  /*f2d0*/  UMOV UR5, 0x380fffff ;  /* 0x380fffff00057882 */ /* 0x000fe20000000000 */
[----:B--2---:R-:W0:Y:S01]  /*f2e0*/  F2F.F32.F64 R23, R2 ;  /* 0x0000000200177310 */ /* 0x004e220000301000 */
[----:B------:R-:W-:-:S14]  /*f2f0*/  DSETP.GEU.AND P0, PT, |R2|, UR4, PT ;  /* 0x0000000402007e2a */ /* 0x000fdc000bf0e200 */
[----:B0-----:R-:W-:Y:S01]  /*f300*/  @!P0 FMUL R23, R23, 1.175494350822287508e-38 ;  /* 0x0080000017178820 */ /* 0x001fe20000400000 */
[----:B------:R-:W-:Y:S06]  /*f310*/  BRA `(.L_x_3237) ;  /* 0x00000008007c7947 */ /* 0x000fec0003800000 */
.L_x_3232:
        /* <DEDUP_REMOVED lines=12> */
.L_x_3246:
[----:B------:R-:W2:Y:S01]  /*f3e0*/  LDG.E.64 R2, desc[UR36][R2.64] ;  /* 0x0000002402027981 */ /* 0x000ea2000c1e1b00 */
[----:B------:R-:W-:Y:S01]  /*f3f0*/  UMOV UR4, 0xf0000000 ;  /* 0xf000000000047882 */ /* 0x000fe20000000000 */
[----:B------:R-:W-:Y:S01]  /*f400*/  UMOV UR5, 0x380fffff ;  /* 0x380fffff00057882 */ /* 0x000fe20000000000 */
[----:B--2---:R-:W0:Y:S01]  /*f410*/  F2F.F32.F64 R23, R2 ;  /* 0x0000000200177310 */ /* 0x004e220000301000 */
[----:B------:R-:W-:-:S14]  /*f420*/  DSETP.GEU.AND P0, PT, |R2|, UR4, PT ;  /* 0x0000000402007e2a */ /* 0x000fdc000bf0e200 */
[----:B0-----:R-:W-:Y:S01]  /*f430*/  @!P0 FMUL R23, R23, 1.175494350822287508e-38 ;  /* 0x0080000017178820 */ /* 0x001fe20000400000 */
[----:B------:R-:W-:Y:S06]  /*f440*/  BRA `(.L_x_3237) ;  /* 0x0000000800307947 */ /* 0x000fec0003800000 */
.L_x_3245:
        /* <DEDUP_REMOVED lines=26> */
.L_x_3248:
        /* <DEDUP_REMOVED lines=13> */
.L_x_3247:
[----:B------:R-:W2:Y:S02]  /*f6c0*/  LDG.E.U16 R2, desc[UR36][R2.64] ;  /* 0x0000002402027981 */ /* 0x000ea4000c1e1500 */
[----:B--2---:R-:W-:Y:S01]  /*f6d0*/  IMAD.U32 R23, R2, 0x10000, RZ ;  /* 0x0001000002177824 */ /* 0x004fe200078e00ff */
[----:B------:R-:W-:Y:S06]  /*f6e0*/  BRA `(.L_x_3237) ;  /* 0x0000000400887947 */ /* 0x000fec0003800000 */
.L_x_3244:
        /* <DEDUP_REMOVED lines=11> */
.L_x_3251:
        /* <DEDUP_REMOVED lines=20> */
.L_x_3253:
[----:B------:R-:W-:Y:S05]  /*f8e0*/  BSYNC B0 ;  /* 0x0000000000007941 */ /* 0x000fea0003800000 */
.L_x_3252:
[----:B------:R-:W-:Y:S01]  /*f8f0*/  IMAD.SHL.U32 R2, R2, 0x100000, RZ ;  /* 0x0010000002027824 */ /* 0x000fe200078e00ff */
[----:B------:R-:W-:-:S04]  /*f900*/  LEA R0, R0, 0x3b800000, 0x17 ;  /* 0x3b80000000007811 */ /* 0x000fc800078eb8ff */
[----:B------:R-:W-:Y:S01]  /*f910*/  LOP3.LUT R23, R0, R2, R23, 0xfe, !PT ;  /* 0x0000000200177212 */ /* 0x000fe200078efe17 */
[----:B------:R-:W-:Y:S06]  /*f920*/  BRA `(.L_x_3237) ;  /* 0x0000000000f87947 */ /* 0x000fec0003800000 */
.L_x_3250:
        /* <DEDUP_REMOVED lines=20> */
.L_x_3255:
[----:B------:R-:W-:Y:S05]  /*fa70*/  BSYNC B0 ;  /* 0x0000000000007941 */ /* 0x000fea0003800000 */
.L_x_3254:
[----:B------:R-:W-:Y:S01]  /*fa80*/  IMAD.SHL.U32 R2, R2, 0x200000, RZ ;  /* 0x0020000002027824 */ /* 0x000fe200078e00ff */
[----:B------:R-:W-:-:S04]  /*fa90*/  LEA R0, R0, 0x37800000, 0x17 ;  /* 0x3780000000007811 */ /* 0x000fc800078eb8ff */
[----:B------:R-:W-:Y:S01]  /*faa0*/  LOP3.LUT R23, R0, R2, R23, 0xfe, !PT ;  /* 0x0000000200177212 */ /* 0x000fe200078efe17 */
[----:B------:R-:W-:Y:S06]  /*fab0*/  BRA `(.L_x_3237) ;  /* 0x0000000000947947 */ /* 0x000fec0003800000 */
.L_x_3249:
        /* <DEDUP_REMOVED lines=14> */
.L_x_3236:
        /* <DEDUP_REMOVED lines=16> */
.L_x_3258:
[----:B------:R-:W-:Y:S01]  /*fca0*/  IMAD.MOV.U32 R23, RZ, RZ, RZ ;  /* 0x000000ffff177224 */ /* 0x000fe200078e00ff */
[----:B------:R-:W-:Y:S06]  /*fcb0*/  BRA `(.L_x_3237) ;  /* 0x0000000000147947 */ /* 0x000fec0003800000 */
.L_x_3257:
[----:B------:R-:W2:Y:S02]  /*fcc0*/  LDG.E.64 R2, desc[UR36][R2.64] ;  /* 0x0000002402027981 */ /* 0x000ea4000c1e1b00 */
[----:B--2---:R0:W1:Y:S01]  /*fcd0*/  I2F.U64 R23, R2 ;  /* 0x0000000200177312 */ /* 0x0040620000301000 */
[----:B------:R-:W-:Y:S05]  /*fce0*/  BRA `(.L_x_3237) ;  /* 0x0000000000087947 */ /* 0x000fea0003800000 */
.L_x_3256:
[----:B------:R-:W2:Y:S02]  /*fcf0*/  LDG.E R2, desc[UR36][R2.64] ;  /* 0x0000002402027981 */ /* 0x000ea4000c1e1900 */
[----:B--2---:R-:W-:-:S07]  /*fd00*/  I2FP.F32.U32 R23, R2 ;  /* 0x0000000200177245 */ /* 0x004fce0000201000 */
.L_x_3237:
[----:B------:R-:W-:Y:S05]  /*fd10*/  BSYNC B6 ;  /* 0x0000000000067941 */ /* 0x000fea0003800000 */
.L_x_3231:
        /* <DEDUP_REMOVED lines=19> */
.L_x_3263:
[----:B------:R-:W2:Y:S02]  /*fe50*/  LDG.E.U8 R2, desc[UR36][R2.64] ;  /* 0x0000002402027981 */ /* 0x000ea4000c1e1100 */
[----:B--2---:R-:W-:Y:S01]  /*fe60*/  I2FP.F32.U32 R22, R2 ;  /* 0x0000000200167245 */ /* 0x004fe20000201000 */
[----:B------:R-:W-:Y:S06]  /*fe70*/  BRA `(.L_x_3265) ;  /* 0x0000000c002c7947 */ /* 0x000fec0003800000 */
.L_x_3262:
        /* <DEDUP_REMOVED lines=9> */
.L_x_3267:
[----:B------:R-:W2:Y:S02]  /*ff10*/  LDG.E R2, desc[UR36][R2.64] ;  /* 0x0000002402027981 */ /* 0x000ea4000c1e1900 */
[----:B--2---:R-:W-:Y:S01]  /*ff20*/  I2FP.F32.S32 R22, R2 ;  /* 0x0000000200167245 */ /* 0x004fe20000201400 */
[----:B------:R-:W-:Y:S06]  /*ff30*/  BRA `(.L_x_3265) ;  /* 0x0000000800fc7947 */ /* 0x000fec0003800000 */
.L_x_3266:
[----:B------:R-:W2:Y:S02]  /*ff40*/  LDG.E.U16 R2, desc[UR36][R2.64] ;  /* 0x0000002402027981 */ /* 0x000ea4000c1e1500 */
[----:B--2---:R0:W1:Y:S01]  /*ff50*/  I2F.S16 R22, R2 ;  /* 0x0000000200167306 */ /* 0x0040620000101400 */
[----:B------:R-:W-:Y:S05]  /*ff60*/  BRA `(.L_x_3265) ;  /* 0x0000000800f07947 */ /* 0x000fea0003800000 */
.L_x_3261:
        /* <DEDUP_REMOVED lines=8> */
.L_x_3269:
[----:B------:R-:W2:Y:S02]  /*fff0*/  LDG.E.U16 R2, desc[UR36][R2.64] ;  /* 0x0000002402027981 */ /* 0x000ea4000c1e1500 */
[----:B--2---:R-:W-:Y:S01]  /*10000*/  HADD2.F32 R22, -RZ, R2.H0_H0 ;  /* 0x20000002ff167230 */ /* 0x004fe20000004100 */
[----:B------:R-:W-:Y:S06]  /*10010*/  BRA `(.L_x_3265) ;  /* 0x0000000800c47947 */ /* 0x000fec0003800000 */
.L_x_3268:
        /* <DEDUP_REMOVED lines=8> */
.L_x_3271:
[----:B------:R-:W2:Y:S02]  /*100a0*/  LDG.E.U16 R2, desc[UR36][R2.64] ;  /* 0x0000002402027981 */ /* 0x000ea4000c1e1500 */
[----:B--2---:R-:W-:Y:S01]  /*100b0*/  HADD2.F32 R22, -RZ, R2.H0_H0 ;  /* 0x20000002ff167230 */ /* 0x004fe20000004100 */
[----:B------:R-:W-:Y:S06]  /*100c0*/  BRA `(.L_x_3265) ;  /* 0x0000000800987947 */ /* 0x000fec0003800000 */
.L_x_3270:
[----:B------:R-:W2:Y:S01]  /*100d0*/  LDG.E.64 R2, desc[UR36][R2.64] ;  /* 0x0000002402027981 */ /* 0x000ea2000c1e1b00 */
[----:B------:R-:W-:Y:S01]  /*100e0*/  UMOV UR4, 0xf0000000 ;  /* 0xf000000000047882 */ /* 0x000fe20000000000 */
[----:B------:R-:W-:Y:S01]  /*100f0*/  UMOV UR5, 0x380fffff ;  /* 0x380fffff00057882 */ /* 0x000fe20000000000 */
[----:B--2---:R-:W0:Y:S01]  /*10100*/  F2F.F32.F64 R22, R2 ;  /* 0x0000000200167310 */ /* 0x004e220000301000 */
[----:B------:R-:W-:-:S14]  /*10110*/  DSETP.GEU.AND P0, PT, |R2|, UR4, PT ;  /* 0x0000000402007e2a */ /* 0x000fdc000bf0e200 */
[----:B0-----:R-:W-:Y:S01]  /*10120*/  @!P0 FMUL R22, R22, 1.175494350822287508e-38 ;  /* 0x0080000016168820 */ /* 0x001fe20000400000 */
[----:B------:R-:W-:Y:S06]  /*10130*/  BRA `(.L_x_3265) ;  /* 0x00000008007c7947 */ /* 0x000fec0003800000 */
.L_x_3260:
        /* <DEDUP_REMOVED lines=12> */
.L_x_3274:
[----:B------:R-:W2:Y:S01]  /*10200*/  LDG.E.64 R2, desc[UR36][R2.64] ;  /* 0x0000002402027981 */ /* 0x000ea2000c1e1b00 */
[----:B------:R-:W-:Y:S01]  /*10210*/  UMOV UR4, 0xf0000000 ;  /* 0xf000000000047882 */ /* 0x000fe20000000000 */
[----:B------:R-:W-:Y:S01]  /*10220*/  UMOV UR5, 0x380fffff ;  /* 0x380fffff00057882 */ /* 0x000fe20000000000 */
[----:B--2---:R-:W0:Y:S01]  /*10230*/  F2F.F32.F64 R22, R2 ;  /* 0x0000000200167310 */ /* 0x004e220000301000 */
[----:B------:R-:W-:-:S14]  /*10240*/  DSETP.GEU.AND P0, PT, |R2|, UR4, PT ;  /* 0x0000000402007e2a */ /* 0x000fdc000bf0e200 */
[----:B0-----:R-:W-:Y:S01]  /*10250*/  @!P0 FMUL R22, R22, 1.175494350822287508e-38 ;  /* 0x0080000016168820 */ /* 0x001fe20000400000 */
[----:B------:R-:W-:Y:S06]  /*10260*/  BRA `(.L_x_3265) ;  /* 0x0000000800307947 */ /* 0x000fec0003800000 */
.L_x_3273:
        /* <DEDUP_REMOVED lines=26> */
.L_x_3276:
        /* <DEDUP_REMOVED lines=13> */
.L_x_3275:
[----:B------:R-:W2:Y:S02]  /*104e0*/  LDG.E.U16 R2, desc[UR36][R2.64] ;  /* 0x0000002402027981 */ /* 0x000ea4000c1e1500 */
[----:B--2---:R-:W-:Y:S01]  /*104f0*/  IMAD.U32 R22, R2, 0x10000, RZ ;  /* 0x0001000002167824 */ /* 0x004fe200078e00ff */
[----:B------:R-:W-:Y:S06]  /*10500*/  BRA `(.L_x_3265) ;  /* 0x0000000400887947 */ /* 0x000fec0003800000 */
.L_x_3272:
        /* <DEDUP_REMOVED lines=11> */
.L_x_3279:
        /* <DEDUP_REMOVED lines=20> */
.L_x_3281:
[----:B------:R-:W-:Y:S05]  /*10700*/  BSYNC B0 ;  /* 0x0000000000007941 */ /* 0x000fea0003800000 */
.L_x_3280:
[----:B------:R-:W-:Y:S01]  /*10710*/  IMAD.SHL.U32 R2, R2, 0x100000, RZ ;  /* 0x0010000002027824 */ /* 0x000fe200078e00ff */
[----:B------:R-:W-:-:S04]  /*10720*/  LEA R3, R0, 0x3b800000, 0x17 ;  /* 0x3b80000000037811 */ /* 0x000fc800078eb8ff */
[----:B------:R-:W-:Y:S01]  /*10730*/  LOP3.LUT R22, R3, R2, R22, 0xfe, !PT ;  /* 0x0000000203167212 */ /* 0x000fe200078efe16 */
[----:B------:R-:W-:Y:S06]  /*10740*/  BRA `(.L_x_3265) ;  /* 0x0000000000f87947 */ /* 0x000fec0003800000 */
.L_x_3278:
        /* <DEDUP_REMOVED lines=20> */
.L_x_3283:
[----:B------:R-:W-:Y:S05]  /*10890*/  BSYNC B0 ;  /* 0x0000000000007941 */ /* 0x000fea0003800000 */
.L_x_3282:
[----:B------:R-:W-:Y:S01]  /*108a0*/  IMAD.SHL.U32 R2, R2, 0x200000, RZ ;  /* 0x0020000002027824 */ /* 0x000fe200078e00ff */
[----:B------:R-:W-:-:S04]  /*108b0*/  LEA R3, R0, 0x37800000, 0x17 ;  /* 0x3780000000037811 */ /* 0x000fc800078eb8ff */
[----:B------:R-:W-:Y:S01]  /*108c0*/  LOP3.LUT R22, R3, R2, R22, 0xfe, !PT ;  /* 0x0000000203167212 */ /* 0x000fe200078efe16 */
[----:B------:R-:W-:Y:S06]  /*108d0*/  BRA `(.L_x_3265) ;  /* 0x0000000000947947 */ /* 0x000fec0003800000 */
.L_x_3277:
        /* <DEDUP_REMOVED lines=14> */
.L_x_3264:
        /* <DEDUP_REMOVED lines=16> */
.L_x_3286:
[----:B------:R-:W-:Y:S01]  /*10ac0*/  IMAD.MOV.U32 R22, RZ, RZ, RZ ;  /* 0x000000ffff167224 */ /* 0x000fe200078e00ff */
[----:B------:R-:W-:Y:S06]  /*10ad0*/  BRA `(.L_x_3265) ;  /* 0x0000000000147947 */ /* 0x000fec0003800000 */
.L_x_3285:
[----:B------:R-:W2:Y:S02]  /*10ae0*/  LDG.E.64 R2, desc[UR36][R2.64] ;  /* 0x0000002402027981 */ /* 0x000ea4000c1e1b00 */
[----:B--2---:R0:W1:Y:S01]  /*10af0*/  I2F.U64 R22, R2 ;  /* 0x0000000200167312 */ /* 0x0040620000301000 */
[----:B------:R-:W-:Y:S05]  /*10b00*/  BRA `(.L_x_3265) ;  /* 0x0000000000087947 */ /* 0x000fea0003800000 */
.L_x_3284:
[----:B------:R-:W2:Y:S02]  /*10b10*/  LDG.E R2, desc[UR36][R2.64] ;  /* 0x0000002402027981 */ /* 0x000ea4000c1e1900 */
[----:B--2---:R-:W-:-:S07]  /*10b20*/  I2FP.F32.U32 R22, R2 ;  /* 0x0000000200167245 */ /* 0x004fce0000201000 */
.L_x_3265:
[----:B------:R-:W-:Y:S05]  /*10b30*/  BSYNC B6 ;  /* 0x0000000000067941 */ /* 0x000fea0003800000 */
.L_x_3259:
        /* <DEDUP_REMOVED lines=19> */
.L_x_3291:
[----:B------:R-:W2:Y:S02]  /*10c70*/  LDG.E.U8 R0, desc[UR36][R2.64] ;  /* 0x0000002402007981 */ /* 0x000ea4000c1e1100 */
[----:B--2---:R-:W-:Y:S01]  /*10c80*/  I2FP.F32.U32 R0, R0 ;  /* 0x0000000000007245 */ /* 0x004fe20000201000 */
[----:B------:R-:W-:Y:S06]  /*10c90*/  BRA `(.L_x_3293) ;  /* 0x0000000c002c7947 */ /* 0x000fec0003800000 */
.L_x_3290:
        /* <DEDUP_REMOVED lines=9> */
.L_x_3295:
[----:B------:R-:W2:Y:S02]  /*10d30*/  LDG.E R0, desc[UR36][R2.64] ;  /* 0x0000002402007981 */ /* 0x000ea4000c1e1900 */
[----:B--2---:R-:W-:Y:S01]  /*10d40*/  I2FP.F32.S32 R0, R0 ;  /* 0x0000000000007245 */ /* 0x004fe20000201400 */
[----:B------:R-:W-:Y:S06]  /*10d50*/  BRA `(.L_x_3293) ;  /* 0x0000000800fc7947 */ /* 0x000fec0003800000 */
.L_x_3294:
[----:B------:R-:W2:Y:S02]  /*10d60*/  LDG.E.U16 R0, desc[UR36][R2.64] ;  /* 0x0000002402007981 */ /* 0x000ea4000c1e1500 */
[----:B--2---:R-:W1:Y:S01]  /*10d70*/  I2F.S16 R0, R0 ;  /* 0x0000000000007306 */ /* 0x004e620000101400 */
[----:B------:R-:W-:Y:S05]  /*10d80*/  BRA `(.L_x_3293) ;  /* 0x0000000800f07947 */ /* 0x000fea0003800000 */
.L_x_3289:
        /* <DEDUP_REMOVED lines=8> */
.L_x_3297:
[----:B------:R-:W2:Y:S02]  /*10e10*/  LDG.E.U16 R0, desc[UR36][R2.64] ;  /* 0x0000002402007981 */ /* 0x000ea4000c1e1500 */
[----:B--2---:R-:W-:Y:S01]  /*10e20*/  HADD2.F32 R0, -RZ, R0.H0_H0 ;  /* 0x20000000ff007230 */ /* 0x004fe20000004100 */
[----:B------:R-:W-:Y:S06]  /*10e30*/  BRA `(.L_x_3293) ;  /* 0x0000000800c47947 */ /* 0x000fec0003800000 */
.L_x_3296:
        /* <DEDUP_REMOVED lines=8> */
.L_x_3299:
[----:B------:R-:W2:Y:S02]  /*10ec0*/  LDG.E.U16 R0, desc[UR36][R2.64] ;  /* 0x0000002402007981 */ /* 0x000ea4000c1e1500 */
[----:B--2---:R-:W-:Y:S01]  /*10ed0*/  HADD2.F32 R0, -RZ, R0.H0_H0 ;  /* 0x20000000ff007230 */ /* 0x004fe20000004100 */
[----:B------:R-:W-:Y:S06]  /*10ee0*/  BRA `(.L_x_3293) ;  /* 0x0000000800987947 */ /* 0x000fec0003800000 */
.L_x_3298:
[----:B------:R-:W2:Y:S01]  /*10ef0*/  LDG.E.64 R2, desc[UR36][R2.64] ;  /* 0x0000002402027981 */ /* 0x000ea2000c1e1b00 */
[----:B------:R-:W-:Y:S01]  /*10f00*/  UMOV UR4, 0xf0000000 ;  /* 0xf000000000047882 */ /* 0x000fe20000000000 */
[----:B------:R-:W-:Y:S01]  /*10f10*/  UMOV UR5, 0x380fffff ;  /* 0x380fffff00057882 */ /* 0x000fe20000000000 */
[----:B--2---:R-:W0:Y:S01]  /*10f20*/  F2F.F32.F64 R0, R2 ;  /* 0x0000000200007310 */ /* 0x004e220000301000 */
[----:B------:R-:W-:-:S14]  /*10f30*/  DSETP.GEU.AND P0, PT, |R2|, UR4, PT ;  /* 0x0000000402007e2a */ /* 0x000fdc000bf0e200 */
[----:B0-----:R-:W-:Y:S01]  /*10f40*/  @!P0 FMUL R0, R0, 1.175494350822287508e-38 ;  /* 0x0080000000008820 */ /* 0x001fe20000400000 */
[----:B------:R-:W-:Y:S06]  /*10f50*/  BRA `(.L_x_3293) ;  /* 0x00000008007c7947 */ /* 0x000fec0003800000 */
.L_x_3288:
        /* <DEDUP_REMOVED lines=12> */
.L_x_3302:
[----:B------:R-:W2:Y:S01]  /*11020*/  LDG.E.64 R2, desc[UR36][R2.64] ;  /* 0x0000002402027981 */ /* 0x000ea2000c1e1b00 */
[----:B------:R-:W-:Y:S01]  /*11030*/  UMOV UR4, 0xf0000000 ;  /* 0xf000000000047882 */ /* 0x000fe20000000000 */
[----:B------:R-:W-:Y:S01]  /*11040*/  UMOV UR5, 0x380fffff ;  /* 0x380fffff00057882 */ /* 0x000fe20000000000 */
[----:B--2---:R-:W0:Y:S01]  /*11050*/  F2F.F32.F64 R0, R2 ;  /* 0x0000000200007310 */ /* 0x004e220000301000 */
[----:B------:R-:W-:-:S14]  /*11060*/  DSETP.GEU.AND P0, PT, |R2|, UR4, PT ;  /* 0x0000000402007e2a */ /* 0x000fdc000bf0e200 */
[----:B0-----:R-:W-:Y:S01]  /*11070*/  @!P0 FMUL R0, R0, 1.175494350822287508e-38 ;  /* 0x0080000000008820 */ /* 0x001fe20000400000 */
[----:B------:R-:W-:Y:S06]  /*11080*/  BRA `(.L_x_3293) ;  /* 0x0000000800307947 */ /* 0x000fec0003800000 */
.L_x_3301:
        /* <DEDUP_REMOVED lines=26> */
.L_x_3304:
        /* <DEDUP_REMOVED lines=13> */
.L_x_3303:
[----:B------:R-:W2:Y:S02]  /*11300*/  LDG.E.U16 R0, desc[UR36][R2.64] ;  /* 0x0000002402007981 */ /* 0x000ea4000c1e1500 */
[----:B--2---:R-:W-:Y:S01]  /*11310*/  IMAD.U32 R0, R0, 0x10000, RZ ;  /* 0x0001000000007824 */ /* 0x004fe200078e00ff */
[----:B------:R-:W-:Y:S06]  /*11320*/  BRA `(.L_x_3293) ;  /* 0x0000000400887947 */ /* 0x000fec0003800000 */
.L_x_3300:
        /* <DEDUP_REMOVED lines=11> */
.L_x_3307:
        /* <DEDUP_REMOVED lines=20> */
.L_x_3309:
[----:B------:R-:W-:Y:S05]  /*11520*/  BSYNC B0 ;  /* 0x0000000000007941 */ /* 0x000fea0003800000 */
.L_x_3308:
[----:B------:R-:W-:Y:S01]  /*11530*/  LEA R3, R0, 0x3b800000, 0x17 ;  /* 0x3b80000000037811 */ /* 0x000fe200078eb8ff */
[----:B------:R-:W-:-:S05]  /*11540*/  IMAD.SHL.U32 R0, R2, 0x100000, RZ ;  /* 0x0010000002007824 */ /* 0x000fca00078e00ff */
[----:B------:R-:W-:Y:S01]  /*11550*/  LOP3.LUT R0, R3, R0, R4, 0xfe, !PT ;  /* 0x0000000003007212 */ /* 0x000fe200078efe04 */
[----:B------:R-:W-:Y:S06]  /*11560*/  BRA `(.L_x_3293) ;  /* 0x0000000000f87947 */ /* 0x000fec0003800000 */
.L_x_3306:
        /* <DEDUP_REMOVED lines=20> */
.L_x_3311:
[----:B------:R-:W-:Y:S05]  /*116b0*/  BSYNC B0 ;  /* 0x0000000000007941 */ /* 0x000fea0003800000 */
.L_x_3310:
[----:B------:R-:W-:Y:S01]  /*116c0*/  LEA R3, R0, 0x37800000, 0x17 ;  /* 0x3780000000037811 */ /* 0x000fe200078eb8ff */
[----:B------:R-:W-:-:S05]  /*116d0*/  IMAD.SHL.U32 R0, R2, 0x200000, RZ ;  /* 0x0020000002007824 */ /* 0x000fca00078e00ff */
[----:B------:R-:W-:Y:S01]  /*116e0*/  LOP3.LUT R0, R3, R0, R4, 0xfe, !PT ;  /* 0x0000000003007212 */ /* 0x000fe200078efe04 */
[----:B------:R-:W-:Y:S06]  /*116f0*/  BRA `(.L_x_3293) ;  /* 0x0000000000947947 */ /* 0x000fec0003800000 */
.L_x_3305:
        /* <DEDUP_REMOVED lines=14> */
.L_x_3292:
        /* <DEDUP_REMOVED lines=16> */
.L_x_3314:
[----:B------:R-:W-:Y:S01]  /*118e0*/  IMAD.MOV.U32 R0, RZ, RZ, RZ ;  /* 0x000000ffff007224 */ /* 0x000fe200078e00ff */
[----:B------:R-:W-:Y:S06]  /*118f0*/  BRA `(.L_x_3293) ;  /* 0x0000000000147947 */ /* 0x000fec0003800000 */
.L_x_3313:
[----:B------:R-:W2:Y:S02]  /*11900*/  LDG.E.64 R2, desc[UR36][R2.64] ;  /* 0x0000002402027981 */ /* 0x000ea4000c1e1b00 */
[----:B--2---:R0:W1:Y:S01]  /*11910*/  I2F.U64 R0, R2 ;  /* 0x0000000200007312 */ /* 0x0040620000301000 */
[----:B------:R-:W-:Y:S05]  /*11920*/  BRA `(.L_x_3293) ;  /* 0x0000000000087947 */ /* 0x000fea0003800000 */
.L_x_3312:
[----:B------:R-:W2:Y:S02]  /*11930*/  LDG.E R0, desc[UR36][R2.64] ;  /* 0x0000002402007981 */ /* 0x000ea4000c1e1900 */
[----:B--2---:R-:W-:-:S07]  /*11940*/  I2FP.F32.U32 R0, R0 ;  /* 0x0000000000007245 */ /* 0x004fce0000201000 */
.L_x_3293:
[----:B------:R-:W-:Y:S05]  /*11950*/  BSYNC B6 ;  /* 0x0000000000067941 */ /* 0x000fea0003800000 */
.L_x_3287:
[----:B-----5:R-:W-:Y:S01]  /*11960*/  FMUL.FTZ R23, R23, -1.4426950216293334961 ;  /* 0xbfb8aa3b17177820 */ /* 0x020fe20000410000 */
[----:B------:R-:W1:Y:S05]  /*11970*/  LDC.U8 R4, c[0x0][0x569] ;  /* 0x00015a40ff047b82 */ /* 0x000e6a0000000000 */
[----:B------:R-:W0:Y:S02]  /*11980*/  MUFU.EX2 R23, R23 ;  /* 0x0000001700177308 */ /* 0x000e240000000800 */
[----:B0-2-4-:R-:W-:Y:S01]  /*11990*/  FADD.FTZ R2, R23, 1 ;  /* 0x3f80000017027421 */ /* 0x015fe20000010000 */
[----:B-1----:R-:W-:-:S05]  /*119a0*/  PRMT R5, R4, 0x9910, RZ ;  /* 0x0000991004057816 */ /* 0x002fca00000000ff */
[----:B------:R-:W3:Y:S01]  /*119b0*/  MUFU.RCP R3, R2 ;  /* 0x0000000200037308 */ /* 0x000ee20000001000 */
[----:B------:R-:W-:Y:S01]  /*119c0*/  ISETP.GT.AND P0, PT, R5, 0x9, PT ;  /* 0x000000090500780c */ /* 0x000fe20003f04270 */
[----:B---3--:R-:W-:-:S04]  /*119d0*/  FFMA.FTZ R0, R3, -R0, R0 ;  /* 0x8000000003007223 */ /* 0x008fc80000010000 */
        /* <DEDUP_REMOVED lines=14> */
.L_x_3318:
[----:B------:R-:W0:Y:S02]  /*11ac0*/  F2I.S64.TRUNC R22, R22 ;  /* 0x0000001600167311 */ /* 0x000e24000020d900 */
[----:B0-----:R-:W-:-:S05]  /*11ad0*/  IMAD.MOV.U32 R3, RZ, RZ, R22 ;  /* 0x000000ffff037224 */ /* 0x001fca00078e0016 */
[----:B------:R1:W-:Y:S01]  /*11ae0*/  STG.E.U8 desc[UR36][R16.64], R3 ;  /* 0x0000000310007986 */ /* 0x0003e2000c101124 */
[----:B------:R-:W-:Y:S05]  /*11af0*/  BRA `(.L_x_3320) ;  /* 0x0000000c00407947 */ /* 0x000fea0003800000 */
.L_x_3317:
        /* <DEDUP_REMOVED lines=9> */
.L_x_3322:
[----:B------:R-:W0:Y:S02]  /*11b90*/  F2I.FTZ.TRUNC.NTZ R3, R22 ;  /* 0x0000001600037305 */ /* 0x000e24000021f100 */
[----:B0-----:R4:W-:Y:S01]  /*11ba0*/  STG.E desc[UR36][R16.64], R3 ;  /* 0x0000000310007986 */ /* 0x0019e2000c101924 */
[----:B------:R-:W-:Y:S05]  /*11bb0*/  BRA `(.L_x_3320) ;  /* 0x0000000c00107947 */ /* 0x000fea0003800000 */
.L_x_3321:
[----:B------:R-:W0:Y:S02]  /*11bc0*/  F2I.FTZ.TRUNC.NTZ R3, R22 ;  /* 0x0000001600037305 */ /* 0x000e24000021f100 */
[----:B0-----:R2:W-:Y:S01]  /*11bd0*/  STG.E.U16 desc[UR36][R16.64], R3 ;  /* 0x0000000310007986 */ /* 0x0015e2000c101524 */
[----:B------:R-:W-:Y:S05]  /*11be0*/  BRA `(.L_x_3320) ;  /* 0x0000000c00047947 */ /* 0x000fea0003800000 */
.L_x_3316:
        /* <DEDUP_REMOVED lines=8> */
.L_x_3324:
[----:B------:R-:W-:-:S05]  /*11c70*/  F2FP.F16.F32.PACK_AB R22, RZ, R22 ;  /* 0x00000016ff16723e */ /* 0x000fca00000000ff */
[----:B------:R0:W-:Y:S01]  /*11c80*/  STG.E.U16 desc[UR36][R16.64], R22 ;  /* 0x0000001610007986 */ /* 0x0001e2000c101524 */
[----:B------:R-:W-:Y:S05]  /*11c90*/  BRA `(.L_x_3320) ;  /* 0x0000000800d87947 */ /* 0x000fea0003800000 */
.L_x_3323:
        /* <DEDUP_REMOVED lines=9> */
.L_x_3326:
[----:B------:R-:W-:-:S04]  /*11d30*/  F2FP.F16.F32.PACK_AB R3, RZ, R22 ;  /* 0x00000016ff03723e */ /* 0x000fc800000000ff */
[----:B------:R-:W-:-:S05]  /*11d40*/  PRMT R3, R3, 0x5410, RZ ;  /* 0x0000541003037816 */ /* 0x000fca00000000ff */
[----:B------:R0:W-:Y:S01]  /*11d50*/  STG.E desc[UR36][R16.64], R3 ;  /* 0x0000000310007986 */ /* 0x0001e2000c101924 */
[----:B------:R-:W-:Y:S05]  /*11d60*/  BRA `(.L_x_3320) ;  /* 0x0000000800a47947 */ /* 0x000fea0003800000 */
.L_x_3325:
[----:B------:R-:W-:-:S06]  /*11d70*/  FMUL.FTZ R2, R22, 1 ;  /* 0x3f80000016027820 */ /* 0x000fcc0000410000 */
[----:B------:R-:W0:Y:S02]  /*11d80*/  F2F.F64.F32 R2, R2 ;  /* 0x0000000200027310 */ /* 0x000e240000201800 */
[----:B0-----:R0:W-:Y:S01]  /*11d90*/  STG.E.64 desc[UR36][R16.64], R2 ;  /* 0x0000000210007986 */ /* 0x0011e2000c101b24 */
[----:B------:R-:W-:Y:S05]  /*11da0*/  BRA `(.L_x_3320) ;  /* 0x0000000800947947 */ /* 0x000fea0003800000 */
.L_x_3315:
        /* <DEDUP_REMOVED lines=12> */
.L_x_3329:
[----:B------:R-:W-:Y:S01]  /*11e70*/  FMUL.FTZ R4, R22, 1 ;  /* 0x3f80000016047820 */ /* 0x000fe20000410000 */
[----:B------:R-:W-:-:S05]  /*11e80*/  CS2R R6, SRZ ;  /* 0x0000000000067805 */ /* 0x000fca000001ff00 */
[----:B------:R-:W0:Y:S02]  /*11e90*/  F2F.F64.F32 R4, R4 ;  /* 0x0000000400047310 */ /* 0x000e240000201800 */
[----:B0-----:R0:W-:Y:S01]  /*11ea0*/  STG.E.128 desc[UR36][R16.64], R4 ;  /* 0x0000000410007986 */ /* 0x0011e2000c101d24 */
[----:B------:R-:W-:Y:S05]  /*11eb0*/  BRA `(.L_x_3320) ;  /* 0x0000000800507947 */ /* 0x000fea0003800000 */
.L_x_3328:
        /* <DEDUP_REMOVED lines=20> */
.L_x_3333:
[----:B------:R-:W-:Y:S05]  /*12000*/  BSYNC B0 ;  /* 0x0000000000007941 */ /* 0x000fea0003800000 */
.L_x_3332:
[----:B------:R-:W-:-:S05]  /*12010*/  LOP3.LUT R5, R0, R5, RZ, 0xfc, !PT ;  /* 0x0000000500057212 */ /* 0x000fca00078efcff */
[----:B------:R0:W-:Y:S01]  /*12020*/  STG.E.U8 desc[UR36][R16.64], R5 ;  /* 0x0000000510007986 */ /* 0x0001e2000c101124 */
[----:B------:R-:W-:Y:S05]  /*12030*/  BRA `(.L_x_3320) ;  /* 0x0000000400f07947 */ /* 0x000fea0003800000 */
.L_x_3331:
        /* <DEDUP_REMOVED lines=12> */
.L_x_3335:
[----:B------:R-:W-:Y:S01]  /*12100*/  IMAD.MOV.U32 R0, RZ, RZ, 0x7f ;  /* 0x0000007fff007424 */ /* 0x000fe200078e00ff */
[----:B------:R-:W-:-:S04]  /*12110*/  ISETP.GT.U32.AND P0, PT, R2, 0x7f800000, PT ;  /* 0x7f8000000200780c */ /* 0x000fc80003f04070 */
[----:B------:R-:W-:-:S09]  /*12120*/  SEL R0, R0, 0x7c, P0 ;  /* 0x0000007c00007807 */ /* 0x000fd20000000000 */
.L_x_3336:
[----:B------:R-:W-:Y:S05]  /*12130*/  BSYNC B0 ;  /* 0x0000000000007941 */ /* 0x000fea0003800000 */
.L_x_3334:
[----:B------:R-:W-:-:S04]  /*12140*/  LOP3.LUT R22, R22, 0x80000000, RZ, 0xc0, !PT ;  /* 0x8000000016167812 */ /* 0x000fc800078ec0ff */
[----:B------:R-:W-:-:S04]  /*12150*/  SHF.R.U32.HI R3, RZ, 0x18, R22 ;  /* 0x00000018ff037819 */ /* 0x000fc80000011616 */
[----:B------:R-:W-:-:S05]  /*12160*/  LOP3.LUT R3, R0, R3, RZ, 0xfc, !PT ;  /* 0x0000000300037212 */ /* 0x000fca00078efcff */
[----:B------:R0:W-:Y:S01]  /*12170*/  STG.E.U8 desc[UR36][R16.64], R3 ;  /* 0x0000000310007986 */ /* 0x0001e2000c101124 */
[----:B------:R-:W-:Y:S05]  /*12180*/  BRA `(.L_x_3320) ;  /* 0x00000004009c7947 */ /* 0x000fea0003800000 */
.L_x_3330:
[----:B------:R-:W-:-:S05]  /*12190*/  F2FP.BF16.F32.PACK_AB R22, RZ, R22 ;  /* 0x00000016ff16723e */ /* 0x000fca00000010ff */
[----:B------:R0:W-:Y:S01]  /*121a0*/  STG.E.U16 desc[UR36][R16.64], R22 ;  /* 0x0000001610007986 */ /* 0x0001e2000c101524 */
[----:B------:R-:W-:Y:S05]  /*121b0*/  BRA `(.L_x_3320) ;  /* 0x0000000400907947 */ /* 0x000fea0003800000 */
.L_x_3327:
        /* <DEDUP_REMOVED lines=11> */
.L_x_3339:
        /* <DEDUP_REMOVED lines=16> */
.L_x_3342:
[----:B------:R-:W-:-:S04]  /*12370*/  LOP3.LUT R22, R22, 0x80000000, RZ, 0xc0, !PT ;  /* 0x8000000016167812 */ /* 0x000fc800078ec0ff */
[----:B------:R-:W-:-:S04]  /*12380*/  SHF.R.U32.HI R3, RZ, 0x18, R22 ;  /* 0x00000018ff037819 */ /* 0x000fc80000011616 */
[----:B------:R-:W-:-:S04]  /*12390*/  LOP3.LUT R0, R0, R3, RZ, 0xfc, !PT ;  /* 0x0000000300007212 */ /* 0x000fc800078efcff */
[----:B------:R-:W-:-:S07]  /*123a0*/  PRMT R8, R0, 0x7610, R8 ;  /* 0x0000761000087816 */ /* 0x000fce0000000008 */
.L_x_3341:
[----:B------:R-:W-:Y:S05]  /*123b0*/  BSYNC B0 ;  /* 0x0000000000007941 */ /* 0x000fea0003800000 */
.L_x_3340:
[----:B------:R0:W-:Y:S01]  /*123c0*/  STG.E.U8 desc[UR36][R16.64], R8 ;  /* 0x0000000810007986 */ /* 0x0001e2000c101124 */
[----:B------:R-:W-:Y:S05]  /*123d0*/  BRA `(.L_x_3320) ;  /* 0x0000000400087947 */ /* 0x000fea0003800000 */
.L_x_3338:
        /* <DEDUP_REMOVED lines=16> */
.L_x_3345:
[----:B------:R-:W-:-:S04]  /*124e0*/  LOP3.LUT R22, R22, 0x80000000, RZ, 0xc0, !PT ;  /* 0x8000000016167812 */ /* 0x000fc800078ec0ff */
[----:B------:R-:W-:-:S04]  /*124f0*/  SHF.R.U32.HI R3, RZ, 0x18, R22 ;  /* 0x00000018ff037819 */ /* 0x000fc80000011616 */
[----:B------:R-:W-:-:S04]  /*12500*/  LOP3.LUT R0, R0, R3, RZ, 0xfc, !PT ;  /* 0x0000000300007212 */ /* 0x000fc800078efcff */
[----:B------:R-:W-:-:S07]  /*12510*/  PRMT R8, R0, 0x7610, R8 ;  /* 0x0000761000087816 */ /* 0x000fce0000000008 */
.L_x_3344:
[----:B------:R-:W-:Y:S05]  /*12520*/  BSYNC B0 ;  /* 0x0000000000007941 */ /* 0x000fea0003800000 */
.L_x_3343:
[----:B------:R0:W-:Y:S01]  /*12530*/  STG.E.U8 desc[UR36][R16.64], R8 ;  /* 0x0000000810007986 */ /* 0x0001e2000c101124 */
[----:B------:R-:W-:Y:S05]  /*12540*/  BRA `(.L_x_3320) ;  /* 0x0000000000ac7947 */ /* 0x000fea0003800000 */
.L_x_3337:
        /* <DEDUP_REMOVED lines=21> */
.L_x_3319:
        /* <DEDUP_REMOVED lines=16> */
.L_x_3348:
[----:B------:R-:W-:Y:S05]  /*127a0*/  BRA `(.L_x_3320) ;  /* 0x0000000000147947 */ /* 0x000fea0003800000 */
.L_x_3347:
[----:B------:R-:W0:Y:S02]  /*127b0*/  F2I.U64.TRUNC R22, R22 ;  /* 0x0000001600167311 */ /* 0x000e24000020d800 */
[----:B0-----:R0:W-:Y:S01]  /*127c0*/  STG.E.64 desc[UR36][R16.64], R22 ;  /* 0x0000001610007986 */ /* 0x0011e2000c101b24 */
[----:B------:R-:W-:Y:S05]  /*127d0*/  BRA `(.L_x_3320) ;  /* 0x0000000000087947 */ /* 0x000fea0003800000 */
.L_x_3346:
[----:B------:R-:W0:Y:S02]  /*127e0*/  F2I.FTZ.U32.TRUNC.NTZ R3, R22 ;  /* 0x0000001600037305 */ /* 0x000e24000021f000 */
[----:B0-----:R0:W-:Y:S02]  /*127f0*/  STG.E desc[UR36][R16.64], R3 ;  /* 0x0000000310007986 */ /* 0x0011e4000c101924 */
.L_x_3320:
[----:B------:R-:W-:-:S07]  /*12800*/  VIADD R27, R27, 0x80 ;  /* 0x000000801b1b7836 */ /* 0x000fce0000000000 */
.L_x_3201:
[----:B------:R-:W-:Y:S05]  /*12810*/  BSYNC B7 ;  /* 0x0000000000077941 */ /* 0x000fea0003800000 */
.L_x_3200:
[----:B------:R-:W-:Y:S02]  /*12820*/  ULDC UR4, c[0x0][0x210] ;  /* 0x0000840000047ab9 */ /* 0x000fe40000000800 */
[----:B------:R-:W-:-:S13]  /*12830*/  ISETP.GE.AND P0, PT, R27, UR4, PT ;  /* 0x000000041b007c0c */ /* 0x000fda000bf06270 */
[----:B------:R-:W-:Y:S05]  /*12840*/  @P0 EXIT ;  /* 0x000000000000094d */ /* 0x000fea0003800000 */
[----:B0-----:R-:W0:Y:S01]  /*12850*/  LDC R6, c[0x0][0x218] ;  /* 0x00008600ff067b82 */ /* 0x001e220000000800 */
[----:B------:R-:W-:Y:S01]  /*12860*/  CS2R R18, SRZ ;  /* 0x0000000000127805 */ /* 0x000fe2000001ff00 */
[----:B-1-3--:R-:W-:Y:S02]  /*12870*/  IMAD.MOV.U32 R23, RZ, RZ, RZ ;  /* 0x000000ffff177224 */ /* 0x00afe400078e00ff */
[----:B------:R-:W-:Y:S02]  /*12880*/  IMAD.MOV.U32 R0, RZ, RZ, RZ ;  /* 0x000000ffff007224 */ /* 0x000fe400078e00ff */
[----:B--2-4-:R-:W-:Y:S01]  /*12890*/  IMAD.MOV.U32 R16, RZ, RZ, RZ ;  /* 0x000000ffff107224 */ /* 0x014fe200078e00ff */
        /* <DEDUP_REMOVED lines=425> */
.L_x_3349:
        /* <DEDUP_REMOVED lines=22> */
.L_x_3354:
[----:B------:R-:W2:Y:S02]  /*14490*/  LDG.E.U8 R2, desc[UR36][R2.64] ;  /* 0x0000002402027981 */ /* 0x000ea4000c1e1100 */
[----:B--2---:R-:W-:Y:S01]  /*144a0*/  I2FP.F32.U32 R22, R2 ;  /* 0x0000000200167245 */ /* 0x004fe20000201000 */
[----:B------:R-:W-:Y:S06]  /*144b0*/  BRA `(.L_x_3356) ;  /* 0x0000000c002c7947 */ /* 0x000fec0003800000 */
.L_x_3353:
        /* <DEDUP_REMOVED lines=9> */
.L_x_3358:
[----:B------:R-:W2:Y:S02]  /*14550*/  LDG.E R2, desc[UR36][R2.64] ;  /* 0x0000002402027981 */ /* 0x000ea4000c1e1900 */
[----:B--2---:R-:W-:Y:S01]  /*14560*/  I2FP.F32.S32 R22, R2 ;  /* 0x0000000200167245 */ /* 0x004fe20000201400 */
[----:B------:R-:W-:Y:S06]  /*14570*/  BRA `(.L_x_3356) ;  /* 0x0000000800fc7947 */ /* 0x000fec0003800000 */
.L_x_3357:
[----:B------:R-:W2:Y:S02]  /*14580*/  LDG.E.U16 R2, desc[UR36][R2.64] ;  /* 0x0000002402027981 */ /* 0x000ea4000c1e1500 */
[----:B--2---:R4:W0:Y:S01]  /*14590*/  I2F.S16 R22, R2 ;  /* 0x0000000200167306 */ /* 0x0048220000101400 */
[----:B------:R-:W-:Y:S05]  /*145a0*/  BRA `(.L_x_3356) ;  /* 0x0000000800f07947 */ /* 0x000fea0003800000 */
.L_x_3352:
        /* <DEDUP_REMOVED lines=8> */
.L_x_3360:
[----:B------:R-:W2:Y:S02]  /*14630*/  LDG.E.U16 R2, desc[UR36][R2.64] ;  /* 0x0000002402027981 */ /* 0x000ea4000c1e1500 */
[----:B--2---:R-:W-:Y:S01]  /*14640*/  HADD2.F32 R22, -RZ, R2.H0_H0 ;  /* 0x20000002ff167230 */ /* 0x004fe20000004100 */
[----:B------:R-:W-:Y:S06]  /*14650*/  BRA `(.L_x_3356) ;  /* 0x0000000800c47947 */ /* 0x000fec0003800000 */
.L_x_3359:
        /* <DEDUP_REMOVED lines=8> */
.L_x_3362:
[----:B------:R-:W2:Y:S02]  /*146e0*/  LDG.E.U16 R2, desc[UR36][R2.64] ;  /* 0x0000002402027981 */ /* 0x000ea4000c1e1500 */
[----:B--2---:R-:W-:Y:S01]  /*146f0*/  HADD2.F32 R22, -RZ, R2.H0_H0 ;  /* 0x20000002ff167230 */ /* 0x004fe20000004100 */
[----:B------:R-:W-:Y:S06]  /*14700*/  BRA `(.L_x_3356) ;  /* 0x0000000800987947 */ /* 0x000fec0003800000 */
.L_x_3361:
[----:B------:R-:W2:Y:S01]  /*14710*/  LDG.E.64 R2, desc[UR36][R2.64] ;  /* 0x0000002402027981 */ /* 0x000ea2000c1e1b00 */
[----:B------:R-:W-:Y:S01]  /*14720*/  UMOV UR4, 0xf0000000 ;  /* 0xf000000000047882 */ /* 0x000fe20000000000 */
[----:B------:R-:W-:Y:S01]  /*14730*/  UMOV UR5, 0x380fffff ;  /* 0x380fffff00057882 */ /* 0x000fe20000000000 */
[----:B--2---:R-:W0:Y:S01]  /*14740*/  F2F.F32.F64 R22, R2 ;  /* 0x0000000200167310 */ /* 0x004e220000301000 */
[----:B------:R-:W-:-:S14]  /*14750*/  DSETP.GEU.AND P0, PT, |R2|, UR4, PT ;  /* 0x0000000402007e2a */ /* 0x000fdc000bf0e200 */
[----:B0-----:R-:W-:Y:S01]  /*14760*/  @!P0 FMUL R22, R22, 1.175494350822287508e-38 ;  /* 0x0080000016168820 */ /* 0x001fe20000400000 */
[----:B------:R-:W-:Y:S06]  /*14770*/  BRA `(.L_x_3356) ;  /* 0x00000008007c7947 */ /* 0x000fec0003800000 */
.L_x_3351:
        /* <DEDUP_REMOVED lines=12> */
.L_x_3365:
[----:B------:R-:W2:Y:S01]  /*14840*/  LDG.E.64 R2, desc[UR36][R2.64] ;  /* 0x0000002402027981 */ /* 0x000ea2000c1e1b00 */
[----:B------:R-:W-:Y:S01]  /*14850*/  UMOV UR4, 0xf0000000 ;  /* 0xf000000000047882 */ /* 0x000fe20000000000 */
[----:B------:R-:W-:Y:S01]  /*14860*/  UMOV UR5, 0x380fffff ;  /* 0x380fffff00057882 */ /* 0x000fe20000000000 */
[----:B--2---:R-:W0:Y:S01]  /*14870*/  F2F.F32.F64 R22, R2 ;  /* 0x0000000200167310 */ /* 0x004e220000301000 */
[----:B------:R-:W-:-:S14]  /*14880*/  DSETP.GEU.AND P0, PT, |R2|, UR4, PT ;  /* 0x0000000402007e2a */ /* 0x000fdc000bf0e200 */
[----:B0-----:R-:W-:Y:S01]  /*14890*/  @!P0 FMUL R22, R22, 1.175494350822287508e-38 ;  /* 0x0080000016168820 */ /* 0x001fe20000400000 */
[----:B------:R-:W-:Y:S06]  /*148a0*/  BRA `(.L_x_3356) ;  /* 0x0000000800307947 */ /* 0x000fec0003800000 */
.L_x_3364:
        /* <DEDUP_REMOVED lines=26> */
.L_x_3367:
        /* <DEDUP_REMOVED lines=13> */
.L_x_3366:
[----:B------:R-:W2:Y:S02]  /*14b20*/  LDG.E.U16 R2, desc[UR36][R2.64] ;  /* 0x0000002402027981 */ /* 0x000ea4000c1e1500 */
[----:B--2---:R-:W-:Y:S01]  /*14b30*/  IMAD.U32 R22, R2, 0x10000, RZ ;  /* 0x0001000002167824 */ /* 0x004fe200078e00ff */
[----:B------:R-:W-:Y:S06]  /*14b40*/  BRA `(.L_x_3356) ;  /* 0x0000000400887947 */ /* 0x000fec0003800000 */
.L_x_3363:
        /* <DEDUP_REMOVED lines=11> */
.L_x_3370:
        /* <DEDUP_REMOVED lines=20> */
.L_x_3372:
[----:B------:R-:W-:Y:S05]  /*14d40*/  BSYNC B0 ;  /* 0x0000000000007941 */ /* 0x000fea0003800000 */
.L_x_3371:
[----:B------:R-:W-:Y:S01]  /*14d50*/  IMAD.SHL.U32 R2, R2, 0x100000, RZ ;  /* 0x0010000002027824 */ /* 0x000fe200078e00ff */
[----:B------:R-:W-:-:S04]  /*14d60*/  LEA R3, R0, 0x3b800000, 0x17 ;  /* 0x3b80000000037811 */ /* 0x000fc800078eb8ff */
[----:B------:R-:W-:Y:S01]  /*14d70*/  LOP3.LUT R22, R3, R2, R22, 0xfe, !PT ;  /* 0x0000000203167212 */ /* 0x000fe200078efe16 */
[----:B------:R-:W-:Y:S06]  /*14d80*/  BRA `(.L_x_3356) ;  /* 0x0000000000f87947 */ /* 0x000fec0003800000 */
.L_x_3369:
        /* <DEDUP_REMOVED lines=20> */
.L_x_3374:
[----:B------:R-:W-:Y:S05]  /*14ed0*/  BSYNC B0 ;  /* 0x0000000000007941 */ /* 0x000fea0003800000 */
.L_x_3373:
[----:B------:R-:W-:Y:S01]  /*14ee0*/  IMAD.SHL.U32 R2, R2, 0x200000, RZ ;  /* 0x0020000002027824 */ /* 0x000fe200078e00ff */
[----:B------:R-:W-:-:S04]  /*14ef0*/  LEA R3, R0, 0x37800000, 0x17 ;  /* 0x3780000000037811 */ /* 0x000fc800078eb8ff */
[----:B------:R-:W-:Y:S01]  /*14f00*/  LOP3.LUT R22, R3, R2, R22, 0xfe, !PT ;  /* 0x0000000203167212 */ /* 0x000fe200078efe16 */
[----:B------:R-:W-:Y:S06]  /*14f10*/  BRA `(.L_x_3356) ;  /* 0x0000000000947947 */ /* 0x000fec0003800000 */
.L_x_3368:
        /* <DEDUP_REMOVED lines=14> */
.L_x_3355:
        /* <DEDUP_REMOVED lines=16> */
.L_x_3377:
[----:B------:R-:W-:Y:S01]  /*15100*/  IMAD.MOV.U32 R22, RZ, RZ, RZ ;  /* 0x000000ffff167224 */ /* 0x000fe200078e00ff */
[----:B------:R-:W-:Y:S06]  /*15110*/  BRA `(.L_x_3356) ;  /* 0x0000000000147947 */ /* 0x000fec0003800000 */
.L_x_3376:
[----:B------:R-:W2:Y:S02]  /*15120*/  LDG.E.64 R2, desc[UR36][R2.64] ;  /* 0x0000002402027981 */ /* 0x000ea4000c1e1b00 */
[----:B--2---:R0:W1:Y:S01]  /*15130*/  I2F.U64 R22, R2 ;  /* 0x0000000200167312 */ /* 0x0040620000301000 */
[----:B------:R-:W-:Y:S05]  /*15140*/  BRA `(.L_x_3356) ;  /* 0x0000000000087947 */ /* 0x000fea0003800000 */
.L_x_3375:
[----:B------:R-:W2:Y:S02]  /*15150*/  LDG.E R2, desc[UR36][R2.64] ;  /* 0x0000002402027981 */ /* 0x000ea4000c1e1900 */
[----:B--2---:R-:W-:-:S07]  /*15160*/  I2FP.F32.U32 R22, R2 ;  /* 0x0000000200167245 */ /* 0x004fce0000201000 */
.L_x_3356:
[----:B------:R-:W-:Y:S05]  /*15170*/  BSYNC B6 ;  /* 0x0000000000067941 */ /* 0x000fea0003800000 */
.L_x_3350:
        /* <DEDUP_REMOVED lines=19> */
.L_x_3382:
[----:B------:R-:W2:Y:S02]  /*152b0*/  LDG.E.U8 R2, desc[UR36][R2.64] ;  /* 0x0000002402027981 */ /* 0x000ea4000c1e1100 */
[----:B--2---:R-:W-:Y:S01]  /*152c0*/  I2FP.F32.U32 R23, R2 ;  /* 0x0000000200177245 */ /* 0x004fe20000201000 */
[----:B------:R-:W-:Y:S06]  /*152d0*/  BRA `(.L_x_3384) ;  /* 0x0000000c002c7947 */ /* 0x000fec0003800000 */
.L_x_3381:
        /* <DEDUP_REMOVED lines=9> */
.L_x_3386:
[----:B------:R-:W2:Y:S02]  /*15370*/  LDG.E R2, desc[UR36][R2.64] ;  /* 0x0000002402027981 */ /* 0x000ea4000c1e1900 */
[----:B--2---:R-:W-:Y:S01]  /*15380*/  I2FP.F32.S32 R23, R2 ;  /* 0x0000000200177245 */ /* 0x004fe20000201400 */
[----:B------:R-:W-:Y:S06]  /*15390*/  BRA `(.L_x_3384) ;  /* 0x0000000800fc7947 */ /* 0x000fec0003800000 */
.L_x_3385:
[----:B------:R-:W2:Y:S02]  /*153a0*/  LDG.E.U16 R2, desc[UR36][R2.64] ;  /* 0x0000002402027981 */ /* 0x000ea4000c1e1500 */
[----:B--2---:R4:W0:Y:S01]  /*153b0*/  I2F.S16 R23, R2 ;  /* 0x0000000200177306 */ /* 0x0048220000101400 */
[----:B------:R-:W-:Y:S05]  /*153c0*/  BRA `(.L_x_3384) ;  /* 0x0000000800f07947 */ /* 0x000fea0003800000 */
.L_x_3380:
        /* <DEDUP_REMOVED lines=8> */
.L_x_3388:
[----:B------:R-:W2:Y:S02]  /*15450*/  LDG.E.U16 R2, desc[UR36][R2.64] ;  /* 0x0000002402027981 */ /* 0x000ea4000c1e1500 */
[----:B--2---:R-:W-:Y:S01]  /*15460*/  HADD2.F32 R23, -RZ, R2.H0_H0 ;  /* 0x20000002ff177230 */ /* 0x004fe20000004100 */
[----:B------:R-:W-:Y:S06]  /*15470*/  BRA `(.L_x_3384) ;  /* 0x0000000800c47947 */ /* 0x000fec0003800000 */
.L_x_3387:
        /* <DEDUP_REMOVED lines=8> */
.L_x_3390:
[----:B------:R-:W2:Y:S02]  /*15500*/  LDG.E.U16 R2, desc[UR36][R2.64] ;  /* 0x0000002402027981 */ /* 0x000ea4000c1e1500 */
[----:B--2---:R-:W-:Y:S01]  /*15510*/  HADD2.F32 R23, -RZ, R2.H0_H0 ;  /* 0x20000002ff177230 */ /* 0x004fe20000004100 */
[----:B------:R-:W-:Y:S06]  /*15520*/  BRA `(.L_x_3384) ;  /* 0x0000000800987947 */ /* 0x000fec0003800000 */
.L_x_3389:
[----:B------:R-:W2:Y:S01]  /*15530*/  LDG.E.64 R2, desc[UR36][R2.64] ;  /* 0x0000002402027981 */ /* 0x000ea2000c1e1b00 */
[----:B------:R-:W-:Y:S01]  /*15540*/  UMOV UR4, 0xf0000000 ;  /* 0xf000000000047882 */ /* 0x000fe20000000000 */
[----:B------:R-:W-:Y:S01]  /*15550*/  UMOV UR5, 0x380fffff ;  /* 0x380fffff00057882 */ /* 0x000fe20000000000 */
[----:B--2---:R-:W0:Y:S01]  /*15560*/  F2F.F32.F64 R23, R2 ;  /* 0x0000000200177310 */ /* 0x004e220000301000 */
[----:B------:R-:W-:-:S14]  /*15570*/  DSETP.GEU.AND P0, PT, |R2|, UR4, PT ;  /* 0x0000000402007e2a */ /* 0x000fdc000bf0e200 */
[----:B0-----:R-:W-:Y:S01]  /*15580*/  @!P0 FMUL R23, R23, 1.175494350822287508e-38 ;  /* 0x0080000017178820 */ /* 0x001fe20000400000 */
[----:B------:R-:W-:Y:S06]  /*15590*/  BRA `(.L_x_3384) ;  /* 0x00000008007c7947 */ /* 0x000fec0003800000 */
.L_x_3379:
        /* <DEDUP_REMOVED lines=12> */
.L_x_3393:
[----:B------:R-:W2:Y:S01]  /*15660*/  LDG.E.64 R2, desc[UR36][R2.64] ;  /* 0x0000002402027981 */ /* 0x000ea2000c1e1b00 */
[----:B------:R-:W-:Y:S01]  /*15670*/  UMOV UR4, 0xf0000000 ;  /* 0xf000000000047882 */ /* 0x000fe20000000000 */
[----:B------:R-:W-:Y:S01]  /*15680*/  UMOV UR5, 0x380fffff ;  /* 0x380fffff00057882 */ /* 0x000fe20000000000 */
[----:B--2---:R-:W0:Y:S01]  /*15690*/  F2F.F32.F64 R23, R2 ;  /* 0x0000000200177310 */ /* 0x004e220000301000 */
[----:B------:R-:W-:-:S14]  /*156a0*/  DSETP.GEU.AND P0, PT, |R2|, UR4, PT ;  /* 0x0000000402007e2a */ /* 0x000fdc000bf0e200 */
[----:B0-----:R-:W-:Y:S01]  /*156b0*/  @!P0 FMUL R23, R23, 1.175494350822287508e-38 ;  /* 0x0080000017178820 */ /* 0x001fe20000400000 */
[----:B------:R-:W-:Y:S06]  /*156c0*/  BRA `(.L_x_3384) ;  /* 0x0000000800307947 */ /* 0x000fec0003800000 */
.L_x_3392:
        /* <DEDUP_REMOVED lines=26> */
.L_x_3395:
        /* <DEDUP_REMOVED lines=13> */
.L_x_3394:
[----:B------:R-:W2:Y:S02]  /*15940*/  LDG.E.U16 R2, desc[UR36][R2.64] ;  /* 0x0000002402027981 */ /* 0x000ea4000c1e1500 */
[----:B--2---:R-:W-:Y:S01]  /*15950*/  IMAD.U32 R23, R2, 0x10000, RZ ;  /* 0x0001000002177824 */ /* 0x004fe200078e00ff */
[----:B------:R-:W-:Y:S06]  /*15960*/  BRA `(.L_x_3384) ;  /* 0x0000000400887947 */ /* 0x000fec0003800000 */
.L_x_3391:
        /* <DEDUP_REMOVED lines=11> */
.L_x_3398:
        /* <DEDUP_REMOVED lines=20> */
.L_x_3400:
[----:B------:R-:W-:Y:S05]  /*15b60*/  BSYNC B0 ;  /* 0x0000000000007941 */ /* 0x000fea0003800000 */
.L_x_3399:
[----:B------:R-:W-:Y:S01]  /*15b70*/  IMAD.SHL.U32 R2, R2, 0x100000, RZ ;  /* 0x0010000002027824 */ /* 0x000fe200078e00ff */
[----:B------:R-:W-:-:S04]  /*15b80*/  LEA R0, R0, 0x3b800000, 0x17 ;  /* 0x3b80000000007811 */ /* 0x000fc800078eb8ff */
[----:B------:R-:W-:Y:S01]  /*15b90*/  LOP3.LUT R23, R0, R2, R23, 0xfe, !PT ;  /* 0x0000000200177212 */ /* 0x000fe200078efe17 */
[----:B------:R-:W-:Y:S06]  /*15ba0*/  BRA `(.L_x_3384) ;  /* 0x0000000000f87947 */ /* 0x000fec0003800000 */
.L_x_3397:
        /* <DEDUP_REMOVED lines=20> */
.L_x_3402:
[----:B------:R-:W-:Y:S05]  /*15cf0*/  BSYNC B0 ;  /* 0x0000000000007941 */ /* 0x000fea0003800000 */
.L_x_3401:
[----:B------:R-:W-:Y:S01]  /*15d00*/  IMAD.SHL.U32 R2, R2, 0x200000, RZ ;  /* 0x0020000002027824 */ /* 0x000fe200078e00ff */
[----:B------:R-:W-:-:S04]  /*15d10*/  LEA R0, R0, 0x37800000, 0x17 ;  /* 0x3780000000007811 */ /* 0x000fc800078eb8ff */
[----:B------:R-:W-:Y:S01]  /*15d20*/  LOP3.LUT R23, R0, R2, R23, 0xfe, !PT ;  /* 0x0000000200177212 */ /* 0x000fe200078efe17 */
[----:B------:R-:W-:Y:S06]  /*15d30*/  BRA `(.L_x_3384) ;  /* 0x0000000000947947 */ /* 0x000fec0003800000 */
.L_x_3396:
        /* <DEDUP_REMOVED lines=14> */
.L_x_3383:
        /* <DEDUP_REMOVED lines=16> */
.L_x_3405:
[----:B------:R-:W-:Y:S01]  /*15f20*/  IMAD.MOV.U32 R23, RZ, RZ, RZ ;  /* 0x000000ffff177224 */ /* 0x000fe200078e00ff */
[----:B------:R-:W-:Y:S06]  /*15f30*/  BRA `(.L_x_3384) ;  /* 0x0000000000147947 */ /* 0x000fec0003800000 */
.L_x_3404:
[----:B------:R-:W2:Y:S02]  /*15f40*/  LDG.E.64 R2, desc[UR36][R2.64] ;  /* 0x0000002402027981 */ /* 0x000ea4000c1e1b00 */
[----:B--2---:R0:W1:Y:S01]  /*15f50*/  I2F.U64 R23, R2 ;  /* 0x0000000200177312 */ /* 0x0040620000301000 */
[----:B------:R-:W-:Y:S05]  /*15f60*/  BRA `(.L_x_3384) ;  /* 0x0000000000087947 */ /* 0x000fea0003800000 */
.L_x_3403:
[----:B------:R-:W2:Y:S02]  /*15f70*/  LDG.E R2, desc[UR36][R2.64] ;  /* 0x0000002402027981 */ /* 0x000ea4000c1e1900 */
[----:B--2---:R-:W-:-:S07]  /*15f80*/  I2FP.F32.U32 R23, R2 ;  /* 0x0000000200177245 */ /* 0x004fce0000201000 */
.L_x_3384:
[----:B------:R-:W-:Y:S05]  /*15f90*/  BSYNC B6 ;  /* 0x0000000000067941 */ /* 0x000fea0003800000 */
.L_x_3378:
        /* <DEDUP_REMOVED lines=19> */
.L_x_3410:
[----:B------:R-:W2:Y:S02]  /*160d0*/  LDG.E.U8 R2, desc[UR36][R2.64] ;  /* 0x0000002402027981 */ /* 0x000ea4000c1e1100 */
[----:B--2---:R-:W-:Y:S01]  /*160e0*/  I2FP.F32.U32 R19, R2 ;  /* 0x0000000200137245 */ /* 0x004fe20000201000 */
[----:B------:R-:W-:Y:S06]  /*160f0*/  BRA `(.L_x_3412) ;  /* 0x0000000c002c7947 */ /* 0x000fec0003800000 */
.L_x_3409:
        /* <DEDUP_REMOVED lines=9> */
.L_x_3414:
[----:B------:R-:W2:Y:S02]  /*16190*/  LDG.E R2, desc[UR36][R2.64] ;  /* 0x0000002402027981 */ /* 0x000ea4000c1e1900 */
[----:B--2---:R-:W-:Y:S01]  /*161a0*/  I2FP.F32.S32 R19, R2 ;  /* 0x0000000200137245 */ /* 0x004fe20000201400 */
[----:B------:R-:W-:Y:S06]  /*161b0*/  BRA `(.L_x_3412) ;  /* 0x0000000800fc7947 */ /* 0x000fec0003800000 */
.L_x_3413:
[----:B------:R-:W2:Y:S02]  /*161c0*/  LDG.E.U16 R2, desc[UR36][R2.64] ;  /* 0x0000002402027981 */ /* 0x000ea4000c1e1500 */
[----:B--2---:R0:W1:Y:S01]  /*161d0*/  I2F.S16 R19, R2 ;  /* 0x0000000200137306 */ /* 0x0040620000101400 */
[----:B------:R-:W-:Y:S05]  /*161e0*/  BRA `(.L_x_3412) ;  /* 0x0000000800f07947 */ /* 0x000fea0003800000 */
.L_x_3408:
        /* <DEDUP_REMOVED lines=8> */
.L_x_3416:
[----:B------:R-:W2:Y:S02]  /*16270*/  LDG.E.U16 R2, desc[UR36][R2.64] ;  /* 0x0000002402027981 */ /* 0x000ea4000c1e1500 */
[----:B--2---:R-:W-:Y:S01]  /*16280*/  HADD2.F32 R19, -RZ, R2.H0_H0 ;  /* 0x20000002ff137230 */ /* 0x004fe20000004100 */
[----:B------:R-:W-:Y:S06]  /*16290*/  BRA `(.L_x_3412) ;  /* 0x0000000800c47947 */ /* 0x000fec0003800000 */
.L_x_3415:
        /* <DEDUP_REMOVED lines=8> */
.L_x_3418:
[----:B------:R-:W2:Y:S02]  /*16320*/  LDG.E.U16 R2, desc[UR36][R2.64] ;  /* 0x0000002402027981 */ /* 0x000ea4000c1e1500 */
[----:B--2---:R-:W-:Y:S01]  /*16330*/  HADD2.F32 R19, -RZ, R2.H0_H0 ;  /* 0x20000002ff137230 */ /* 0x004fe20000004100 */
[----:B------:R-:W-:Y:S06]  /*16340*/  BRA `(.L_x_3412) ;  /* 0x0000000800987947 */ /* 0x000fec0003800000 */
.L_x_3417:
[----:B------:R-:W2:Y:S01]  /*16350*/  LDG.E.64 R2, desc[UR36][R2.64] ;  /* 0x0000002402027981 */ /* 0x000ea2000c1e1b00 */
[----:B------:R-:W-:Y:S01]  /*16360*/  UMOV UR4, 0xf0000000 ;  /* 0xf000000000047882 */ /* 0x000fe20000000000 */
[----:B------:R-:W-:Y:S01]  /*16370*/  UMOV UR5, 0x380fffff ;  /* 0x380fffff00057882 */ /* 0x000fe20000000000 */
[----:B--2---:R-:W0:Y:S01]  /*16380*/  F2F.F32.F64 R19, R2 ;  /* 0x0000000200137310 */ /* 0x004e220000301000 */
[----:B------:R-:W-:-:S14]  /*16390*/  DSETP.GEU.AND P0, PT, |R2|, UR4, PT ;  /* 0x0000000402007e2a */ /* 0x000fdc000bf0e200 */
[----:B0-----:R-:W-:Y:S01]  /*163a0*/  @!P0 FMUL R19, R19, 1.175494350822287508e-38 ;  /* 0x0080000013138820 */ /* 0x001fe20000400000 */
[----:B------:R-:W-:Y:S06]  /*163b0*/  BRA `(.L_x_3412) ;  /* 0x00000008007c7947 */ /* 0x000fec0003800000 */
.L_x_3407:
        /* <DEDUP_REMOVED lines=12> */
.L_x_3421:
[----:B------:R-:W2:Y:S01]  /*16480*/  LDG.E.64 R2, desc[UR36][R2.64] ;  /* 0x0000002402027981 */ /* 0x000ea2000c1e1b00 */
[----:B------:R-:W-:Y:S01]  /*16490*/  UMOV UR4, 0xf0000000 ;  /* 0xf000000000047882 */ /* 0x000fe20000000000 */
[----:B------:R-:W-:Y:S01]  /*164a0*/  UMOV UR5, 0x380fffff ;  /* 0x380fffff00057882 */ /* 0x000fe20000000000 */
[----:B--2---:R-:W0:Y:S01]  /*164b0*/  F2F.F32.F64 R19, R2 ;  /* 0x0000000200137310 */ /* 0x004e220000301000 */
[----:B------:R-:W-:-:S14]  /*164c0*/  DSETP.GEU.AND P0, PT, |R2|, UR4, PT ;  /* 0x0000000402007e2a */ /* 0x000fdc000bf0e200 */
[----:B0-----:R-:W-:Y:S01]  /*164d0*/  @!P0 FMUL R19, R19, 1.175494350822287508e-38 ;  /* 0x0080000013138820 */ /* 0x001fe20000400000 */
[----:B------:R-:W-:Y:S06]  /*164e0*/  BRA `(.L_x_3412) ;  /* 0x0000000800307947 */ /* 0x000fec0003800000 */
.L_x_3420:
        /* <DEDUP_REMOVED lines=26> */
.L_x_3423:
        /* <DEDUP_REMOVED lines=13> */
.L_x_3422:
[----:B------:R-:W2:Y:S02]  /*16760*/  LDG.E.U16 R2, desc[UR36][R2.64] ;  /* 0x0000002402027981 */ /* 0x000ea4000c1e1500 */
[----:B--2---:R-:W-:Y:S01]  /*16770*/  IMAD.U32 R19, R2, 0x10000, RZ ;  /* 0x0001000002137824 */ /* 0x004fe200078e00ff */
[----:B------:R-:W-:Y:S06]  /*16780*/  BRA `(.L_x_3412) ;  /* 0x0000000400887947 */ /* 0x000fec0003800000 */
.L_x_3419:
        /* <DEDUP_REMOVED lines=11> */
.L_x_3426:
        /* <DEDUP_REMOVED lines=20> */
.L_x_3428:
[----:B------:R-:W-:Y:S05]  /*16980*/  BSYNC B0 ;  /* 0x0000000000007941 */ /* 0x000fea0003800000 */
.L_x_3427:
[----:B------:R-:W-:Y:S01]  /*16990*/  IMAD.SHL.U32 R2, R2, 0x100000, RZ ;  /* 0x0010000002027824 */ /* 0x000fe200078e00ff */
[----:B------:R-:W-:-:S04]  /*169a0*/  LEA R0, R0, 0x3b800000, 0x17 ;  /* 0x3b80000000007811 */ /* 0x000fc800078eb8ff */
[----:B------:R-:W-:Y:S01]  /*169b0*/  LOP3.LUT R19, R0, R2, R19, 0xfe, !PT ;  /* 0x0000000200137212 */ /* 0x000fe200078efe13 */
[----:B------:R-:W-:Y:S06]  /*169c0*/  BRA `(.L_x_3412) ;  /* 0x0000000000f87947 */ /* 0x000fec0003800000 */
.L_x_3425:
        /* <DEDUP_REMOVED lines=20> */
.L_x_3430:
[----:B------:R-:W-:Y:S05]  /*16b10*/  BSYNC B0 ;  /* 0x0000000000007941 */ /* 0x000fea0003800000 */
.L_x_3429:
[----:B------:R-:W-:Y:S01]  /*16b20*/  IMAD.SHL.U32 R2, R2, 0x200000, RZ ;  /* 0x0020000002027824 */ /* 0x000fe200078e00ff */
[----:B------:R-:W-:-:S04]  /*16b30*/  LEA R0, R0, 0x37800000, 0x17 ;  /* 0x3780000000007811 */ /* 0x000fc800078eb8ff */
[----:B------:R-:W-:Y:S01]  /*16b40*/  LOP3.LUT R19, R0, R2, R19, 0xfe, !PT ;  /* 0x0000000200137212 */ /* 0x000fe200078efe13 */
[----:B------:R-:W-:Y:S06]  /*16b50*/  BRA `(.L_x_3412) ;  /* 0x0000000000947947 */ /* 0x000fec0003800000 */
.L_x_3424:
        /* <DEDUP_REMOVED lines=14> */
.L_x_3411:
        /* <DEDUP_REMOVED lines=16> */
.L_x_3433:
[----:B------:R-:W-:Y:S01]  /*16d40*/  IMAD.MOV.U32 R19, RZ, RZ, RZ ;  /* 0x000000ffff137224 */ /* 0x000fe200078e00ff */
[----:B------:R-:W-:Y:S06]  /*16d50*/  BRA `(.L_x_3412) ;  /* 0x0000000000147947 */ /* 0x000fec0003800000 */
.L_x_3432:
[----:B------:R-:W2:Y:S02]  /*16d60*/  LDG.E.64 R2, desc[UR36][R2.64] ;  /* 0x0000002402027981 */ /* 0x000ea4000c1e1b00 */
[----:B--2---:R0:W1:Y:S01]  /*16d70*/  I2F.U64 R19, R2 ;  /* 0x0000000200137312 */ /* 0x0040620000301000 */
[----:B------:R-:W-:Y:S05]  /*16d80*/  BRA `(.L_x_3412) ;  /* 0x0000000000087947 */ /* 0x000fea0003800000 */
.L_x_3431:
[----:B------:R-:W2:Y:S02]  /*16d90*/  LDG.E R2, desc[UR36][R2.64] ;  /* 0x0000002402027981 */ /* 0x000ea4000c1e1900 */
[----:B--2---:R-:W-:-:S07]  /*16da0*/  I2FP.F32.U32 R19, R2 ;  /* 0x0000000200137245 */ /* 0x004fce0000201000 */
.L_x_3412:
[----:B------:R-:W-:Y:S05]  /*16db0*/  BSYNC B6 ;  /* 0x0000000000067941 */ /* 0x000fea0003800000 */
.L_x_3406:
        /* <DEDUP_REMOVED lines=17> */
[----:B--2---:R-:W2:Y:S01]  /*16ed0*/  I2F.S16 R0, R0 ;  /* 0x0000000000007306 */ /* 0x004ea20000101400 */
[----:B------:R-:W-:Y:S05]  /*16ee0*/  BRA `(.L_x_3440) ;  /* 0x0000000c00387947 */ /* 0x000fea0003800000 */
.L_x_3438:
[----:B------:R-:W2:Y:S02]  /*16ef0*/  LDG.E.U8 R0, desc[UR36][R2.64] ;  /* 0x0000002402007981 */ /* 0x000ea4000c1e1100 */
[----:B--2---:R-:W-:Y:S01]  /*16f00*/  I2FP.F32.U32 R0, R0 ;  /* 0x0000000000007245 */ /* 0x004fe20000201000 */
[----:B------:R-:W-:Y:S06]  /*16f10*/  BRA `(.L_x_3440) ;  /* 0x0000000c002c7947 */ /* 0x000fec0003800000 */
.L_x_3437:
        /* <DEDUP_REMOVED lines=9> */
.L_x_3442:
[----:B------:R-:W2:Y:S02]  /*16fb0*/  LDG.E R0, desc[UR36][R2.64] ;  /* 0x0000002402007981 */ /* 0x000ea4000c1e1900 */
[----:B--2---:R-:W-:Y:S01]  /*16fc0*/  I2FP.F32.S32 R0, R0 ;  /* 0x0000000000007245 */ /* 0x004fe20000201400 */
[----:B------:R-:W-:Y:S06]  /*16fd0*/  BRA `(.L_x_3440) ;  /* 0x0000000800fc7947 */ /* 0x000fec0003800000 */
.L_x_3441:
[----:B------:R-:W2:Y:S02]  /*16fe0*/  LDG.E.U16 R0, desc[UR36][R2.64] ;  /* 0x0000002402007981 */ /* 0x000ea4000c1e1500 */
[----:B--2---:R-:W0:Y:S01]  /*16ff0*/  I2F.S16 R0, R0 ;  /* 0x0000000000007306 */ /* 0x004e220000101400 */
[----:B------:R-:W-:Y:S05]  /*17000*/  BRA `(.L_x_3440) ;  /* 0x0000000800f07947 */ /* 0x000fea0003800000 */
.L_x_3436:
        /* <DEDUP_REMOVED lines=8> */
.L_x_3444:
[----:B------:R-:W2:Y:S02]  /*17090*/  LDG.E.U16 R0, desc[UR36][R2.64] ;  /* 0x0000002402007981 */ /* 0x000ea4000c1e1500 */
[----:B--2---:R-:W-:Y:S01]  /*170a0*/  HADD2.F32 R0, -RZ, R0.H0_H0 ;  /* 0x20000000ff007230 */ /* 0x004fe20000004100 */
[----:B------:R-:W-:Y:S06]  /*170b0*/  BRA `(.L_x_3440) ;  /* 0x0000000800c47947 */ /* 0x000fec0003800000 */
.L_x_3443:
        /* <DEDUP_REMOVED lines=8> */
.L_x_3446:
[----:B------:R-:W2:Y:S02]  /*17140*/  LDG.E.U16 R0, desc[UR36][R2.64] ;  /* 0x0000002402007981 */ /* 0x000ea4000c1e1500 */
[----:B--2---:R-:W-:Y:S01]  /*17150*/  HADD2.F32 R0, -RZ, R0.H0_H0 ;  /* 0x20000000ff007230 */ /* 0x004fe20000004100 */
[----:B------:R-:W-:Y:S06]  /*17160*/  BRA `(.L_x_3440) ;  /* 0x0000000800987947 */ /* 0x000fec0003800000 */
.L_x_3445:
[----:B------:R-:W2:Y:S01]  /*17170*/  LDG.E.64 R2, desc[UR36][R2.64] ;  /* 0x0000002402027981 */ /* 0x000ea2000c1e1b00 */
[----:B------:R-:W-:Y:S01]  /*17180*/  UMOV UR4, 0xf0000000 ;  /* 0xf000000000047882 */ /* 0x000fe20000000000 */
[----:B------:R-:W-:Y:S01]  /*17190*/  UMOV UR5, 0x380fffff ;  /* 0x380fffff00057882 */ /* 0x000fe20000000000 */
[----:B--2---:R-:W0:Y:S01]  /*171a0*/  F2F.F32.F64 R0, R2 ;  /* 0x0000000200007310 */ /* 0x004e220000301000 */
[----:B------:R-:W-:-:S14]  /*171b0*/  DSETP.GEU.AND P0, PT, |R2|, UR4, PT ;  /* 0x0000000402007e2a */ /* 0x000fdc000bf0e200 */
[----:B0-----:R-:W-:Y:S01]  /*171c0*/  @!P0 FMUL R0, R0, 1.175494350822287508e-38 ;  /* 0x0080000000008820 */ /* 0x001fe20000400000 */
[----:B------:R-:W-:Y:S06]  /*171d0*/  BRA `(.L_x_3440) ;  /* 0x00000008007c7947 */ /* 0x000fec0003800000 */
.L_x_3435:
        /* <DEDUP_REMOVED lines=12> */
.L_x_3449:
[----:B------:R-:W2:Y:S01]  /*172a0*/  LDG.E.64 R2, desc[UR36][R2.64] ;  /* 0x0000002402027981 */ /* 0x000ea2000c1e1b00 */
[----:B------:R-:W-:Y:S01]  /*172b0*/  UMOV UR4, 0xf0000000 ;  /* 0xf000000000047882 */ /* 0x000fe20000000000 */
[----:B------:R-:W-:Y:S01]  /*172c0*/  UMOV UR5, 0x380fffff ;  /* 0x380fffff00057882 */ /* 0x000fe20000000000 */
[----:B--2---:R-:W0:Y:S01]  /*172d0*/  F2F.F32.F64 R0, R2 ;  /* 0x0000000200007310 */ /* 0x004e220000301000 */
[----:B------:R-:W-:-:S14]  /*172e0*/  DSETP.GEU.AND P0, PT, |R2|, UR4, PT ;  /* 0x0000000402007e2a */ /* 0x000fdc000bf0e200 */
[----:B0-----:R-:W-:Y:S01]  /*172f0*/  @!P0 FMUL R0, R0, 1.175494350822287508e-38 ;  /* 0x0080000000008820 */ /* 0x001fe20000400000 */
[----:B------:R-:W-:Y:S06]  /*17300*/  BRA `(.L_x_3440) ;  /* 0x0000000800307947 */ /* 0x000fec0003800000 */
.L_x_3448:
        /* <DEDUP_REMOVED lines=26> */
.L_x_3451:
        /* <DEDUP_REMOVED lines=13> */
.L_x_3450:
[----:B------:R-:W2:Y:S02]  /*17580*/  LDG.E.U16 R0, desc[UR36][R2.64] ;  /* 0x0000002402007981 */ /* 0x000ea4000c1e1500 */
[----:B--2---:R-:W-:Y:S01]  /*17590*/  IMAD.U32 R0, R0, 0x10000, RZ ;  /* 0x0001000000007824 */ /* 0x004fe200078e00ff */
[----:B------:R-:W-:Y:S06]  /*175a0*/  BRA `(.L_x_3440) ;  /* 0x0000000400887947 */ /* 0x000fec0003800000 */
.L_x_3447:
        /* <DEDUP_REMOVED lines=11> */
.L_x_3454:
        /* <DEDUP_REMOVED lines=20> */
.L_x_3456:
[----:B------:R-:W-:Y:S05]  /*177a0*/  BSYNC B0 ;  /* 0x0000000000007941 */ /* 0x000fea0003800000 */
.L_x_3455:
[----:B------:R-:W-:Y:S01]  /*177b0*/  LEA R3, R0, 0x3b800000, 0x17 ;  /* 0x3b80000000037811 */ /* 0x000fe200078eb8ff */
[----:B------:R-:W-:-:S05]  /*177c0*/  IMAD.SHL.U32 R0, R2, 0x100000, RZ ;  /* 0x0010000002007824 */ /* 0x000fca00078e00ff */
[----:B------:R-:W-:Y:S01]  /*177d0*/  LOP3.LUT R0, R3, R0, R4, 0xfe, !PT ;  /* 0x0000000003007212 */ /* 0x000fe200078efe04 */
[----:B------:R-:W-:Y:S06]  /*177e0*/  BRA `(.L_x_3440) ;  /* 0x0000000000f87947 */ /* 0x000fec0003800000 */
.L_x_3453:
        /* <DEDUP_REMOVED lines=20> */
.L_x_3458:
[----:B------:R-:W-:Y:S05]  /*17930*/  BSYNC B0 ;  /* 0x0000000000007941 */ /* 0x000fea0003800000 */
.L_x_3457:
[----:B------:R-:W-:Y:S01]  /*17940*/  LEA R3, R0, 0x37800000, 0x17 ;  /* 0x3780000000037811 */ /* 0x000fe200078eb8ff */
[----:B------:R-:W-:-:S05]  /*17950*/  IMAD.SHL.U32 R0, R2, 0x200000, RZ ;  /* 0x0020000002007824 */ /* 0x000fca00078e00ff */
[----:B------:R-:W-:Y:S01]  /*17960*/  LOP3.LUT R0, R3, R0, R4, 0xfe, !PT ;  /* 0x0000000003007212 */ /* 0x000fe200078efe04 */
[----:B------:R-:W-:Y:S06]  /*17970*/  BRA `(.L_x_3440) ;  /* 0x0000000000947947 */ /* 0x000fec0003800000 */
.L_x_3452:
        /* <DEDUP_REMOVED lines=14> */
.L_x_3439:
        /* <DEDUP_REMOVED lines=16> */
.L_x_3461:
[----:B------:R-:W-:Y:S01]  /*17b60*/  IMAD.MOV.U32 R0, RZ, RZ, RZ ;  /* 0x000000ffff007224 */ /* 0x000fe200078e00ff */
[----:B------:R-:W-:Y:S06]  /*17b70*/  BRA `(.L_x_3440) ;  /* 0x0000000000147947 */ /* 0x000fec0003800000 */
.L_x_3460:
[----:B------:R-:W2:Y:S02]  /*17b80*/  LDG.E.64 R2, desc[UR36][R2.64] ;  /* 0x0000002402027981 */ /* 0x000ea4000c1e1b00 */
[----:B--2---:R0:W1:Y:S01]  /*17b90*/  I2F.U64 R0, R2 ;  /* 0x0000000200007312 */ /* 0x0040620000301000 */
[----:B------:R-:W-:Y:S05]  /*17ba0*/  BRA `(.L_x_3440) ;  /* 0x0000000000087947 */ /* 0x000fea0003800000 */
.L_x_3459:
[----:B------:R-:W2:Y:S02]  /*17bb0*/  LDG.E R0, desc[UR36][R2.64] ;  /* 0x0000002402007981 */ /* 0x000ea4000c1e1900 */
[----:B--2---:R-:W-:-:S07]  /*17bc0*/  I2FP.F32.U32 R0, R0 ;  /* 0x0000000000007245 */ /* 0x004fce0000201000 */
.L_x_3440:
[----:B------:R-:W-:Y:S05]  /*17bd0*/  BSYNC B6 ;  /* 0x0000000000067941 */ /* 0x000fea0003800000 */
.L_x_3434:
[----:B-----5:R-:W-:Y:S01]  /*17be0*/  FMUL.FTZ R23, R23, -1.4426950216293334961 ;  /* 0xbfb8aa3b17177820 */ /* 0x020fe20000410000 */
[----:B------:R-:W1:Y:S05]  /*17bf0*/  LDC.U8 R4, c[0x0][0x569] ;  /* 0x00015a40ff047b82 */ /* 0x000e6a0000000000 */
[----:B------:R-:W0:Y:S02]  /*17c00*/  MUFU.EX2 R23, R23 ;  /* 0x0000001700177308 */ /* 0x000e240000000800 */
[----:B0--3--:R-:W-:Y:S01]  /*17c10*/  FADD.FTZ R3, R23, 1 ;  /* 0x3f80000017037421 */ /* 0x009fe20000010000 */
[----:B-1----:R-:W-:-:S05]  /*17c20*/  PRMT R6, R4, 0x9910, RZ ;  /* 0x0000991004067816 */ /* 0x002fca00000000ff */
[----:B------:R-:W2:Y:S01]  /*17c30*/  MUFU.RCP R3, R3 ;  /* 0x0000000300037308 */ /* 0x000ea20000001000 */
[----:B------:R-:W-:Y:S01]  /*17c40*/  ISETP.GT.AND P0, PT, R6, 0x9, PT ;  /* 0x000000090600780c */ /* 0x000fe20003f04270 */
[----:B--2-4-:R-:W-:-:S04]  /*17c50*/  FFMA.FTZ R5, R3, -R0, R0 ;  /* 0x8000000003057223 */ /* 0x014fc80000010000 */
        /* <DEDUP_REMOVED lines=12> */
[----:B0-----:R-:W-:Y:S01]  /*17d20*/  STG.E.U8 desc[UR36][R16.64], R3 ;  /* 0x0000000310007986 */ /* 0x001fe2000c101124 */
[----:B------:R-:W-:Y:S05]  /*17d30*/  EXIT ;  /* 0x000000000000794d */ /* 0x000fea0003800000 */
.L_x_3465:
[----:B------:R-:W0:Y:S02]  /*17d40*/  F2I.S64.TRUNC R2, R2 ;  /* 0x0000000200027311 */ /* 0x000e24000020d900 */
[----:B0-----:R-:W-:-:S05]  /*17d50*/  IMAD.MOV.U32 R5, RZ, RZ, R2 ;  /* 0x000000ffff057224 */ /* 0x001fca00078e0002 */
[----:B------:R-:W-:Y:S01]  /*17d60*/  STG.E.U8 desc[UR36][R16.64], R5 ;  /* 0x0000000510007986 */ /* 0x000fe2000c101124 */
[----:B------:R-:W-:Y:S05]  /*17d70*/  EXIT ;  /* 0x000000000000794d */ /* 0x000fea0003800000 */
.L_x_3464:
[----:B------:R-:W-:-:S13]  /*17d80*/  ISETP.NE.AND P0, PT, R6, 0x2, PT ;  /* 0x000000020600780c */ /* 0x000fda0003f05270 */
[----:B------:R-:W-:Y:S05]  /*17d90*/  @!P0 BRA `(.L_x_3467) ;  /* 0x0000000000288947 */ /* 0x000fea0003800000 */
[----:B------:R-:W-:-:S13]  /*17da0*/  ISETP.NE.AND P0, PT, R6, 0x3, PT ;  /* 0x000000030600780c */ /* 0x000fda0003f05270 */
[----:B------:R-:W-:Y:S05]  /*17db0*/  @!P0 BRA `(.L_x_3468) ;  /* 0x0000000000148947 */ /* 0x000fea0003800000 */
[----:B------:R-:W-:-:S13]  /*17dc0*/  ISETP.NE.AND P0, PT, R6, 0x4, PT ;  /* 0x000000040600780c */ /* 0x000fda0003f05270 */
[----:B------:R-:W-:Y:S05]  /*17dd0*/  @P0 BRA `(.L_x_3466) ;  /* 0x0000000800d00947 */ /* 0x000fea0003800000 */
[----:B------:R-:W0:Y:S02]  /*17de0*/  F2I.S64.TRUNC R2, R2 ;  /* 0x0000000200027311 */ /* 0x000e24000020d900 */
[----:B0-----:R-:W-:Y:S01]  /*17df0*/  STG.E.64 desc[UR36][R16.64], R2 ;  /* 0x0000000210007986 */ /* 0x001fe2000c101b24 */
[----:B------:R-:W-:Y:S05]  /*17e00*/  EXIT ;  /* 0x000000000000794d */ /* 0x000fea0003800000 */
.L_x_3468:
[----:B------:R-:W0:Y:S02]  /*17e10*/  F2I.FTZ.TRUNC.NTZ R3, R2 ;  /* 0x0000000200037305 */ /* 0x000e24000021f100 */
[----:B0-----:R-:W-:Y:S01]  /*17e20*/  STG.E desc[UR36][R16.64], R3 ;  /* 0x0000000310007986 */ /* 0x001fe2000c101924 */
[----:B------:R-:W-:Y:S05]  /*17e30*/  EXIT ;  /* 0x000000000000794d */ /* 0x000fea0003800000 */
.L_x_3467:
[----:B------:R-:W0:Y:S02]  /*17e40*/  F2I.FTZ.TRUNC.NTZ R3, R2 ;  /* 0x0000000200037305 */ /* 0x000e24000021f100 */
[----:B0-----:R-:W-:Y:S01]  /*17e50*/  STG.E.U16 desc[UR36][R16.64], R3 ;  /* 0x0000000310007986 */ /* 0x001fe2000c101524 */
[----:B------:R-:W-:Y:S05]  /*17e60*/  EXIT ;  /* 0x000000000000794d */ /* 0x000fea0003800000 */
.L_x_3463:
[----:B------:R-:W-:-:S13]  /*17e70*/  ISETP.GT.AND P0, PT, R6, 0x6, PT ;  /* 0x000000060600780c */ /* 0x000fda0003f04270 */
[----:B------:R-:W-:Y:S05]  /*17e80*/  @P0 BRA `(.L_x_3469) ;  /* 0x0000000000240947 */ /* 0x000fea0003800000 */
[----:B------:R-:W-:-:S13]  /*17e90*/  ISETP.NE.AND P0, PT, R6, 0x5, PT ;  /* 0x000000050600780c */ /* 0x000fda0003f05270 */
[----:B------:R-:W-:Y:S05]  /*17ea0*/  @!P0 BRA `(.L_x_3470) ;  /* 0x0000000000108947 */ /* 0x000fea0003800000 */
[----:B------:R-:W-:-:S13]  /*17eb0*/  ISETP.NE.AND P0, PT, R6, 0x6, PT ;  /* 0x000000060600780c */ /* 0x000fda0003f05270 */
[----:B------:R-:W-:Y:S05]  /*17ec0*/  @P0 BRA `(.L_x_3466) ;  /* 0x0000000800940947 */ /* 0x000fea0003800000 */
[----:B------:R-:W-:Y:S01]  /*17ed0*/  STG.E desc[UR36][R16.64], R2 ;  /* 0x0000000210007986 */ /* 0x000fe2000c101924 */
[----:B------:R-:W-:Y:S05]  /*17ee0*/  EXIT ;  /* 0x000000000000794d */ /* 0x000fea0003800000 */
.L_x_3470:
[----:B------:R-:W-:-:S05]  /*17ef0*/  F2FP.F16.F32.PACK_AB R2, RZ, R2 ;  /* 0x00000002ff02723e */ /* 0x000fca00000000ff */
[----:B------:R-:W-:Y:S01]  /*17f00*/  STG.E.U16 desc[UR36][R16.64], R2 ;  /* 0x0000000210007986 */ /* 0x000fe2000c101524 */
[----:B------:R-:W-:Y:S05]  /*17f10*/  EXIT ;  /* 0x000000000000794d */ /* 0x000fea0003800000 */
.L_x_3469:
[----:B------:R-:W-:-:S13]  /*17f20*/  ISETP.NE.AND P0, PT, R6, 0x7, PT ;  /* 0x000000070600780c */ /* 0x000fda0003f05270 */
[----:B------:R-:W-:Y:S05]  /*17f30*/  @!P0 BRA `(.L_x_3471) ;  /* 0x00000000002c8947 */ /* 0x000fea0003800000 */
[----:B------:R-:W-:-:S13]  /*17f40*/  ISETP.NE.AND P0, PT, R6, 0x8, PT ;  /* 0x000000080600780c */ /* 0x000fda0003f05270 */
[----:B------:R-:W-:Y:S05]  /*17f50*/  @!P0 BRA `(.L_x_3472) ;  /* 0x0000000000148947 */ /* 0x000fea0003800000 */
[----:B------:R-:W-:-:S13]  /*17f60*/  ISETP.NE.AND P0, PT, R6, 0x9, PT ;  /* 0x000000090600780c */ /* 0x000fda0003f05270 */
[----:B------:R-:W-:Y:S05]  /*17f70*/  @P0 BRA `(.L_x_3466) ;  /* 0x0000000800680947 */ /* 0x000fea0003800000 */
[----:B------:R-:W-:-:S05]  /*17f80*/  IMAD.MOV.U32 R3, RZ, RZ, RZ ;  /* 0x000000ffff037224 */ /* 0x000fca00078e00ff */
[----:B------:R-:W-:Y:S01]  /*17f90*/  STG.E.64 desc[UR36][R16.64], R2 ;  /* 0x0000000210007986 */ /* 0x000fe2000c101b24 */
[----:B------:R-:W-:Y:S05]  /*17fa0*/  EXIT ;  /* 0x000000000000794d */ /* 0x000fea0003800000 */
.L_x_3472:
[----:B------:R-:W-:-:S04]  /*17fb0*/  F2FP.F16.F32.PACK_AB R3, RZ, R2 ;  /* 0x00000002ff03723e */ /* 0x000fc800000000ff */
[----:B------:R-:W-:-:S05]  /*17fc0*/  PRMT R3, R3, 0x5410, RZ ;  /* 0x0000541003037816 */ /* 0x000fca00000000ff */
[----:B------:R-:W-:Y:S01]  /*17fd0*/  STG.E desc[UR36][R16.64], R3 ;  /* 0x0000000310007986 */ /* 0x000fe2000c101924 */
[----:B------:R-:W-:Y:S05]  /*17fe0*/  EXIT ;  /* 0x000000000000794d */ /* 0x000fea0003800000 */
.L_x_3471:
[----:B------:R-:W-:-:S06]  /*17ff0*/  FMUL.FTZ R2, R2, 1 ;  /* 0x3f80000002027820 */ /* 0x000fcc0000410000 */
[----:B------:R-:W0:Y:S02]  /*18000*/  F2F.F64.F32 R2, R2 ;  /* 0x0000000200027310 */ /* 0x000e240000201800 */
[----:B0-----:R-:W-:Y:S01]  /*18010*/  STG.E.64 desc[UR36][R16.64], R2 ;  /* 0x0000000210007986 */ /* 0x001fe2000c101b24 */
[----:B------:R-:W-:Y:S05]  /*18020*/  EXIT ;  /* 0x000000000000794d */ /* 0x000fea0003800000 */
.L_x_3462:
        /* <DEDUP_REMOVED lines=10> */
[----:B------:R-:W-:Y:S01]  /*180d0*/  STG.E.U8 desc[UR36][R16.64], R3 ;  /* 0x0000000310007986 */ /* 0x000fe2000c101124 */
[----:B------:R-:W-:Y:S05]  /*180e0*/  EXIT ;  /* 0x000000000000794d */ /* 0x000fea0003800000 */
.L_x_3475:
[----:B------:R-:W-:Y:S01]  /*180f0*/  FMUL.FTZ R4, R2, 1 ;  /* 0x3f80000002047820 */ /* 0x000fe20000410000 */
[----:B------:R-:W-:-:S05]  /*18100*/  CS2R R6, SRZ ;  /* 0x0000000000067805 */ /* 0x000fca000001ff00 */
[----:B------:R-:W0:Y:S02]  /*18110*/  F2F.F64.F32 R4, R4 ;  /* 0x0000000400047310 */ /* 0x000e240000201800 */
[----:B0-----:R-:W-:Y:S01]  /*18120*/  STG.E.128 desc[UR36][R16.64], R4 ;  /* 0x0000000410007986 */ /* 0x001fe2000c101d24 */
[----:B------:R-:W-:Y:S05]  /*18130*/  EXIT ;  /* 0x000000000000794d */ /* 0x000fea0003800000 */
.L_x_3474:
        /* <DEDUP_REMOVED lines=20> */
.L_x_3479:
[----:B------:R-:W-:Y:S05]  /*18280*/  BSYNC B0 ;  /* 0x0000000000007941 */ /* 0x000fea0003800000 */
.L_x_3478:
[----:B------:R-:W-:-:S05]  /*18290*/  LOP3.LUT R5, R0, R5, RZ, 0xfc, !PT ;  /* 0x0000000500057212 */ /* 0x000fca00078efcff */
[----:B------:R-:W-:Y:S01]  /*182a0*/  STG.E.U8 desc[UR36][R16.64], R5 ;  /* 0x0000000510007986 */ /* 0x000fe2000c101124 */
[----:B------:R-:W-:Y:S05]  /*182b0*/  EXIT ;  /* 0x000000000000794d */ /* 0x000fea0003800000 */
.L_x_3477:
        /* <DEDUP_REMOVED lines=12> */
.L_x_3481:
[----:B------:R-:W-:Y:S01]  /*18380*/  IMAD.MOV.U32 R0, RZ, RZ, 0x7f ;  /* 0x0000007fff007424 */ /* 0x000fe200078e00ff */
[----:B------:R-:W-:-:S04]  /*18390*/  ISETP.GT.U32.AND P0, PT, R4, 0x7f800000, PT ;  /* 0x7f8000000400780c */ /* 0x000fc80003f04070 */
[----:B------:R-:W-:-:S09]  /*183a0*/  SEL R0, R0, 0x7c, P0 ;  /* 0x0000007c00007807 */ /* 0x000fd20000000000 */
.L_x_3482:
[----:B------:R-:W-:Y:S05]  /*183b0*/  BSYNC B0 ;  /* 0x0000000000007941 */ /* 0x000fea0003800000 */
.L_x_3480:
[----:B------:R-:W-:-:S04]  /*183c0*/  LOP3.LUT R2, R2, 0x80000000, RZ, 0xc0, !PT ;  /* 0x8000000002027812 */ /* 0x000fc800078ec0ff */
[----:B------:R-:W-:-:S04]  /*183d0*/  SHF.R.U32.HI R3, RZ, 0x18, R2 ;  /* 0x00000018ff037819 */ /* 0x000fc80000011602 */
[----:B------:R-:W-:-:S05]  /*183e0*/  LOP3.LUT R3, R0, R3, RZ, 0xfc, !PT ;  /* 0x0000000300037212 */ /* 0x000fca00078efcff */
[----:B------:R-:W-:Y:S01]  /*183f0*/  STG.E.U8 desc[UR36][R16.64], R3 ;  /* 0x0000000310007986 */ /* 0x000fe2000c101124 */
[----:B------:R-:W-:Y:S05]  /*18400*/  EXIT ;  /* 0x000000000000794d */ /* 0x000fea0003800000 */
.L_x_3476:
[----:B------:R-:W-:-:S05]  /*18410*/  F2FP.BF16.F32.PACK_AB R2, RZ, R2 ;  /* 0x00000002ff02723e */ /* 0x000fca00000010ff */
[----:B------:R-:W-:Y:S01]  /*18420*/  STG.E.U16 desc[UR36][R16.64], R2 ;  /* 0x0000000210007986 */ /* 0x000fe2000c101524 */
[----:B------:R-:W-:Y:S05]  /*18430*/  EXIT ;  /* 0x000000000000794d */ /* 0x000fea0003800000 */
.L_x_3473:
        /* <DEDUP_REMOVED lines=9> */
[----:B0-----:R-:W-:Y:S01]  /*184d0*/  STG.E.U16 desc[UR36][R16.64], R3 ;  /* 0x0000000310007986 */ /* 0x001fe2000c101524 */
[----:B------:R-:W-:Y:S05]  /*184e0*/  EXIT ;  /* 0x000000000000794d */ /* 0x000fea0003800000 */
.L_x_3485:
        /* <DEDUP_REMOVED lines=16> */
.L_x_3488:
[----:B------:R-:W-:-:S04]  /*185f0*/  LOP3.LUT R2, R2, 0x80000000, RZ, 0xc0, !PT ;  /* 0x8000000002027812 */ /* 0x000fc800078ec0ff */
[----:B------:R-:W-:-:S04]  /*18600*/  SHF.R.U32.HI R3, RZ, 0x18, R2 ;  /* 0x00000018ff037819 */ /* 0x000fc80000011602 */
[----:B------:R-:W-:-:S04]  /*18610*/  LOP3.LUT R0, R0, R3, RZ, 0xfc, !PT ;  /* 0x0000000300007212 */ /* 0x000fc800078efcff */
[----:B------:R-:W-:-:S07]  /*18620*/  PRMT R8, R0, 0x7610, R8 ;  /* 0x0000761000087816 */ /* 0x000fce0000000008 */
.L_x_3487:
[----:B------:R-:W-:Y:S05]  /*18630*/  BSYNC B0 ;  /* 0x0000000000007941 */ /* 0x000fea0003800000 */
.L_x_3486:
[----:B------:R-:W-:Y:S01]  /*18640*/  STG.E.U8 desc[UR36][R16.64], R8 ;  /* 0x0000000810007986 */ /* 0x000fe2000c101124 */
[----:B------:R-:W-:Y:S05]  /*18650*/  EXIT ;  /* 0x000000000000794d */ /* 0x000fea0003800000 */
.L_x_3484:
        /* <DEDUP_REMOVED lines=16> */
.L_x_3491:
[----:B------:R-:W-:-:S04]  /*18760*/  LOP3.LUT R2, R2, 0x80000000, RZ, 0xc0, !PT ;  /* 0x8000000002027812 */ /* 0x000fc800078ec0ff */
[----:B------:R-:W-:-:S04]  /*18770*/  SHF.R.U32.HI R3, RZ, 0x18, R2 ;  /* 0x00000018ff037819 */ /* 0x000fc80000011602 */
[----:B------:R-:W-:-:S04]  /*18780*/  LOP3.LUT R0, R0, R3, RZ, 0xfc, !PT ;  /* 0x0000000300007212 */ /* 0x000fc800078efcff */
[----:B------:R-:W-:-:S07]  /*18790*/  PRMT R8, R0, 0x7610, R8 ;  /* 0x0000761000087816 */ /* 0x000fce0000000008 */
.L_x_3490:
[----:B------:R-:W-:Y:S05]  /*187a0*/  BSYNC B0 ;  /* 0x0000000000007941 */ /* 0x000fea0003800000 */
.L_x_3489:
[----:B------:R-:W-:Y:S01]  /*187b0*/  STG.E.U8 desc[UR36][R16.64], R8 ;  /* 0x0000000810007986 */ /* 0x000fe2000c101124 */
[----:B------:R-:W-:Y:S05]  /*187c0*/  EXIT ;  /* 0x000000000000794d */ /* 0x000fea0003800000 */
.L_x_3483:
        /* <DEDUP_REMOVED lines=21> */
.L_x_3466:
        /* <DEDUP_REMOVED lines=16> */
.L_x_3494:
[----:B------:R-:W-:Y:S05]  /*18a20*/  EXIT ;  /* 0x000000000000794d */ /* 0x000fea0003800000 */
.L_x_3493:
[----:B------:R-:W0:Y:S02]  /*18a30*/  F2I.U64.TRUNC R2, R2 ;  /* 0x0000000200027311 */ /* 0x000e24000020d800 */
[----:B0-----:R-:W-:Y:S01]  /*18a40*/  STG.E.64 desc[UR36][R16.64], R2 ;  /* 0x0000000210007986 */ /* 0x001fe2000c101b24 */
[----:B------:R-:W-:Y:S05]  /*18a50*/  EXIT ;  /* 0x000000000000794d */ /* 0x000fea0003800000 */
.L_x_3492:
[----:B------:R-:W0:Y:S02]  /*18a60*/  F2I.FTZ.U32.TRUNC.NTZ R3, R2 ;  /* 0x0000000200037305 */ /* 0x000e24000021f000 */
[----:B0-----:R-:W-:Y:S01]  /*18a70*/  STG.E desc[UR36][R16.64], R3 ;  /* 0x0000000310007986 */ /* 0x001fe2000c101924 */
[----:B------:R-:W-:Y:S05]  /*18a80*/  EXIT ;  /* 0x000000000000794d */ /* 0x000fea0003800000 */
.L_x_3495:
        /* <DEDUP_REMOVED lines=15> */
.L_x_9587:


//--------------------- .text._ZN2at6native27unrolled_elementwise_kernelIZZZNS0_14glu_jvp_kernelERNS_18TensorIteratorBaseEENKUlvE_clEvENKUlvE0_clEvEUlffffE_St5arrayIPcLm5EELi4E23TrivialOffsetCalculatorILi4EjESA_ILi1EjENS0_6memory12LoadWithCastILi4EEENSD_13StoreWithCastILi1EEEEEviT_T0_T2_T3_T4_T5_ --------------------------
	.section	.text._ZN2at6native27unrolled_elementwise_kernelIZZZNS0_14glu_jvp_kernelERNS_18TensorIteratorBaseEENKUlvE_clEvENKUlvE0_clEvEUlffffE_St5arrayIPcLm5EELi4E23TrivialOffsetCalculatorILi4EjESA_ILi1EjENS0_6memory12LoadWithCastILi4EEENSD_13StoreWithCastILi1EEEEEviT_T0_T2_T3_T4_T5_,"ax",@progbits
	.align	128
        .global         _ZN2at6native27unrolled_elementwise_kernelIZZZNS0_14glu_jvp_kernelERNS_18TensorIteratorBaseEENKUlvE_clEvENKUlvE0_clEvEUlffffE_St5arrayIPcLm5EELi4E23TrivialOffsetCalculatorILi4EjESA_ILi1EjENS0_6memory12LoadWithCastILi4EEENSD_13StoreWithCastILi1EEEEEviT_T0_T2_T3_T4_T5_
        .type           _ZN2at6native27unrolled_elementwise_kernelIZZZNS0_14glu_jvp_kernelERNS_18TensorIteratorBaseEENKUlvE_clEvENKUlvE0_clEvEUlffffE_St5arrayIPcLm5EELi4E23TrivialOffsetCalculatorILi4EjESA_ILi1EjENS0_6memory12LoadWithCastILi4EEENSD_13StoreWithCastILi1EEEEEviT_T0_T2_T3_T4_T5_,@function
        .size           _ZN2at6native27unrolled_elementwise_kernelIZZZNS0_14glu_jvp_kernelERNS_18TensorIteratorBaseEENKUlvE_clEvENKUlvE0_clEvEUlffffE_St5arrayIPcLm5EELi4E23TrivialOffsetCalculatorILi4EjESA_ILi1EjENS0_6memory12LoadWithCastILi4EEENSD_13StoreWithCastILi1EEEEEviT_T0_T2_T3_T4_T5_,(.L_x_9588 - _ZN2at6native27unrolled_elementwise_kernelIZZZNS0_14glu_jvp_kernelERNS_18TensorIteratorBaseEENKUlvE_clEvENKUlvE0_clEvEUlffffE_St5arrayIPcLm5EELi4E23TrivialOffsetCalculatorILi4EjESA_ILi1EjENS0_6memory12LoadWithCastILi4EEENSD_13StoreWithCastILi1EEEEEviT_T0_T2_T3_T4_T5_)
        .other          _ZN2at6native27unrolled_elementwise_kernelIZZZNS0_14glu_jvp_kernelERNS_18TensorIteratorBaseEENKUlvE_clEvENKUlvE0_clEvEUlffffE_St5arrayIPcLm5EELi4E23TrivialOffsetCalculatorILi4EjESA_ILi1EjENS0_6memory12LoadWithCastILi4EEENSD_13StoreWithCastILi1EEEEEviT_T0_T2_T3_T4_T5_,@"STO_CUDA_ENTRY STV_DEFAULT"
_ZN2at6native27unrolled_elementwise_kernelIZZZNS0_14glu_jvp_kernelERNS_18TensorIteratorBaseEENKUlvE_clEvENKUlvE0_clEvEUlffffE_St5arrayIPcLm5EELi4E23TrivialOffsetCalculatorILi4EjESA_ILi1EjENS0_6memory12LoadWithCastILi4EEENSD_13StoreWithCastILi1EEEEEviT_T0_T2_T3_T4_T5_:
.text._ZN2at6native27unrolled_elementwise_kernelIZZZNS0_14glu_jvp_kernelERNS_18TensorIteratorBaseEENKUlvE_clEvENKUlvE0_clEvEUlffffE_St5arrayIPcLm5EELi4E23TrivialOffsetCalculatorILi4EjESA_ILi1EjENS0_6memory12LoadWithCastILi4EEENSD_13StoreWithCastILi1EEEEEviT_T0_T2_T3_T4_T5_:
[----:B------:R-:W0:Y:S01]  /*0000*/  LDC R1, c[0x0][0x28] ;  /* 0x00000a00ff017b82 */ /* 0x000e220000000800 */
[----:B------:R-:W1:Y:S07]  /*0010*/  S2R R2, SR_CTAID.X ;  /* 0x0000000000027919 */ /* 0x000e6e0000002500 */
[----:B------:R-:W1:Y:S01]  /*0020*/  LDC R3, c[0x0][0x210] ;  /* 0x00008400ff037b82 */ /* 0x000e620000000800 */
[----:B------:R-:W-:Y:S01]  /*0030*/  ULDC.64 UR36, c[0x0][0x208] ;  /* 0x0000820000247ab9 */ /* 0x000fe20000000a00 */
[----:B------:R-:W-:Y:S01]  /*0040*/  BSSY B7, `(.L_x_3496) ;  /* 0x000039a000077945 */ /* 0x000fe20003800000 */
[----:B------:R-:W2:Y:S01]  /*0050*/  S2R R33, SR_TID.X ;  /* 0x0000000000217919 */ /* 0x000ea20000002100 */
[----:B------:R-:W-:-:S02]  /*0060*/  CS2R R16, SRZ ;  /* 0x0000000000107805 */ /* 0x000fc4000001ff00 */
[----:B------:R-:W-:Y:S01]  /*0070*/  CS2R R18, SRZ ;  /* 0x0000000000127805 */ /* 0x000fe2000001ff00 */
[----:B------:R-:W-:Y:S01]  /*0080*/  IMAD.MOV.U32 R22, RZ, RZ, RZ ;  /* 0x000000ffff167224 */ /* 0x000fe200078e00ff */
[----:B------:R-:W3:Y:S08]  /*0090*/  LDC.U8 R35, c[0x0][0x244] ;  /* 0x00009100ff237b82 */ /* 0x000ef00000000000 */
        /* <DEDUP_REMOVED lines=9> */
[----:B------:R-:W-:Y:S01]  /*0130*/  ULDC UR4, c[0x0][0x248] ;  /* 0x0000920000047ab9 */ /* 0x000fe20000000800 */
[----:B------:R-:W-:Y:S01]  /*0140*/  BSSY B6, `(.L_x_3498) ;  /* 0x00000df000067945 */ /* 0x000fe20003800000 */
        /* <DEDUP_REMOVED lines=16> */
.L_x_3502:
[----:B------:R-:W2:Y:S02]  /*0250*/  LDG.E.U8 R4, desc[UR36][R4.64] ;  /* 0x0000002404047981 */ /* 0x000ea4000c1e1100 */
[----:B--2---:R-:W-:Y:S01]  /*0260*/  I2FP.F32.U32 R17, R4 ;  /* 0x0000000400117245 */ /* 0x004fe20000201000 */
[----:B------:R-:W-:Y:S06]  /*0270*/  BRA `(.L_x_3504) ;  /* 0x0000000c002c7947 */ /* 0x000fec0003800000 */
.L_x_3501:
        /* <DEDUP_REMOVED lines=9> */
.L_x_3506:
[----:B------:R-:W2:Y:S02]  /*0310*/  LDG.E R4, desc[UR36][R4.64] ;  /* 0x0000002404047981 */ /* 0x000ea4000c1e1900 */
[----:B--2---:R-:W-:Y:S01]  /*0320*/  I2FP.F32.S32 R17, R4 ;  /* 0x0000000400117245 */ /* 0x004fe20000201400 */
[----:B------:R-:W-:Y:S06]  /*0330*/  BRA `(.L_x_3504) ;  /* 0x0000000800fc7947 */ /* 0x000fec0003800000 */
.L_x_3505:
[----:B------:R-:W2:Y:S02]  /*0340*/  LDG.E.U16 R4, desc[UR36][R4.64] ;  /* 0x0000002404047981 */ /* 0x000ea4000c1e1500 */
[----:B--2---:R4:W2:Y:S01]  /*0350*/  I2F.S16 R17, R4 ;  /* 0x0000000400117306 */ /* 0x0048a20000101400 */
[----:B------:R-:W-:Y:S05]  /*0360*/  BRA `(.L_x_3504) ;  /* 0x0000000800f07947 */ /* 0x000fea0003800000 */
.L_x_3500:
        /* <DEDUP_REMOVED lines=8> */
.L_x_3508:
[----:B------:R-:W2:Y:S02]  /*03f0*/  LDG.E.U16 R4, desc[UR36][R4.64] ;  /* 0x0000002404047981 */ /* 0x000ea4000c1e1500 */
[----:B--2---:R-:W-:Y:S01]  /*0400*/  HADD2.F32 R17, -RZ, R4.H0_H0 ;  /* 0x20000004ff117230 */ /* 0x004fe20000004100 */
[----:B------:R-:W-:Y:S06]  /*0410*/  BRA `(.L_x_3504) ;  /* 0x0000000800c47947 */ /* 0x000fec0003800000 */
.L_x_3507:
        /* <DEDUP_REMOVED lines=8> */
.L_x_3510:
[----:B------:R-:W2:Y:S02]  /*04a0*/  LDG.E.U16 R4, desc[UR36][R4.64] ;  /* 0x0000002404047981 */ /* 0x000ea4000c1e1500 */
[----:B--2---:R-:W-:Y:S01]  /*04b0*/  HADD2.F32 R17, -RZ, R4.H0_H0 ;  /* 0x20000004ff117230 */ /* 0x004fe20000004100 */
[----:B------:R-:W-:Y:S06]  /*04c0*/  BRA `(.L_x_3504) ;  /* 0x0000000800987947 */ /* 0x000fec0003800000 */
.L_x_3509:
[----:B------:R-:W2:Y:S01]  /*04d0*/  LDG.E.64 R4, desc[UR36][R4.64] ;  /* 0x0000002404047981 */ /* 0x000ea2000c1e1b00 */
[----:B------:R-:W-:Y:S01]  /*04e0*/  UMOV UR4, 0xf0000000 ;  /* 0xf000000000047882 */ /* 0x000fe20000000000 */
[----:B------:R-:W-:Y:S01]  /*04f0*/  UMOV UR5, 0x380fffff ;  /* 0x380fffff00057882 */ /* 0x000fe20000000000 */
[----:B--2---:R-:W2:Y:S01]  /*0500*/  F2F.F32.F64 R17, R4 ;  /* 0x0000000400117310 */ /* 0x004ea20000301000 */
[----:B------:R-:W-:-:S14]  /*0510*/  DSETP.GEU.AND P0, PT, |R4|, UR4, PT ;  /* 0x0000000404007e2a */ /* 0x000fdc000bf0e200 */
[----:B--2---:R-:W-:Y:S01]  /*0520*/  @!P0 FMUL R17, R17, 1.175494350822287508e-38 ;  /* 0x0080000011118820 */ /* 0x004fe20000400000 */
[----:B------:R-:W-:Y:S06]  /*0530*/  BRA `(.L_x_3504) ;  /* 0x00000008007c7947 */ /* 0x000fec0003800000 */
.L_x_3499:
        /* <DEDUP_REMOVED lines=12> */
.L_x_3513:
[----:B------:R-:W2:Y:S01]  /*0600*/  LDG.E.64 R4, desc[UR36][R4.64] ;  /* 0x0000002404047981 */ /* 0x000ea2000c1e1b00 */
[----:B------:R-:W-:Y:S01]  /*0610*/  UMOV UR4, 0xf0000000 ;  /* 0xf000000000047882 */ /* 0x000fe20000000000 */
[----:B------:R-:W-:Y:S01]  /*0620*/  UMOV UR5, 0x380fffff ;  /* 0x380fffff00057882 */ /* 0x000fe20000000000 */
[----:B--2---:R-:W2:Y:S01]  /*0630*/  F2F.F32.F64 R17, R4 ;  /* 0x0000000400117310 */ /* 0x004ea20000301000 */
[----:B------:R-:W-:-:S14]  /*0640*/  DSETP.GEU.AND P0, PT, |R4|, UR4, PT ;  /* 0x0000000404007e2a */ /* 0x000fdc000bf0e200 */
[----:B--2---:R-:W-:Y:S01]  /*0650*/  @!P0 FMUL R17, R17, 1.175494350822287508e-38 ;  /* 0x0080000011118820 */ /* 0x004fe20000400000 */
[----:B------:R-:W-:Y:S06]  /*0660*/  BRA `(.L_x_3504) ;  /* 0x0000000800307947 */ /* 0x000fec0003800000 */
.L_x_3512:
        /* <DEDUP_REMOVED lines=11> */
[----:B------:R-:W-:-:S05]  /*0720*/  VIADD R6, R0, 0x1000000 ;  /* 0x0100000000067836 */ /* 0x000fca0000000000 */
[----:B------:R-:W-:Y:S02]  /*0730*/  SHF.R.S32.HI R6, RZ, 0x8, R6 ;  /* 0x00000008ff067819 */ /* 0x000fe40000011406 */
[----:B--2---:R-:W-:-:S04]  /*0740*/  IADD3 R3, -R3, 0x1f, RZ ;  /* 0x0000001f03037810 */ /* 0x004fc80007ffe1ff */
        /* <DEDUP_REMOVED lines=10> */
[----:B------:R-:W-:Y:S01]  /*07f0*/  LOP3.LUT R17, R6, 0x80000000, R17, 0xf8, !PT ;  /* 0x8000000006117812 */ /* 0x000fe200078ef811 */
[----:B------:R-:W-:Y:S06]  /*0800*/  BRA `(.L_x_3504) ;  /* 0x0000000400c87947 */ /* 0x000fec0003800000 */
.L_x_3515:
        /* <DEDUP_REMOVED lines=13> */
.L_x_3514:
[----:B------:R-:W2:Y:S02]  /*08e0*/  LDG.E.U16 R4, desc[UR36][R4.64] ;  /* 0x0000002404047981 */ /* 0x000ea4000c1e1500 */
[----:B--2---:R-:W-:Y:S01]  /*08f0*/  IMAD.U32 R17, R4, 0x10000, RZ ;  /* 0x0001000004117824 */ /* 0x004fe200078e00ff */
[----:B------:R-:W-:Y:S06]  /*0900*/  BRA `(.L_x_3504) ;  /* 0x0000000400887947 */ /* 0x000fec0003800000 */
.L_x_3511:
        /* <DEDUP_REMOVED lines=11> */
.L_x_3518:
        /* <DEDUP_REMOVED lines=20> */
.L_x_3520:
[----:B------:R-:W-:Y:S05]  /*0b00*/  BSYNC B0 ;  /* 0x0000000000007941 */ /* 0x000fea0003800000 */
.L_x_3519:
[----:B------:R-:W-:Y:S01]  /*0b10*/  IMAD.SHL.U32 R3, R3, 0x100000, RZ ;  /* 0x0010000003037824 */ /* 0x000fe200078e00ff */
[----:B------:R-:W-:-:S04]  /*0b20*/  LEA R0, R0, 0x3b800000, 0x17 ;  /* 0x3b80000000007811 */ /* 0x000fc800078eb8ff */
[----:B------:R-:W-:Y:S01]  /*0b30*/  LOP3.LUT R17, R0, R3, R17, 0xfe, !PT ;  /* 0x0000000300117212 */ /* 0x000fe200078efe11 */
[----:B------:R-:W-:Y:S06]  /*0b40*/  BRA `(.L_x_3504) ;  /* 0x0000000000f87947 */ /* 0x000fec0003800000 */
.L_x_3517:
        /* <DEDUP_REMOVED lines=20> */
.L_x_3522:
[----:B------:R-:W-:Y:S05]  /*0c90*/  BSYNC B0 ;  /* 0x0000000000007941 */ /* 0x000fea0003800000 */
.L_x_3521:
[----:B------:R-:W-:Y:S01]  /*0ca0*/  IMAD.SHL.U32 R3, R3, 0x200000, RZ ;  /* 0x0020000003037824 */ /* 0x000fe200078e00ff */
[----:B------:R-:W-:-:S04]  /*0cb0*/  LEA R0, R0, 0x37800000, 0x17 ;  /* 0x3780000000007811 */ /* 0x000fc800078eb8ff */
[----:B------:R-:W-:Y:S01]  /*0cc0*/  LOP3.LUT R17, R0, R3, R17, 0xfe, !PT ;  /* 0x0000000300117212 */ /* 0x000fe200078efe11 */
[----:B------:R-:W-:Y:S06]  /*0cd0*/  BRA `(.L_x_3504) ;  /* 0x0000000000947947 */ /* 0x000fec0003800000 */
.L_x_3516:
        /* <DEDUP_REMOVED lines=14> */
.L_x_3503:
        /* <DEDUP_REMOVED lines=16> */
.L_x_3525:
[----:B------:R-:W-:Y:S01]  /*0ec0*/  IMAD.MOV.U32 R17, RZ, RZ, RZ ;  /* 0x000000ffff117224 */ /* 0x000fe200078e00ff */
[----:B------:R-:W-:Y:S06]  /*0ed0*/  BRA `(.L_x_3504) ;  /* 0x0000000000147947 */ /* 0x000fec0003800000 */
.L_x_3524:
[----:B------:R-:W2:Y:S02]  /*0ee0*/  LDG.E.64 R4, desc[UR36][R4.64] ;  /* 0x0000002404047981 */ /* 0x000ea4000c1e1b00 */
[----:B--2---:R2:W3:Y:S01]  /*0ef0*/  I2F.U64 R17, R4 ;  /* 0x0000000400117312 */ /* 0x0044e20000301000 */
[----:B------:R-:W-:Y:S05]  /*0f00*/  BRA `(.L_x_3504) ;  /* 0x0000000000087947 */ /* 0x000fea0003800000 */
.L_x_3523:
[----:B------:R-:W2:Y:S02]  /*0f10*/  LDG.E R4, desc[UR36][R4.64] ;  /* 0x0000002404047981 */ /* 0x000ea4000c1e1900 */
[----:B--2---:R-:W-:-:S07]  /*0f20*/  I2FP.F32.U32 R17, R4 ;  /* 0x0000000400117245 */ /* 0x004fce0000201000 */
.L_x_3504:
[----:B------:R-:W-:Y:S05]  /*0f30*/  BSYNC B6 ;  /* 0x0000000000067941 */ /* 0x000fea0003800000 */
.L_x_3498:
[----:B--2-4-:R-:W2:Y:S01]  /*0f40*/  LDC.64 R4, c[0x0][0x228] ;  /* 0x00008a00ff047b82 */ /* 0x014ea20000000a00 */
[----:B------:R-:W-:Y:S01]  /*0f50*/  PRMT R0, R36, 0x9910, RZ ;  /* 0x0000991024007816 */ /* 0x000fe200000000ff */
[----:B------:R-:W-:Y:S01]  /*0f60*/  ULDC UR4, c[0x0][0x24c] ;  /* 0x0000930000047ab9 */ /* 0x000fe20000000800 */
[----:B------:R-:W-:Y:S01]  /*0f70*/  BSSY B6, `(.L_x_3526) ;  /* 0x00000df000067945 */ /* 0x000fe20003800000 */
        /* <DEDUP_REMOVED lines=14> */
[----:B--2---:R2:W4:Y:S01]  /*1060*/  I2F.S16 R18, R4 ;  /* 0x0000000400127306 */ /* 0x0045220000101400 */
[----:B------:R-:W-:Y:S05]  /*1070*/  BRA `(.L_x_3532) ;  /* 0x0000000c00387947 */ /* 0x000fea0003800000 */
.L_x_3530:
[----:B------:R-:W2:Y:S02]  /*1080*/  LDG.E.U8 R4, desc[UR36][R4.64] ;  /* 0x0000002404047981 */ /* 0x000ea4000c1e1100 */
[----:B--2---:R-:W-:Y:S01]  /*1090*/  I2FP.F32.U32 R18, R4 ;  /* 0x0000000400127245 */ /* 0x004fe20000201000 */
[----:B------:R-:W-:Y:S06]  /*10a0*/  BRA `(.L_x_3532) ;  /* 0x0000000c002c7947 */ /* 0x000fec0003800000 */
.L_x_3529:
        /* <DEDUP_REMOVED lines=9> */
.L_x_3534:
[----:B------:R-:W2:Y:S02]  /*1140*/  LDG.E R4, desc[UR36][R4.64] ;  /* 0x0000002404047981 */ /* 0x000ea4000c1e1900 */
[----:B--2---:R-:W-:Y:S01]  /*1150*/  I2FP.F32.S32 R18, R4 ;  /* 0x0000000400127245 */ /* 0x004fe20000201400 */
[----:B------:R-:W-:Y:S06]  /*1160*/  BRA `(.L_x_3532) ;  /* 0x0000000800fc7947 */ /* 0x000fec0003800000 */
.L_x_3533:
[----:B------:R-:W2:Y:S02]  /*1170*/  LDG.E.U16 R4, desc[UR36][R4.64] ;  /* 0x0000002404047981 */ /* 0x000ea4000c1e1500 */
[----:B--2---:R2:W4:Y:S01]  /*1180*/  I2F.S16 R18, R4 ;  /* 0x0000000400127306 */ /* 0x0045220000101400 */
[----:B------:R-:W-:Y:S05]  /*1190*/  BRA `(.L_x_3532) ;  /* 0x0000000800f07947 */ /* 0x000fea0003800000 */
.L_x_3528:
        /* <DEDUP_REMOVED lines=8> */
.L_x_3536:
[----:B------:R-:W2:Y:S02]  /*1220*/  LDG.E.U16 R4, desc[UR36][R4.64] ;  /* 0x0000002404047981 */ /* 0x000ea4000c1e1500 */
[----:B--2---:R-:W-:Y:S01]  /*1230*/  HADD2.F32 R18, -RZ, R4.H0_H0 ;  /* 0x20000004ff127230 */ /* 0x004fe20000004100 */
[----:B------:R-:W-:Y:S06]  /*1240*/  BRA `(.L_x_3532) ;  /* 0x0000000800c47947 */ /* 0x000fec0003800000 */
.L_x_3535:
        /* <DEDUP_REMOVED lines=8> */
.L_x_3538:
[----:B------:R-:W2:Y:S02]  /*12d0*/  LDG.E.U16 R4, desc[UR36][R4.64] ;  /* 0x0000002404047981 */ /* 0x000ea4000c1e1500 */
[----:B--2---:R-:W-:Y:S01]  /*12e0*/  HADD2.F32 R18, -RZ, R4.H0_H0 ;  /* 0x20000004ff127230 */ /* 0x004fe20000004100 */
[----:B------:R-:W-:Y:S06]  /*12f0*/  BRA `(.L_x_3532) ;  /* 0x0000000800987947 */ /* 0x000fec0003800000 */
.L_x_3537:
[----:B------:R-:W2:Y:S01]  /*1300*/  LDG.E.64 R4, desc[UR36][R4.64] ;  /* 0x0000002404047981 */ /* 0x000ea2000c1e1b00 */
[----:B------:R-:W-:Y:S01]  /*1310*/  UMOV UR4, 0xf0000000 ;  /* 0xf000000000047882 */ /* 0x000fe20000000000 */
[----:B------:R-:W-:Y:S01]  /*1320*/  UMOV UR5, 0x380fffff ;  /* 0x380fffff00057882 */ /* 0x000fe20000000000 */
[----:B--2---:R-:W2:Y:S01]  /*1330*/  F2F.F32.F64 R18, R4 ;  /* 0x0000000400127310 */ /* 0x004ea20000301000 */
[----:B------:R-:W-:-:S14]  /*1340*/  DSETP.GEU.AND P0, PT, |R4|, UR4, PT ;  /* 0x0000000404007e2a */ /* 0x000fdc000bf0e200 */
[----:B--2---:R-:W-:Y:S01]  /*1350*/  @!P0 FMUL R18, R18, 1.175494350822287508e-38 ;  /* 0x0080000012128820 */ /* 0x004fe20000400000 */
[----:B------:R-:W-:Y:S06]  /*1360*/  BRA `(.L_x_3532) ;  /* 0x00000008007c7947 */ /* 0x000fec0003800000 */
.L_x_3527:
        /* <DEDUP_REMOVED lines=12> */
.L_x_3541:
[----:B------:R-:W2:Y:S01]  /*1430*/  LDG.E.64 R4, desc[UR36][R4.64] ;  /* 0x0000002404047981 */ /* 0x000ea2000c1e1b00 */
[----:B------:R-:W-:Y:S01]  /*1440*/  UMOV UR4, 0xf0000000 ;  /* 0xf000000000047882 */ /* 0x000fe20000000000 */
[----:B------:R-:W-:Y:S01]  /*1450*/  UMOV UR5, 0x380fffff ;  /* 0x380fffff00057882 */ /* 0x000fe20000000000 */
[----:B--2---:R-:W2:Y:S01]  /*1460*/  F2F.F32.F64 R18, R4 ;  /* 0x0000000400127310 */ /* 0x004ea20000301000 */
[----:B------:R-:W-:-:S14]  /*1470*/  DSETP.GEU.AND P0, PT, |R4|, UR4, PT ;  /* 0x0000000404007e2a */ /* 0x000fdc000bf0e200 */
[----:B--2---:R-:W-:Y:S01]  /*1480*/  @!P0 FMUL R18, R18, 1.175494350822287508e-38 ;  /* 0x0080000012128820 */ /* 0x004fe20000400000 */
[----:B------:R-:W-:Y:S06]  /*1490*/  BRA `(.L_x_3532) ;  /* 0x0000000800307947 */ /* 0x000fec0003800000 */
.L_x_3540:
        /* <DEDUP_REMOVED lines=26> */
.L_x_3543:
        /* <DEDUP_REMOVED lines=8> */
[----:B------:R-:W-:Y:S01]  /*16c0*/  @P0 FMUL.FTZ R18, R3, 1.9259299443872358531e-34 ;  /* 0x0780000003120820 */ /* 0x000fe20000410000 */
[----:B------:R-:W-:Y:S02]  /*16d0*/  IMAD.SHL.U32 R3, R4, 0x1000000, RZ ;  /* 0x0100000004037824 */ /* 0x000fe400078e00ff */
[----:B------:R-:W-:-:S05]  /*16e0*/  @!P0 FADD.FTZ R18, R0, -0.5 ;  /* 0xbf00000000128421 */ /* 0x000fca0000010000 */
[----:B------:R-:W-:Y:S01]  /*16f0*/  LOP3.LUT R18, R18, 0x80000000, R3, 0xf8, !PT ;  /* 0x8000000012127812 */ /* 0x000fe200078ef803 */
[----:B------:R-:W-:Y:S06]  /*1700*/  BRA `(.L_x_3532) ;  /* 0x0000000400947947 */ /* 0x000fec0003800000 */
.L_x_3542:
[----:B------:R-:W2:Y:S02]  /*1710*/  LDG.E.U16 R4, desc[UR36][R4.64] ;  /* 0x0000002404047981 */ /* 0x000ea4000c1e1500 */
[----:B--2---:R-:W-:Y:S01]  /*1720*/  IMAD.U32 R18, R4, 0x10000, RZ ;  /* 0x0001000004127824 */ /* 0x004fe200078e00ff */
[----:B------:R-:W-:Y:S06]  /*1730*/  BRA `(.L_x_3532) ;  /* 0x0000000400887947 */ /* 0x000fec0003800000 */
.L_x_3539:
        /* <DEDUP_REMOVED lines=11> */
.L_x_3546:
        /* <DEDUP_REMOVED lines=20> */
.L_x_3548:
[----:B------:R-:W-:Y:S05]  /*1930*/  BSYNC B0 ;  /* 0x0000000000007941 */ /* 0x000fea0003800000 */
.L_x_3547:
[----:B------:R-:W-:Y:S01]  /*1940*/  IMAD.SHL.U32 R3, R3, 0x100000, RZ ;  /* 0x0010000003037824 */ /* 0x000fe200078e00ff */
[----:B------:R-:W-:-:S04]  /*1950*/  LEA R5, R0, 0x3b800000, 0x17 ;  /* 0x3b80000000057811 */ /* 0x000fc800078eb8ff */
[----:B------:R-:W-:Y:S01]  /*1960*/  LOP3.LUT R18, R5, R3, R18, 0xfe, !PT ;  /* 0x0000000305127212 */ /* 0x000fe200078efe12 */
[----:B------:R-:W-:Y:S06]  /*1970*/  BRA `(.L_x_3532) ;  /* 0x0000000000f87947 */ /* 0x000fec0003800000 */
.L_x_3545:
        /* <DEDUP_REMOVED lines=20> */
.L_x_3550:
[----:B------:R-:W-:Y:S05]  /*1ac0*/  BSYNC B0 ;  /* 0x0000000000007941 */ /* 0x000fea0003800000 */
.L_x_3549:
[----:B------:R-:W-:Y:S01]  /*1ad0*/  IMAD.SHL.U32 R3, R3, 0x200000, RZ ;  /* 0x0020000003037824 */ /* 0x000fe200078e00ff */
[----:B------:R-:W-:-:S04]  /*1ae0*/  LEA R5, R0, 0x37800000, 0x17 ;  /* 0x3780000000057811 */ /* 0x000fc800078eb8ff */
[----:B------:R-:W-:Y:S01]  /*1af0*/  LOP3.LUT R18, R5, R3, R18, 0xfe, !PT ;  /* 0x0000000305127212 */ /* 0x000fe200078efe12 */
[----:B------:R-:W-:Y:S06]  /*1b00*/  BRA `(.L_x_3532) ;  /* 0x0000000000947947 */ /* 0x000fec0003800000 */
.L_x_3544:
        /* <DEDUP_REMOVED lines=14> */
.L_x_3531:
        /* <DEDUP_REMOVED lines=15> */
[----:B0123-5:R-:W-:Y:S05]  /*1ce0*/  CALL.ABS.NOINC R14 ;  /* 0x000000000e007343 */ /* 0x02ffea0003c00000 */
.L_x_3553:
[----:B------:R-:W-:Y:S01]  /*1cf0*/  IMAD.MOV.U32 R18, RZ, RZ, RZ ;  /* 0x000000ffff127224 */ /* 0x000fe200078e00ff */
[----:B------:R-:W-:Y:S06]  /*1d00*/  BRA `(.L_x_3532) ;  /* 0x0000000000147947 */ /* 0x000fec0003800000 */
.L_x_3552:
[----:B------:R-:W2:Y:S02]  /*1d10*/  LDG.E.64 R18, desc[UR36][R4.64] ;  /* 0x0000002404127981 */ /* 0x000ea4000c1e1b00 */
[----:B--2---:R2:W4:Y:S01]  /*1d20*/  I2F.U64 R18, R18 ;  /* 0x0000001200127312 */ /* 0x0045220000301000 */
[----:B------:R-:W-:Y:S05]  /*1d30*/  BRA `(.L_x_3532) ;  /* 0x0000000000087947 */ /* 0x000fea0003800000 */
.L_x_3551:
[----:B------:R-:W2:Y:S02]  /*1d40*/  LDG.E R4, desc[UR36][R4.64] ;  /* 0x0000002404047981 */ /* 0x000ea4000c1e1900 */
[----:B--2---:R-:W-:-:S07]  /*1d50*/  I2FP.F32.U32 R18, R4 ;  /* 0x0000000400127245 */ /* 0x004fce0000201000 */
.L_x_3532:
[----:B------:R-:W-:Y:S05]  /*1d60*/  BSYNC B6 ;  /* 0x0000000000067941 */ /* 0x000fea0003800000 */
.L_x_3526:
[----:B--2---:R-:W2:Y:S01]  /*1d70*/  LDC.64 R4, c[0x0][0x230] ;  /* 0x00008c00ff047b82 */ /* 0x004ea20000000a00 */
[----:B0-----:R-:W-:Y:S01]  /*1d80*/  PRMT R0, R32, 0x9910, RZ ;  /* 0x0000991020007816 */ /* 0x001fe200000000ff */
        /* <DEDUP_REMOVED lines=16> */
[----:B--2---:R0:W2:Y:S01]  /*1e90*/  I2F.S16 R19, R4 ;  /* 0x0000000400137306 */ /* 0x0040a20000101400 */
[----:B------:R-:W-:Y:S05]  /*1ea0*/  BRA `(.L_x_3560) ;  /* 0x0000000c00387947 */ /* 0x000fea0003800000 */
.L_x_3558:
[----:B------:R-:W2:Y:S02]  /*1eb0*/  LDG.E.U8 R4, desc[UR36][R4.64] ;  /* 0x0000002404047981 */ /* 0x000ea4000c1e1100 */
[----:B--2---:R-:W-:Y:S01]  /*1ec0*/  I2FP.F32.U32 R19, R4 ;  /* 0x0000000400137245 */ /* 0x004fe20000201000 */
[----:B------:R-:W-:Y:S06]  /*1ed0*/  BRA `(.L_x_3560) ;  /* 0x0000000c002c7947 */ /* 0x000fec0003800000 */
.L_x_3557:
        /* <DEDUP_REMOVED lines=9> */
.L_x_3562:
[----:B------:R-:W2:Y:S02]  /*1f70*/  LDG.E R4, desc[UR36][R4.64] ;  /* 0x0000002404047981 */ /* 0x000ea4000c1e1900 */
[----:B--2---:R-:W-:Y:S01]  /*1f80*/  I2FP.F32.S32 R19, R4 ;  /* 0x0000000400137245 */ /* 0x004fe20000201400 */
[----:B------:R-:W-:Y:S06]  /*1f90*/  BRA `(.L_x_3560) ;  /* 0x0000000800fc7947 */ /* 0x000fec0003800000 */
.L_x_3561:
[----:B------:R-:W2:Y:S02]  /*1fa0*/  LDG.E.U16 R4, desc[UR36][R4.64] ;  /* 0x0000002404047981 */ /* 0x000ea4000c1e1500 */
[----:B--2---:R0:W2:Y:S01]  /*1fb0*/  I2F.S16 R19, R4 ;  /* 0x0000000400137306 */ /* 0x0040a20000101400 */
[----:B------:R-:W-:Y:S05]  /*1fc0*/  BRA `(.L_x_3560) ;  /* 0x0000000800f07947 */ /* 0x000fea0003800000 */
.L_x_3556:
        /* <DEDUP_REMOVED lines=8> */
.L_x_3564:
[----:B------:R-:W2:Y:S02]  /*2050*/  LDG.E.U16 R4, desc[UR36][R4.64] ;  /* 0x0000002404047981 */ /* 0x000ea4000c1e1500 */
[----:B--2---:R-:W-:Y:S01]  /*2060*/  HADD2.F32 R19, -RZ, R4.H0_H0 ;  /* 0x20000004ff137230 */ /* 0x004fe20000004100 */
[----:B------:R-:W-:Y:S06]  /*2070*/  BRA `(.L_x_3560) ;  /* 0x0000000800c47947 */ /* 0x000fec0003800000 */
.L_x_3563:
        /* <DEDUP_REMOVED lines=8> */
.L_x_3566:
[----:B------:R-:W2:Y:S02]  /*2100*/  LDG.E.U16 R4, desc[UR36][R4.64] ;  /* 0x0000002404047981 */ /* 0x000ea4000c1e1500 */
[----:B--2---:R-:W-:Y:S01]  /*2110*/  HADD2.F32 R19, -RZ, R4.H0_H0 ;  /* 0x20000004ff137230 */ /* 0x004fe20000004100 */
[----:B------:R-:W-:Y:S06]  /*2120*/  BRA `(.L_x_3560) ;  /* 0x0000000800987947 */ /* 0x000fec0003800000 */
.L_x_3565:
[----:B------:R-:W2:Y:S01]  /*2130*/  LDG.E.64 R4, desc[UR36][R4.64] ;  /* 0x0000002404047981 */ /* 0x000ea2000c1e1b00 */
[----:B------:R-:W-:Y:S01]  /*2140*/  UMOV UR4, 0xf0000000 ;  /* 0xf000000000047882 */ /* 0x000fe20000000000 */
[----:B------:R-:W-:Y:S01]  /*2150*/  UMOV UR5, 0x380fffff ;  /* 0x380fffff00057882 */ /* 0x000fe20000000000 */
[----:B--2---:R-:W0:Y:S01]  /*2160*/  F2F.F32.F64 R19, R4 ;  /* 0x0000000400137310 */ /* 0x004e220000301000 */
[----:B------:R-:W-:-:S14]  /*2170*/  DSETP.GEU.AND P0, PT, |R4|, UR4, PT ;  /* 0x0000000404007e2a */ /* 0x000fdc000bf0e200 */
[----:B0-----:R-:W-:Y:S01]  /*2180*/  @!P0 FMUL R19, R19, 1.175494350822287508e-38 ;  /* 0x0080000013138820 */ /* 0x001fe20000400000 */
[----:B------:R-:W-:Y:S06]  /*2190*/  BRA `(.L_x_3560) ;  /* 0x00000008007c7947 */ /* 0x000fec0003800000 */
.L_x_3555:
        /* <DEDUP_REMOVED lines=12> */
.L_x_3569:
[----:B------:R-:W2:Y:S01]  /*2260*/  LDG.E.64 R4, desc[UR36][R4.64] ;  /* 0x0000002404047981 */ /* 0x000ea2000c1e1b00 */
[----:B------:R-:W-:Y:S01]  /*2270*/  UMOV UR4, 0xf0000000 ;  /* 0xf000000000047882 */ /* 0x000fe20000000000 */
[----:B------:R-:W-:Y:S01]  /*2280*/  UMOV UR5, 0x380fffff ;  /* 0x380fffff00057882 */ /* 0x000fe20000000000 */
[----:B--2---:R-:W0:Y:S01]  /*2290*/  F2F.F32.F64 R19, R4 ;  /* 0x0000000400137310 */ /* 0x004e220000301000 */
[----:B------:R-:W-:-:S14]  /*22a0*/  DSETP.GEU.AND P0, PT, |R4|, UR4, PT ;  /* 0x0000000404007e2a */ /* 0x000fdc000bf0e200 */
[----:B0-----:R-:W-:Y:S01]  /*22b0*/  @!P0 FMUL R19, R19, 1.175494350822287508e-38 ;  /* 0x0080000013138820 */ /* 0x001fe20000400000 */
[----:B------:R-:W-:Y:S06]  /*22c0*/  BRA `(.L_x_3560) ;  /* 0x0000000800307947 */ /* 0x000fec0003800000 */
.L_x_3568:
        /* <DEDUP_REMOVED lines=26> */
.L_x_3571:
        /* <DEDUP_REMOVED lines=13> */
.L_x_3570:
[----:B------:R-:W2:Y:S02]  /*2540*/  LDG.E.U16 R4, desc[UR36][R4.64] ;  /* 0x0000002404047981 */ /* 0x000ea4000c1e1500 */
[----:B--2---:R-:W-:Y:S01]  /*2550*/  IMAD.U32 R19, R4, 0x10000, RZ ;  /* 0x0001000004137824 */ /* 0x004fe200078e00ff */
[----:B------:R-:W-:Y:S06]  /*2560*/  BRA `(.L_x_3560) ;  /* 0x0000000400887947 */ /* 0x000fec0003800000 */
.L_x_3567:
        /* <DEDUP_REMOVED lines=11> */
.L_x_3574:
        /* <DEDUP_REMOVED lines=20> */
.L_x_3576:
[----:B------:R-:W-:Y:S05]  /*2760*/  BSYNC B0 ;  /* 0x0000000000007941 */ /* 0x000fea0003800000 */
.L_x_3575:
[----:B------:R-:W-:Y:S01]  /*2770*/  IMAD.SHL.U32 R3, R3, 0x100000, RZ ;  /* 0x0010000003037824 */ /* 0x000fe200078e00ff */
[----:B------:R-:W-:-:S04]  /*2780*/  LEA R0, R0, 0x3b800000, 0x17 ;  /* 0x3b80000000007811 */ /* 0x000fc800078eb8ff */
[----:B------:R-:W-:Y:S01]  /*2790*/  LOP3.LUT R19, R0, R3, R19, 0xfe, !PT ;  /* 0x0000000300137212 */ /* 0x000fe200078efe13 */
[----:B------:R-:W-:Y:S06]  /*27a0*/  BRA `(.L_x_3560) ;  /* 0x0000000000f87947 */ /* 0x000fec0003800000 */
.L_x_3573:
        /* <DEDUP_REMOVED lines=20> */
.L_x_3578:
[----:B------:R-:W-:Y:S05]  /*28f0*/  BSYNC B0 ;  /* 0x0000000000007941 */ /* 0x000fea0003800000 */
.L_x_3577:
[----:B------:R-:W-:Y:S01]  /*2900*/  IMAD.SHL.U32 R3, R3, 0x200000, RZ ;  /* 0x0020000003037824 */ /* 0x000fe200078e00ff */
[----:B------:R-:W-:-:S04]  /*2910*/  LEA R0, R0, 0x37800000, 0x17 ;  /* 0x3780000000007811 */ /* 0x000fc800078eb8ff */
[----:B------:R-:W-:Y:S01]  /*2920*/  LOP3.LUT R19, R0, R3, R19, 0xfe, !PT ;  /* 0x0000000300137212 */ /* 0x000fe200078efe13 */
[----:B------:R-:W-:Y:S06]  /*2930*/  BRA `(.L_x_3560) ;  /* 0x0000000000947947 */ /* 0x000fec0003800000 */
.L_x_3572:
        /* <DEDUP_REMOVED lines=14> */
.L_x_3559:
        /* <DEDUP_REMOVED lines=16> */
.L_x_3581:
[----:B------:R-:W-:Y:S01]  /*2b20*/  IMAD.MOV.U32 R19, RZ, RZ, RZ ;  /* 0x000000ffff137224 */ /* 0x000fe200078e00ff */
[----:B------:R-:W-:Y:S06]  /*2b30*/  BRA `(.L_x_3560) ;  /* 0x0000000000147947 */ /* 0x000fec0003800000 */
.L_x_3580:
[----:B------:R-:W2:Y:S02]  /*2b40*/  LDG.E.64 R4, desc[UR36][R4.64] ;  /* 0x0000002404047981 */ /* 0x000ea4000c1e1b00 */
[----:B--2---:R0:W2:Y:S01]  /*2b50*/  I2F.U64 R19, R4 ;  /* 0x0000000400137312 */ /* 0x0040a20000301000 */
[----:B------:R-:W-:Y:S05]  /*2b60*/  BRA `(.L_x_3560) ;  /* 0x0000000000087947 */ /* 0x000fea0003800000 */
.L_x_3579:
[----:B------:R-:W2:Y:S02]  /*2b70*/  LDG.E R4, desc[UR36][R4.64] ;  /* 0x0000002404047981 */ /* 0x000ea4000c1e1900 */
[----:B--2---:R-:W-:-:S07]  /*2b80*/  I2FP.F32.U32 R19, R4 ;  /* 0x0000000400137245 */ /* 0x004fce0000201000 */
.L_x_3560:
[----:B------:R-:W-:Y:S05]  /*2b90*/  BSYNC B6 ;  /* 0x0000000000067941 */ /* 0x000fea0003800000 */
.L_x_3554:
[----:B0-----:R-:W0:Y:S01]  /*2ba0*/  LDC.64 R4, c[0x0][0x238] ;  /* 0x00008e00ff047b82 */ /* 0x001e220000000a00 */
[----:B-1----:R-:W-:Y:S01]  /*2bb0*/  PRMT R0, R31, 0x9910, RZ ;  /* 0x000099101f007816 */ /* 0x002fe200000000ff */
[----:B------:R-:W-:Y:S01]  /*2bc0*/  ULDC UR4, c[0x0][0x254] ;  /* 0x0000950000047ab9 */ /* 0x000fe20000000800 */
[----:B------:R-:W-:Y:S01]  /*2bd0*/  BSSY B6, `(.L_x_3582) ;  /* 0x00000df000067945 */ /* 0x000fe20003800000 */
        /* <DEDUP_REMOVED lines=16> */
.L_x_3586:
[----:B------:R-:W2:Y:S02]  /*2ce0*/  LDG.E.U8 R4, desc[UR36][R4.64] ;  /* 0x0000002404047981 */ /* 0x000ea4000c1e1100 */
[----:B--2---:R-:W-:Y:S01]  /*2cf0*/  I2FP.F32.U32 R22, R4 ;  /* 0x0000000400167245 */ /* 0x004fe20000201000 */
[----:B------:R-:W-:Y:S06]  /*2d00*/  BRA `(.L_x_3588) ;  /* 0x0000000c002c7947 */ /* 0x000fec0003800000 */
.L_x_3585:
        /* <DEDUP_REMOVED lines=9> */
.L_x_3590:
[----:B------:R-:W2:Y:S02]  /*2da0*/  LDG.E R4, desc[UR36][R4.64] ;  /* 0x0000002404047981 */ /* 0x000ea4000c1e1900 */
[----:B--2---:R-:W-:Y:S01]  /*2db0*/  I2FP.F32.S32 R22, R4 ;  /* 0x0000000400167245 */ /* 0x004fe20000201400 */
[----:B------:R-:W-:Y:S06]  /*2dc0*/  BRA `(.L_x_3588) ;  /* 0x0000000800fc7947 */ /* 0x000fec0003800000 */
.L_x_3589:
[----:B------:R-:W2:Y:S02]  /*2dd0*/  LDG.E.U16 R4, desc[UR36][R4.64] ;  /* 0x0000002404047981 */ /* 0x000ea4000c1e1500 */
[----:B--2---:R0:W1:Y:S01]  /*2de0*/  I2F.S16 R22, R4 ;  /* 0x0000000400167306 */ /* 0x0040620000101400 */
[----:B------:R-:W-:Y:S05]  /*2df0*/  BRA `(.L_x_3588) ;  /* 0x0000000800f07947 */ /* 0x000fea0003800000 */
.L_x_3584:
        /* <DEDUP_REMOVED lines=8> */
.L_x_3592:
[----:B------:R-:W2:Y:S02]  /*2e80*/  LDG.E.U16 R4, desc[UR36][R4.64] ;  /* 0x0000002404047981 */ /* 0x000ea4000c1e1500 */
[----:B--2---:R-:W-:Y:S01]  /*2e90*/  HADD2.F32 R22, -RZ, R4.H0_H0 ;  /* 0x20000004ff167230 */ /* 0x004fe20000004100 */
[----:B------:R-:W-:Y:S06]  /*2ea0*/  BRA `(.L_x_3588) ;  /* 0x0000000800c47947 */ /* 0x000fec0003800000 */
.L_x_3591:
        /* <DEDUP_REMOVED lines=8> */
.L_x_3594:
[----:B------:R-:W2:Y:S02]  /*2f30*/  LDG.E.U16 R4, desc[UR36][R4.64] ;  /* 0x0000002404047981 */ /* 0x000ea4000c1e1500 */
[----:B--2---:R-:W-:Y:S01]  /*2f40*/  HADD2.F32 R22, -RZ, R4.H0_H0 ;  /* 0x20000004ff167230 */ /* 0x004fe20000004100 */
[----:B------:R-:W-:Y:S06]  /*2f50*/  BRA `(.L_x_3588) ;  /* 0x0000000800987947 */ /* 0x000fec0003800000 */
.L_x_3593:
[----:B------:R-:W2:Y:S01]  /*2f60*/  LDG.E.64 R4, desc[UR36][R4.64] ;  /* 0x0000002404047981 */ /* 0x000ea2000c1e1b00 */
[----:B------:R-:W-:Y:S01]  /*2f70*/  UMOV UR4, 0xf0000000 ;  /* 0xf000000000047882 */ /* 0x000fe20000000000 */
[----:B------:R-:W-:Y:S01]  /*2f80*/  UMOV UR5, 0x380fffff ;  /* 0x380fffff00057882 */ /* 0x000fe20000000000 */
[----:B--2---:R-:W0:Y:S01]  /*2f90*/  F2F.F32.F64 R22, R4 ;  /* 0x0000000400167310 */ /* 0x004e220000301000 */
[----:B------:R-:W-:-:S14]  /*2fa0*/  DSETP.GEU.AND P0, PT, |R4|, UR4, PT ;  /* 0x0000000404007e2a */ /* 0x000fdc000bf0e200 */
[----:B0-----:R-:W-:Y:S01]  /*2fb0*/  @!P0 FMUL R22, R22, 1.175494350822287508e-38 ;  /* 0x0080000016168820 */ /* 0x001fe20000400000 */
[----:B------:R-:W-:Y:S06]  /*2fc0*/  BRA `(.L_x_3588) ;  /* 0x00000008007c7947 */ /* 0x000fec0003800000 */
.L_x_3583:
        /* <DEDUP_REMOVED lines=12> */
.L_x_3597:
[----:B------:R-:W2:Y:S01]  /*3090*/  LDG.E.64 R4, desc[UR36][R4.64] ;  /* 0x0000002404047981 */ /* 0x000ea2000c1e1b00 */
[----:B------:R-:W-:Y:S01]  /*30a0*/  UMOV UR4, 0xf0000000 ;  /* 0xf000000000047882 */ /* 0x000fe20000000000 */
[----:B------:R-:W-:Y:S01]  /*30b0*/  UMOV UR5, 0x380fffff ;  /* 0x380fffff00057882 */ /* 0x000fe20000000000 */
[----:B--2---:R-:W0:Y:S01]  /*30c0*/  F2F.F32.F64 R22, R4 ;  /* 0x0000000400167310 */ /* 0x004e220000301000 */
[----:B------:R-:W-:-:S14]  /*30d0*/  DSETP.GEU.AND P0, PT, |R4|, UR4, PT ;  /* 0x0000000404007e2a */ /* 0x000fdc000bf0e200 */
[----:B0-----:R-:W-:Y:S01]  /*30e0*/  @!P0 FMUL R22, R22, 1.175494350822287508e-38 ;  /* 0x0080000016168820 */ /* 0x001fe20000400000 */
[----:B------:R-:W-:Y:S06]  /*30f0*/  BRA `(.L_x_3588) ;  /* 0x0000000800307947 */ /* 0x000fec0003800000 */
.L_x_3596:
        /* <DEDUP_REMOVED lines=26> */
.L_x_3599:
        /* <DEDUP_REMOVED lines=13> */
.L_x_3598:
[----:B------:R-:W2:Y:S02]  /*3370*/  LDG.E.U16 R4, desc[UR36][R4.64] ;  /* 0x0000002404047981 */ /* 0x000ea4000c1e1500 */
[----:B--2---:R-:W-:Y:S01]  /*3380*/  IMAD.U32 R22, R4, 0x10000, RZ ;  /* 0x0001000004167824 */ /* 0x004fe200078e00ff */
[----:B------:R-:W-:Y:S06]  /*3390*/  BRA `(.L_x_3588) ;  /* 0x0000000400887947 */ /* 0x000fec0003800000 */
.L_x_3595:
        /* <DEDUP_REMOVED lines=11> */
.L_x_3602:
        /* <DEDUP_REMOVED lines=20> */
.L_x_3604:
[----:B------:R-:W-:Y:S05]  /*3590*/  BSYNC B0 ;  /* 0x0000000000007941 */ /* 0x000fea0003800000 */
.L_x_3603:
[----:B------:R-:W-:Y:S01]  /*35a0*/  IMAD.SHL.U32 R3, R3, 0x100000, RZ ;  /* 0x0010000003037824 */ /* 0x000fe200078e00ff */
[----:B------:R-:W-:-:S04]  /*35b0*/  LEA R5, R0, 0x3b800000, 0x17 ;  /* 0x3b80000000057811 */ /* 0x000fc800078eb8ff */
[----:B------:R-:W-:Y:S01]  /*35c0*/  LOP3.LUT R22, R5, R3, R22, 0xfe, !PT ;  /* 0x0000000305167212 */ /* 0x000fe200078efe16 */
[----:B------:R-:W-:Y:S06]  /*35d0*/  BRA `(.L_x_3588) ;  /* 0x0000000000f87947 */ /* 0x000fec0003800000 */
.L_x_3601:
        /* <DEDUP_REMOVED lines=20> */
.L_x_3606:
[----:B------:R-:W-:Y:S05]  /*3720*/  BSYNC B0 ;  /* 0x0000000000007941 */ /* 0x000fea0003800000 */
.L_x_3605:
[----:B------:R-:W-:Y:S01]  /*3730*/  IMAD.SHL.U32 R3, R3, 0x200000, RZ ;  /* 0x0020000003037824 */ /* 0x000fe200078e00ff */
[----:B------:R-:W-:-:S04]  /*3740*/  LEA R5, R0, 0x37800000, 0x17 ;  /* 0x3780000000057811 */ /* 0x000fc800078eb8ff */
[----:B------:R-:W-:Y:S01]  /*3750*/  LOP3.LUT R22, R5, R3, R22, 0xfe, !PT ;  /* 0x0000000305167212 */ /* 0x000fe200078efe16 */
[----:B------:R-:W-:Y:S06]  /*3760*/  BRA `(.L_x_3588) ;  /* 0x0000000000947947 */ /* 0x000fec0003800000 */
.L_x_3600:
        /* <DEDUP_REMOVED lines=14> */
.L_x_3587:
        /* <DEDUP_REMOVED lines=16> */
.L_x_3609:
[----:B------:R-:W-:Y:S01]  /*3950*/  IMAD.MOV.U32 R22, RZ, RZ, RZ ;  /* 0x000000ffff167224 */ /* 0x000fe200078e00ff */
[----:B------:R-:W-:Y:S06]  /*3960*/  BRA `(.L_x_3588) ;  /* 0x0000000000147947 */ /* 0x000fec0003800000 */
.L_x_3608:
[----:B------:R-:W2:Y:S02]  /*3970*/  LDG.E.64 R22, desc[UR36][R4.64] ;  /* 0x0000002404167981 */ /* 0x000ea4000c1e1b00 */
[----:B--2---:R0:W1:Y:S01]  /*3980*/  I2F.U64 R22, R22 ;  /* 0x0000001600167312 */ /* 0x0040620000301000 */
[----:B------:R-:W-:Y:S05]  /*3990*/  BRA `(.L_x_3588) ;  /* 0x0000000000087947 */ /* 0x000fea0003800000 */
.L_x_3607:
[----:B------:R-:W2:Y:S02]  /*39a0*/  LDG.E R4, desc[UR36][R4.64] ;  /* 0x0000002404047981 */ /* 0x000ea4000c1e1900 */
[----:B--2---:R-:W-:-:S07]  /*39b0*/  I2FP.F32.U32 R22, R4 ;  /* 0x0000000400167245 */ /* 0x004fce0000201000 */
.L_x_3588:
[----:B------:R-:W-:Y:S05]  /*39c0*/  BSYNC B6 ;  /* 0x0000000000067941 */ /* 0x000fea0003800000 */
.L_x_3582:
[----:B------:R-:W-:-:S07]  /*39d0*/  VIADD R33, R33, 0x80 ;  /* 0x0000008021217836 */ /* 0x000fce0000000000 */
.L_x_3497:
[----:B------:R-:W-:Y:S05]  /*39e0*/  BSYNC B7 ;  /* 0x0000000000077941 */ /* 0x000fea0003800000 */
.L_x_3496:
[----:B------:R-:W-:Y:S01]  /*39f0*/  ISETP.GE.AND P0, PT, R33, R34, PT ;  /* 0x000000222100720c */ /* 0x000fe20003f06270 */
[----:B------:R-:W-:Y:S01]  /*3a00*/  BSSY B7, `(.L_x_3610) ;  /* 0x0000392000077945 */ /* 0x000fe20003800000 */
[----:B0-----:R-:W-:Y:S01]  /*3a10*/  IMAD.MOV.U32 R23, RZ, RZ, RZ ;  /* 0x000000ffff177224 */ /* 0x001fe200078e00ff */
[----:B------:R-:W-:-:S10]  /*3a20*/  CS2R R24, SRZ ;  /* 0x0000000000187805 */ /* 0x000fd4000001ff00 */
[----:B------:R-:W-:Y:S05]  /*3a30*/  @P0 BRA `(.L_x_3611) ;  /* 0x0000003800380947 */ /* 0x000fea0003800000 */
[----:B------:R-:W0:Y:S01]  /*3a40*/  LDC.64 R4, c[0x0][0x220] ;  /* 0x00008800ff047b82 */ /* 0x000e220000000a00 */
[----:B------:R-:W-:Y:S01]  /*3a50*/  PRMT R0, R35, 0x9910, RZ ;  /* 0x0000991023007816 */ /* 0x000fe200000000ff */
[----:B------:R-:W-:Y:S01]  /*3a60*/  IMAD R25, R2, 0x200, R33 ;  /* 0x0000020002197824 */ /* 0x000fe200078e0221 */
[----:B------:R-:W-:Y:S01]  /*3a70*/  ULDC UR4, c[0x0][0x248] ;  /* 0x0000920000047ab9 */ /* 0x000fe20000000800 */
[----:B------:R-:W-:Y:S01]  /*3a80*/  BSSY B6, `(.L_x_3612) ;  /* 0x00000df000067945 */ /* 0x000fe20003800000 */
        /* <DEDUP_REMOVED lines=16> */
.L_x_3616:
[----:B------:R-:W2:Y:S02]  /*3b90*/  LDG.E.U8 R4, desc[UR36][R4.64] ;  /* 0x0000002404047981 */ /* 0x000ea4000c1e1100 */
[----:B--2---:R-:W-:Y:S01]  /*3ba0*/  I2FP.F32.U32 R16, R4 ;  /* 0x0000000400107245 */ /* 0x004fe20000201000 */
[----:B------:R-:W-:Y:S06]  /*3bb0*/  BRA `(.L_x_3618) ;  /* 0x0000000c002c7947 */ /* 0x000fec0003800000 */
.L_x_3615:
        /* <DEDUP_REMOVED lines=9> */
.L_x_3620:
[----:B------:R-:W2:Y:S02]  /*3c50*/  LDG.E R4, desc[UR36][R4.64] ;  /* 0x0000002404047981 */ /* 0x000ea4000c1e1900 */
[----:B--2---:R-:W-:Y:S01]  /*3c60*/  I2FP.F32.S32 R16, R4 ;  /* 0x0000000400107245 */ /* 0x004fe20000201400 */
[----:B------:R-:W-:Y:S06]  /*3c70*/  BRA `(.L_x_3618) ;  /* 0x0000000800fc7947 */ /* 0x000fec0003800000 */
.L_x_3619:
[----:B------:R-:W2:Y:S02]  /*3c80*/  LDG.E.U16 R4, desc[UR36][R4.64] ;  /* 0x0000002404047981 */ /* 0x000ea4000c1e1500 */
[----:B--2---:R0:W2:Y:S01]  /*3c90*/  I2F.S16 R16, R4 ;  /* 0x0000000400107306 */ /* 0x0040a20000101400 */
[----:B------:R-:W-:Y:S05]  /*3ca0*/  BRA `(.L_x_3618) ;  /* 0x0000000800f07947 */ /* 0x000fea0003800000 */
.L_x_3614:
        /* <DEDUP_REMOVED lines=8> */
.L_x_3622:
[----:B------:R-:W2:Y:S02]  /*3d30*/  LDG.E.U16 R4, desc[UR36][R4.64] ;  /* 0x0000002404047981 */ /* 0x000ea4000c1e1500 */
[----:B--2---:R-:W-:Y:S01]  /*3d40*/  HADD2.F32 R16, -RZ, R4.H0_H0 ;  /* 0x20000004ff107230 */ /* 0x004fe20000004100 */
[----:B------:R-:W-:Y:S06]  /*3d50*/  BRA `(.L_x_3618) ;  /* 0x0000000800c47947 */ /* 0x000fec0003800000 */
.L_x_3621:
        /* <DEDUP_REMOVED lines=8> */
.L_x_3624:
[----:B------:R-:W2:Y:S02]  /*3de0*/  LDG.E.U16 R4, desc[UR36][R4.64] ;  /* 0x0000002404047981 */ /* 0x000ea4000c1e1500 */
[----:B--2---:R-:W-:Y:S01]  /*3df0*/  HADD2.F32 R16, -RZ, R4.H0_H0 ;  /* 0x20000004ff107230 */ /* 0x004fe20000004100 */
[----:B------:R-:W-:Y:S06]  /*3e00*/  BRA `(.L_x_3618) ;  /* 0x0000000800987947 */ /* 0x000fec0003800000 */
.L_x_3623:
[----:B------:R-:W2:Y:S01]  /*3e10*/  LDG.E.64 R4, desc[UR36][R4.64] ;  /* 0x0000002404047981 */ /* 0x000ea2000c1e1b00 */
[----:B------:R-:W-:Y:S01]  /*3e20*/  UMOV UR4, 0xf0000000 ;  /* 0xf000000000047882 */ /* 0x000fe20000000000 */
[----:B------:R-:W-:Y:S01]  /*3e30*/  UMOV UR5, 0x380fffff ;  /* 0x380fffff00057882 */ /* 0x000fe20000000000 */
[----:B--2---:R-:W0:Y:S01]  /*3e40*/  F2F.F32.F64 R16, R4 ;  /* 0x0000000400107310 */ /* 0x004e220000301000 */
[----:B------:R-:W-:-:S14]  /*3e50*/  DSETP.GEU.AND P0, PT, |R4|, UR4, PT ;  /* 0x0000000404007e2a */ /* 0x000fdc000bf0e200 */
[----:B0-----:R-:W-:Y:S01]  /*3e60*/  @!P0 FMUL R16, R16, 1.175494350822287508e-38 ;  /* 0x0080000010108820 */ /* 0x001fe20000400000 */
[----:B------:R-:W-:Y:S06]  /*3e70*/  BRA `(.L_x_3618) ;  /* 0x00000008007c7947 */ /* 0x000fec0003800000 */
.L_x_3613:
        /* <DEDUP_REMOVED lines=12> */
.L_x_3627:
[----:B------:R-:W2:Y:S01]  /*3f40*/  LDG.E.64 R4, desc[UR36][R4.64] ;  /* 0x0000002404047981 */ /* 0x000ea2000c1e1b00 */
[----:B------:R-:W-:Y:S01]  /*3f50*/  UMOV UR4, 0xf0000000 ;  /* 0xf000000000047882 */ /* 0x000fe20000000000 */
[----:B------:R-:W-:Y:S01]  /*3f60*/  UMOV UR5, 0x380fffff ;  /* 0x380fffff00057882 */ /* 0x000fe20000000000 */
[----:B--2---:R-:W0:Y:S01]  /*3f70*/  F2F.F32.F64 R16, R4 ;  /* 0x0000000400107310 */ /* 0x004e220000301000 */
[----:B------:R-:W-:-:S14]  /*3f80*/  DSETP.GEU.AND P0, PT, |R4|, UR4, PT ;  /* 0x0000000404007e2a */ /* 0x000fdc000bf0e200 */
[----:B0-----:R-:W-:Y:S01]  /*3f90*/  @!P0 FMUL R16, R16, 1.175494350822287508e-38 ;  /* 0x0080000010108820 */ /* 0x001fe20000400000 */
[----:B------:R-:W-:Y:S06]  /*3fa0*/  BRA `(.L_x_3618) ;  /* 0x0000000800307947 */ /* 0x000fec0003800000 */
.L_x_3626:
        /* <DEDUP_REMOVED lines=26> */
.L_x_3629:
        /* <DEDUP_REMOVED lines=13> */
.L_x_3628:
[----:B------:R-:W2:Y:S02]  /*4220*/  LDG.E.U16 R4, desc[UR36][R4.64] ;  /* 0x0000002404047981 */ /* 0x000ea4000c1e1500 */
[----:B--2---:R-:W-:Y:S01]  /*4230*/  IMAD.U32 R16, R4, 0x10000, RZ ;  /* 0x0001000004107824 */ /* 0x004fe200078e00ff */
[----:B------:R-:W-:Y:S06]  /*4240*/  BRA `(.L_x_3618) ;  /* 0x0000000400887947 */ /* 0x000fec0003800000 */
.L_x_3625:
        /* <DEDUP_REMOVED lines=11> */
.L_x_3632:
        /* <DEDUP_REMOVED lines=20> */
.L_x_3634:
[----:B------:R-:W-:Y:S05]  /*4440*/  BSYNC B0 ;  /* 0x0000000000007941 */ /* 0x000fea0003800000 */
.L_x_3633:
[----:B------:R-:W-:Y:S01]  /*4450*/  IMAD.SHL.U32 R3, R3, 0x100000, RZ ;  /* 0x0010000003037824 */ /* 0x000fe200078e00ff */
[----:B------:R-:W-:-:S04]  /*4460*/  LEA R5, R0, 0x3b800000, 0x17 ;  /* 0x3b80000000057811 */ /* 0x000fc800078eb8ff */
[----:B------:R-:W-:Y:S01]  /*4470*/  LOP3.LUT R16, R5, R3, R16, 0xfe, !PT ;  /* 0x0000000305107212 */ /* 0x000fe200078efe10 */
[----:B------:R-:W-:Y:S06]  /*4480*/  BRA `(.L_x_3618) ;  /* 0x0000000000f87947 */ /* 0x000fec0003800000 */
.L_x_3631:
        /* <DEDUP_REMOVED lines=20> */
.L_x_3636:
[----:B------:R-:W-:Y:S05]  /*45d0*/  BSYNC B0 ;  /* 0x0000000000007941 */ /* 0x000fea0003800000 */
.L_x_3635:
[----:B------:R-:W-:Y:S01]  /*45e0*/  IMAD.SHL.U32 R3, R3, 0x200000, RZ ;  /* 0x0020000003037824 */ /* 0x000fe200078e00ff */
[----:B------:R-:W-:-:S04]  /*45f0*/  LEA R5, R0, 0x37800000, 0x17 ;  /* 0x3780000000057811 */ /* 0x000fc800078eb8ff */
[----:B------:R-:W-:Y:S01]  /*4600*/  LOP3.LUT R16, R5, R3, R16, 0xfe, !PT ;  /* 0x0000000305107212 */ /* 0x000fe200078efe10 */
[----:B------:R-:W-:Y:S06]  /*4610*/  BRA `(.L_x_3618) ;  /* 0x0000000000947947 */ /* 0x000fec0003800000 */
.L_x_3630:
        /* <DEDUP_REMOVED lines=14> */
.L_x_3617:
        /* <DEDUP_REMOVED lines=15> */
[----:B012345:R-:W-:Y:S05]  /*47f0*/  CALL.ABS.NOINC R14 ;  /* 0x000000000e007343 */ /* 0x03ffea0003c00000 */
.L_x_3639:
[----:B------:R-:W-:Y:S01]  /*4800*/  IMAD.MOV.U32 R16, RZ, RZ, RZ ;  /* 0x000000ffff107224 */ /* 0x000fe200078e00ff */
[----:B------:R-:W-:Y:S06]  /*4810*/  BRA `(.L_x_3618) ;  /* 0x0000000000147947 */ /* 0x000fec0003800000 */
.L_x_3638:
[----:B------:R-:W2:Y:S02]  /*4820*/  LDG.E.64 R4, desc[UR36][R4.64] ;  /* 0x0000002404047981 */ /* 0x000ea4000c1e1b00 */
[----:B--2---:R0:W2:Y:S01]  /*4830*/  I2F.U64 R16, R4 ;  /* 0x0000000400107312 */ /* 0x0040a20000301000 */
[----:B------:R-:W-:Y:S05]  /*4840*/  BRA `(.L_x_3618) ;  /* 0x0000000000087947 */ /* 0x000fea0003800000 */
.L_x_3637:
[----:B------:R-:W2:Y:S02]  /*4850*/  LDG.E R4, desc[UR36][R4.64] ;  /* 0x0000002404047981 */ /* 0x000ea4000c1e1900 */
[----:B--2---:R-:W-:-:S07]  /*4860*/  I2FP.F32.U32 R16, R4 ;  /* 0x0000000400107245 */ /* 0x004fce0000201000 */
.L_x_3618:
[----:B------:R-:W-:Y:S05]  /*4870*/  BSYNC B6 ;  /* 0x0000000000067941 */ /* 0x000fea0003800000 */
.L_x_3612:
[----:B0-----:R-:W0:Y:S01]  /*4880*/  LDC.64 R4, c[0x0][0x228] ;  /* 0x00008a00ff047b82 */ /* 0x001e220000000a00 */
[----:B------:R-:W-:Y:S01]  /*4890*/  PRMT R0, R36, 0x9910, RZ ;  /* 0x0000991024007816 */ /* 0x000fe200000000ff */
        /* <DEDUP_REMOVED lines=18> */
.L_x_3644:
[----:B------:R-:W2:Y:S02]  /*49c0*/  LDG.E.U8 R4, desc[UR36][R4.64] ;  /* 0x0000002404047981 */ /* 0x000ea4000c1e1100 */
[----:B--2---:R-:W-:Y:S01]  /*49d0*/  I2FP.F32.U32 R23, R4 ;  /* 0x0000000400177245 */ /* 0x004fe20000201000 */
[----:B------:R-:W-:Y:S06]  /*49e0*/  BRA `(.L_x_3646) ;  /* 0x0000000c002c7947 */ /* 0x000fec0003800000 */
.L_x_3643:
        /* <DEDUP_REMOVED lines=9> */
.L_x_3648:
[----:B------:R-:W2:Y:S02]  /*4a80*/  LDG.E R4, desc[UR36][R4.64] ;  /* 0x0000002404047981 */ /* 0x000ea4000c1e1900 */
[----:B--2---:R-:W-:Y:S01]  /*4a90*/  I2FP.F32.S32 R23, R4 ;  /* 0x0000000400177245 */ /* 0x004fe20000201400 */
[----:B------:R-:W-:Y:S06]  /*4aa0*/  BRA `(.L_x_3646) ;  /* 0x0000000800fc7947 */ /* 0x000fec0003800000 */
.L_x_3647:
[----:B------:R-:W2:Y:S02]  /*4ab0*/  LDG.E.U16 R4, desc[UR36][R4.64] ;  /* 0x0000002404047981 */ /* 0x000ea4000c1e1500 */
[----:B--2---:R0:W2:Y:S01]  /*4ac0*/  I2F.S16 R23, R4 ;  /* 0x0000000400177306 */ /* 0x0040a20000101400 */
[----:B------:R-:W-:Y:S05]  /*4ad0*/  BRA `(.L_x_3646) ;  /* 0x0000000800f07947 */ /* 0x000fea0003800000 */
.L_x_3642:
        /* <DEDUP_REMOVED lines=8> */
.L_x_3650:
[----:B------:R-:W2:Y:S02]  /*4b60*/  LDG.E.U16 R4, desc[UR36][R4.64] ;  /* 0x0000002404047981 */ /* 0x000ea4000c1e1500 */
[----:B--2---:R-:W-:Y:S01]  /*4b70*/  HADD2.F32 R23, -RZ, R4.H0_H0 ;  /* 0x20000004ff177230 */ /* 0x004fe20000004100 */
[----:B------:R-:W-:Y:S06]  /*4b80*/  BRA `(.L_x_3646) ;  /* 0x0000000800c47947 */ /* 0x000fec0003800000 */
.L_x_3649:
        /* <DEDUP_REMOVED lines=8> */
.L_x_3652:
[----:B------:R-:W2:Y:S02]  /*4c10*/  LDG.E.U16 R4, desc[UR36][R4.64] ;  /* 0x0000002404047981 */ /* 0x000ea4000c1e1500 */
[----:B--2---:R-:W-:Y:S01]  /*4c20*/  HADD2.F32 R23, -RZ, R4.H0_H0 ;  /* 0x20000004ff177230 */ /* 0x004fe20000004100 */
[----:B------:R-:W-:Y:S06]  /*4c30*/  BRA `(.L_x_3646) ;  /* 0x0000000800987947 */ /* 0x000fec0003800000 */
.L_x_3651:
[----:B------:R-:W2:Y:S01]  /*4c40*/  LDG.E.64 R4, desc[UR36][R4.64] ;  /* 0x0000002404047981 */ /* 0x000ea2000c1e1b00 */
[----:B------:R-:W-:Y:S01]  /*4c50*/  UMOV UR4, 0xf0000000 ;  /* 0xf000000000047882 */ /* 0x000fe20000000000 */
[----:B------:R-:W-:Y:S01]  /*4c60*/  UMOV UR5, 0x380fffff ;  /* 0x380fffff00057882 */ /* 0x000fe20000000000 */
[----:B--2---:R-:W0:Y:S01]  /*4c70*/  F2F.F32.F64 R23, R4 ;  /* 0x0000000400177310 */ /* 0x004e220000301000 */
[----:B------:R-:W-:-:S14]  /*4c80*/  DSETP.GEU.AND P0, PT, |R4|, UR4, PT ;  /* 0x0000000404007e2a */ /* 0x000fdc000bf0e200 */
[----:B0-----:R-:W-:Y:S01]  /*4c90*/  @!P0 FMUL R23, R23, 1.175494350822287508e-38 ;  /* 0x0080000017178820 */ /* 0x001fe20000400000 */
[----:B------:R-:W-:Y:S06]  /*4ca0*/  BRA `(.L_x_3646) ;  /* 0x00000008007c7947 */ /* 0x000fec0003800000 */
.L_x_3641:
        /* <DEDUP_REMOVED lines=12> */
.L_x_3655:
[----:B------:R-:W2:Y:S01]  /*4d70*/  LDG.E.64 R4, desc[UR36][R4.64] ;  /* 0x0000002404047981 */ /* 0x000ea2000c1e1b00 */
[----:B------:R-:W-:Y:S01]  /*4d80*/  UMOV UR4, 0xf0000000 ;  /* 0xf000000000047882 */ /* 0x000fe20000000000 */
[----:B------:R-:W-:Y:S01]  /*4d90*/  UMOV UR5, 0x380fffff ;  /* 0x380fffff00057882 */ /* 0x000fe20000000000 */
[----:B--2---:R-:W0:Y:S01]  /*4da0*/  F2F.F32.F64 R23, R4 ;  /* 0x0000000400177310 */ /* 0x004e220000301000 */
[----:B------:R-:W-:-:S14]  /*4db0*/  DSETP.GEU.AND P0, PT, |R4|, UR4, PT ;  /* 0x0000000404007e2a */ /* 0x000fdc000bf0e200 */
[----:B0-----:R-:W-:Y:S01]  /*4dc0*/  @!P0 FMUL R23, R23, 1.175494350822287508e-38 ;  /* 0x0080000017178820 */ /* 0x001fe20000400000 */
[----:B------:R-:W-:Y:S06]  /*4dd0*/  BRA `(.L_x_3646) ;  /* 0x0000000800307947 */ /* 0x000fec0003800000 */
.L_x_3654:
        /* <DEDUP_REMOVED lines=26> */
.L_x_3657:
        /* <DEDUP_REMOVED lines=13> */
.L_x_3656:
[----:B------:R-:W2:Y:S02]  /*5050*/  LDG.E.U16 R4, desc[UR36][R4.64] ;  /* 0x0000002404047981 */ /* 0x000ea4000c1e1500 */
[----:B--2---:R-:W-:Y:S01]  /*5060*/  IMAD.U32 R23, R4, 0x10000, RZ ;  /* 0x0001000004177824 */ /* 0x004fe200078e00ff */
[----:B------:R-:W-:Y:S06]  /*5070*/  BRA `(.L_x_3646) ;  /* 0x0000000400887947 */ /* 0x000fec0003800000 */
.L_x_3653:
        /* <DEDUP_REMOVED lines=11> */
.L_x_3660:
        /* <DEDUP_REMOVED lines=20> */
.L_x_3662:
[----:B------:R-:W-:Y:S05]  /*5270*/  BSYNC B0 ;  /* 0x0000000000007941 */ /* 0x000fea0003800000 */
.L_x_3661:
[----:B------:R-:W-:Y:S01]  /*5280*/  IMAD.SHL.U32 R3, R3, 0x100000, RZ ;  /* 0x0010000003037824 */ /* 0x000fe200078e00ff */
[----:B------:R-:W-:-:S04]  /*5290*/  LEA R0, R0, 0x3b800000, 0x17 ;  /* 0x3b80000000007811 */ /* 0x000fc800078eb8ff */
[----:B------:R-:W-:Y:S01]  /*52a0*/  LOP3.LUT R23, R0, R3, R23, 0xfe, !PT ;  /* 0x0000000300177212 */ /* 0x000fe200078efe17 */
[----:B------:R-:W-:Y:S06]  /*52b0*/  BRA `(.L_x_3646) ;  /* 0x0000000000f87947 */ /* 0x000fec0003800000 */
.L_x_3659:
        /* <DEDUP_REMOVED lines=20> */
.L_x_3664:
[----:B------:R-:W-:Y:S05]  /*5400*/  BSYNC B0 ;  /* 0x0000000000007941 */ /* 0x000fea0003800000 */
.L_x_3663:
[----:B------:R-:W-:Y:S01]  /*5410*/  IMAD.SHL.U32 R3, R3, 0x200000, RZ ;  /* 0x0020000003037824 */ /* 0x000fe200078e00ff */
[----:B------:R-:W-:-:S04]  /*5420*/  LEA R0, R0, 0x37800000, 0x17 ;  /* 0x3780000000007811 */ /* 0x000fc800078eb8ff */
[----:B------:R-:W-:Y:S01]  /*5430*/  LOP3.LUT R23, R0, R3, R23, 0xfe, !PT ;  /* 0x0000000300177212 */ /* 0x000fe200078efe17 */
[----:B------:R-:W-:Y:S06]  /*5440*/  BRA `(.L_x_3646) ;  /* 0x0000000000947947 */ /* 0x000fec0003800000 */
.L_x_3658:
        /* <DEDUP_REMOVED lines=14> */
.L_x_3645:
        /* <DEDUP_REMOVED lines=16> */
.L_x_3667:
[----:B------:R-:W-:Y:S01]  /*5630*/  IMAD.MOV.U32 R23, RZ, RZ, RZ ;  /* 0x000000ffff177224 */ /* 0x000fe200078e00ff */
[----:B------:R-:W-:Y:S06]  /*5640*/  BRA `(.L_x_3646) ;  /* 0x0000000000147947 */ /* 0x000fec0003800000 */
.L_x_3666:
[----:B------:R-:W2:Y:S02]  /*5650*/  LDG.E.64 R4, desc[UR36][R4.64] ;  /* 0x0000002404047981 */ /* 0x000ea4000c1e1b00 */
[----:B--2---:R0:W2:Y:S01]  /*5660*/  I2F.U64 R23, R4 ;  /* 0x0000000400177312 */ /* 0x0040a20000301000 */
[----:B------:R-:W-:Y:S05]  /*5670*/  BRA `(.L_x_3646) ;  /* 0x0000000000087947 */ /* 0x000fea0003800000 */
.L_x_3665:
[----:B------:R-:W2:Y:S02]  /*5680*/  LDG.E R4, desc[UR36][R4.64] ;  /* 0x0000002404047981 */ /* 0x000ea4000c1e1900 */
[----:B--2---:R-:W-:-:S07]  /*5690*/  I2FP.F32.U32 R23, R4 ;  /* 0x0000000400177245 */ /* 0x004fce0000201000 */
.L_x_3646:
[----:B------:R-:W-:Y:S05]  /*56a0*/  BSYNC B6 ;  /* 0x0000000000067941 */ /* 0x000fea0003800000 */
.L_x_3640:
        /* <DEDUP_REMOVED lines=20> */
.L_x_3672:
[----:B------:R-:W2:Y:S02]  /*57f0*/  LDG.E.U8 R4, desc[UR36][R4.64] ;  /* 0x0000002404047981 */ /* 0x000ea4000c1e1100 */
[----:B--2---:R-:W-:Y:S01]  /*5800*/  I2FP.F32.U32 R24, R4 ;  /* 0x0000000400187245 */ /* 0x004fe20000201000 */
[----:B------:R-:W-:Y:S06]  /*5810*/  BRA `(.L_x_3674) ;  /* 0x0000000c002c7947 */ /* 0x000fec0003800000 */
.L_x_3671:
        /* <DEDUP_REMOVED lines=9> */
.L_x_3676:
[----:B------:R-:W2:Y:S02]  /*58b0*/  LDG.E R4, desc[UR36][R4.64] ;  /* 0x0000002404047981 */ /* 0x000ea4000c1e1900 */
[----:B--2---:R-:W-:Y:S01]  /*58c0*/  I2FP.F32.S32 R24, R4 ;  /* 0x0000000400187245 */ /* 0x004fe20000201400 */
[----:B------:R-:W-:Y:S06]  /*58d0*/  BRA `(.L_x_3674) ;  /* 0x0000000800fc7947 */ /* 0x000fec0003800000 */
.L_x_3675:
[----:B------:R-:W2:Y:S02]  /*58e0*/  LDG.E.U16 R4, desc[UR36][R4.64] ;  /* 0x0000002404047981 */ /* 0x000ea4000c1e1500 */
[----:B--2---:R0:W2:Y:S01]  /*58f0*/  I2F.S16 R24, R4 ;  /* 0x0000000400187306 */ /* 0x0040a20000101400 */
[----:B------:R-:W-:Y:S05]  /*5900*/  BRA `(.L_x_3674) ;  /* 0x0000000800f07947 */ /* 0x000fea0003800000 */
.L_x_3670:
        /* <DEDUP_REMOVED lines=8> */
.L_x_3678:
[----:B------:R-:W2:Y:S02]  /*5990*/  LDG.E.U16 R4, desc[UR36][R4.64] ;  /* 0x0000002404047981 */ /* 0x000ea4000c1e1500 */
[----:B--2---:R-:W-:Y:S01]  /*59a0*/  HADD2.F32 R24, -RZ, R4.H0_H0 ;  /* 0x20000004ff187230 */ /* 0x004fe20000004100 */
[----:B------:R-:W-:Y:S06]  /*59b0*/  BRA `(.L_x_3674) ;  /* 0x0000000800c47947 */ /* 0x000fec0003800000 */
.L_x_3677:
        /* <DEDUP_REMOVED lines=8> */
.L_x_3680:
[----:B------:R-:W2:Y:S02]  /*5a40*/  LDG.E.U16 R4, desc[UR36][R4.64] ;  /* 0x0000002404047981 */ /* 0x000ea4000c1e1500 */
[----:B--2---:R-:W-:Y:S01]  /*5a50*/  HADD2.F32 R24, -RZ, R4.H0_H0 ;  /* 0x20000004ff187230 */ /* 0x004fe20000004100 */
[----:B------:R-:W-:Y:S06]  /*5a60*/  BRA `(.L_x_3674) ;  /* 0x0000000800987947 */ /* 0x000fec0003800000 */
.L_x_3679:
[----:B------:R-:W2:Y:S01]  /*5a70*/  LDG.E.64 R4, desc[UR36][R4.64] ;  /* 0x0000002404047981 */ /* 0x000ea2000c1e1b00 */
[----:B------:R-:W-:Y:S01]  /*5a80*/  UMOV UR4, 0xf0000000 ;  /* 0xf000000000047882 */ /* 0x000fe20000000000 */
[----:B------:R-:W-:Y:S01]  /*5a90*/  UMOV UR5, 0x380fffff ;  /* 0x380fffff00057882 */ /* 0x000fe20000000000 */
[----:B--2---:R-:W0:Y:S01]  /*5aa0*/  F2F.F32.F64 R24, R4 ;  /* 0x0000000400187310 */ /* 0x004e220000301000 */
[----:B------:R-:W-:-:S14]  /*5ab0*/  DSETP.GEU.AND P0, PT, |R4|, UR4, PT ;  /* 0x0000000404007e2a */ /* 0x000fdc000bf0e200 */
[----:B0-----:R-:W-:Y:S01]  /*5ac0*/  @!P0 FMUL R24, R24, 1.175494350822287508e-38 ;  /* 0x0080000018188820 */ /* 0x001fe20000400000 */
[----:B------:R-:W-:Y:S06]  /*5ad0*/  BRA `(.L_x_3674) ;  /* 0x00000008007c7947 */ /* 0x000fec0003800000 */
.L_x_3669:
        /* <DEDUP_REMOVED lines=12> */
.L_x_3683:
[----:B------:R-:W2:Y:S01]  /*5ba0*/  LDG.E.64 R4, desc[UR36][R4.64] ;  /* 0x0000002404047981 */ /* 0x000ea2000c1e1b00 */
[----:B------:R-:W-:Y:S01]  /*5bb0*/  UMOV UR4, 0xf0000000 ;  /* 0xf000000000047882 */ /* 0x000fe20000000000 */
[----:B------:R-:W-:Y:S01]  /*5bc0*/  UMOV UR5, 0x380fffff ;  /* 0x380fffff00057882 */ /* 0x000fe20000000000 */
[----:B--2---:R-:W0:Y:S01]  /*5bd0*/  F2F.F32.F64 R24, R4 ;  /* 0x0000000400187310 */ /* 0x004e220000301000 */
[----:B------:R-:W-:-:S14]  /*5be0*/  DSETP.GEU.AND P0, PT, |R4|, UR4, PT ;  /* 0x0000000404007e2a */ /* 0x000fdc000bf0e200 */
[----:B0-----:R-:W-:Y:S01]  /*5bf0*/  @!P0 FMUL R24, R24, 1.175494350822287508e-38 ;  /* 0x0080000018188820 */ /* 0x001fe20000400000 */
[----:B------:R-:W-:Y:S06]  /*5c00*/  BRA `(.L_x_3674) ;  /* 0x0000000800307947 */ /* 0x000fec0003800000 */
.L_x_3682:
        /* <DEDUP_REMOVED lines=26> */
.L_x_3685:
        /* <DEDUP_REMOVED lines=13> */
.L_x_3684:
[----:B------:R-:W2:Y:S02]  /*5e80*/  LDG.E.U16 R4, desc[UR36][R4.64] ;  /* 0x0000002404047981 */ /* 0x000ea4000c1e1500 */
[----:B--2---:R-:W-:Y:S01]  /*5e90*/  IMAD.U32 R24, R4, 0x10000, RZ ;  /* 0x0001000004187824 */ /* 0x004fe200078e00ff */
[----:B------:R-:W-:Y:S06]  /*5ea0*/  BRA `(.L_x_3674) ;  /* 0x0000000400887947 */ /* 0x000fec0003800000 */
.L_x_3681:
        /* <DEDUP_REMOVED lines=11> */
.L_x_3688:
        /* <DEDUP_REMOVED lines=20> */
.L_x_3690:
[----:B------:R-:W-:Y:S05]  /*60a0*/  BSYNC B0 ;  /* 0x0000000000007941 */ /* 0x000fea0003800000 */
.L_x_3689:
[----:B------:R-:W-:Y:S01]  /*60b0*/  IMAD.SHL.U32 R3, R3, 0x100000, RZ ;  /* 0x0010000003037824 */ /* 0x000fe200078e00ff */
[----:B------:R-:W-:-:S04]  /*60c0*/  LEA R5, R0, 0x3b800000, 0x17 ;  /* 0x3b80000000057811 */ /* 0x000fc800078eb8ff */
[----:B------:R-:W-:Y:S01]  /*60d0*/  LOP3.LUT R24, R5, R3, R24, 0xfe, !PT ;  /* 0x0000000305187212 */ /* 0x000fe200078efe18 */
[----:B------:R-:W-:Y:S06]  /*60e0*/  BRA `(.L_x_3674) ;  /* 0x0000000000f87947 */ /* 0x000fec0003800000 */
.L_x_3687:
        /* <DEDUP_REMOVED lines=20> */
.L_x_3692:
[----:B------:R-:W-:Y:S05]  /*6230*/  BSYNC B0 ;  /* 0x0000000000007941 */ /* 0x000fea0003800000 */
.L_x_3691:
[----:B------:R-:W-:Y:S01]  /*6240*/  IMAD.SHL.U32 R3, R3, 0x200000, RZ ;  /* 0x0020000003037824 */ /* 0x000fe200078e00ff */
[----:B------:R-:W-:-:S04]  /*6250*/  LEA R5, R0, 0x37800000, 0x17 ;  /* 0x3780000000057811 */ /* 0x000fc800078eb8ff */
[----:B------:R-:W-:Y:S01]  /*6260*/  LOP3.LUT R24, R5, R3, R24, 0xfe, !PT ;  /* 0x0000000305187212 */ /* 0x000fe200078efe18 */
[----:B------:R-:W-:Y:S06]  /*6270*/  BRA `(.L_x_3674) ;  /* 0x0000000000947947 */ /* 0x000fec0003800000 */
.L_x_3686:
        /* <DEDUP_REMOVED lines=14> */
.L_x_3673:
        /* <DEDUP_REMOVED lines=16> */
.L_x_3695:
[----:B------:R-:W-:Y:S01]  /*6460*/  IMAD.MOV.U32 R24, RZ, RZ, RZ ;  /* 0x000000ffff187224 */ /* 0x000fe200078e00ff */
[----:B------:R-:W-:Y:S06]  /*6470*/  BRA `(.L_x_3674) ;  /* 0x0000000000147947 */ /* 0x000fec0003800000 */
.L_x_3694:
[----:B------:R-:W2:Y:S02]  /*6480*/  LDG.E.64 R4, desc[UR36][R4.64] ;  /* 0x0000002404047981 */ /* 0x000ea4000c1e1b00 */
[----:B--2---:R0:W2:Y:S01]  /*6490*/  I2F.U64 R24, R4 ;  /* 0x0000000400187312 */ /* 0x0040a20000301000 */
[----:B------:R-:W-:Y:S05]  /*64a0*/  BRA `(.L_x_3674) ;  /* 0x0000000000087947 */ /* 0x000fea0003800000 */
.L_x_3693:
[----:B------:R-:W2:Y:S02]  /*64b0*/  LDG.E R4, desc[UR36][R4.64] ;  /* 0x0000002404047981 */ /* 0x000ea4000c1e1900 */
[----:B--2---:R-:W-:-:S07]  /*64c0*/  I2FP.F32.U32 R24, R4 ;  /* 0x0000000400187245 */ /* 0x004fce0000201000 */
.L_x_3674:
[----:B------:R-:W-:Y:S05]  /*64d0*/  BSYNC B6 ;  /* 0x0000000000067941 */ /* 0x000fea0003800000 */
.L_x_3668:
        /* <DEDUP_REMOVED lines=20> */
.L_x_3700:
[----:B------:R-:W2:Y:S02]  /*6620*/  LDG.E.U8 R4, desc[UR36][R4.64] ;  /* 0x0000002404047981 */ /* 0x000ea4000c1e1100 */
[----:B--2---:R-:W-:Y:S01]  /*6630*/  I2FP.F32.U32 R25, R4 ;  /* 0x0000000400197245 */ /* 0x004fe20000201000 */
[----:B------:R-:W-:Y:S06]  /*6640*/  BRA `(.L_x_3702) ;  /* 0x0000000c002c7947 */ /* 0x000fec0003800000 */
.L_x_3699:
        /* <DEDUP_REMOVED lines=9> */
.L_x_3704:
[----:B------:R-:W2:Y:S02]  /*66e0*/  LDG.E R4, desc[UR36][R4.64] ;  /* 0x0000002404047981 */ /* 0x000ea4000c1e1900 */
[----:B--2---:R-:W-:Y:S01]  /*66f0*/  I2FP.F32.S32 R25, R4 ;  /* 0x0000000400197245 */ /* 0x004fe20000201400 */
[----:B------:R-:W-:Y:S06]  /*6700*/  BRA `(.L_x_3702) ;  /* 0x0000000800fc7947 */ /* 0x000fec0003800000 */
.L_x_3703:
[----:B------:R-:W2:Y:S02]  /*6710*/  LDG.E.U16 R4, desc[UR36][R4.64] ;  /* 0x0000002404047981 */ /* 0x000ea4000c1e1500 */
[----:B--2---:R0:W1:Y:S01]  /*6720*/  I2F.S16 R25, R4 ;  /* 0x0000000400197306 */ /* 0x0040620000101400 */
[----:B------:R-:W-:Y:S05]  /*6730*/  BRA `(.L_x_3702) ;  /* 0x0000000800f07947 */ /* 0x000fea0003800000 */
.L_x_3698:
        /* <DEDUP_REMOVED lines=8> */
.L_x_3706:
[----:B------:R-:W2:Y:S02]  /*67c0*/  LDG.E.U16 R4, desc[UR36][R4.64] ;  /* 0x0000002404047981 */ /* 0x000ea4000c1e1500 */
[----:B--2---:R-:W-:Y:S01]  /*67d0*/  HADD2.F32 R25, -RZ, R4.H0_H0 ;  /* 0x20000004ff197230 */ /* 0x004fe20000004100 */
[----:B------:R-:W-:Y:S06]  /*67e0*/  BRA `(.L_x_3702) ;  /* 0x0000000800c47947 */ /* 0x000fec0003800000 */
.L_x_3705:
        /* <DEDUP_REMOVED lines=8> */
.L_x_3708:
[----:B------:R-:W2:Y:S02]  /*6870*/  LDG.E.U16 R4, desc[UR36][R4.64] ;  /* 0x0000002404047981 */ /* 0x000ea4000c1e1500 */
[----:B--2---:R-:W-:Y:S01]  /*6880*/  HADD2.F32 R25, -RZ, R4.H0_H0 ;  /* 0x20000004ff197230 */ /* 0x004fe20000004100 */
[----:B------:R-:W-:Y:S06]  /*6890*/  BRA `(.L_x_3702) ;  /* 0x0000000800987947 */ /* 0x000fec0003800000 */
.L_x_3707:
[----:B------:R-:W2:Y:S01]  /*68a0*/  LDG.E.64 R4, desc[UR36][R4.64] ;  /* 0x0000002404047981 */ /* 0x000ea2000c1e1b00 */
[----:B------:R-:W-:Y:S01]  /*68b0*/  UMOV UR4, 0xf0000000 ;  /* 0xf000000000047882 */ /* 0x000fe20000000000 */
[----:B------:R-:W-:Y:S01]  /*68c0*/  UMOV UR5, 0x380fffff ;  /* 0x380fffff00057882 */ /* 0x000fe20000000000 */
[----:B--2---:R-:W0:Y:S01]  /*68d0*/  F2F.F32.F64 R25, R4 ;  /* 0x0000000400197310 */ /* 0x004e220000301000 */
[----:B------:R-:W-:-:S14]  /*68e0*/  DSETP.GEU.AND P0, PT, |R4|, UR4, PT ;  /* 0x0000000404007e2a */ /* 0x000fdc000bf0e200 */
[----:B0-----:R-:W-:Y:S01]  /*68f0*/  @!P0 FMUL R25, R25, 1.175494350822287508e-38 ;  /* 0x0080000019198820 */ /* 0x001fe20000400000 */
[----:B------:R-:W-:Y:S06]  /*6900*/  BRA `(.L_x_3702) ;  /* 0x00000008007c7947 */ /* 0x000fec0003800000 */
.L_x_3697:
        /* <DEDUP_REMOVED lines=12> */
.L_x_3711:
[----:B------:R-:W2:Y:S01]  /*69d0*/  LDG.E.64 R4, desc[UR36][R4.64] ;  /* 0x0000002404047981 */ /* 0x000ea2000c1e1b00 */
[----:B------:R-:W-:Y:S01]  /*69e0*/  UMOV UR4, 0xf0000000 ;  /* 0xf000000000047882 */ /* 0x000fe20000000000 */
[----:B------:R-:W-:Y:S01]  /*69f0*/  UMOV UR5, 0x380fffff ;  /* 0x380fffff00057882 */ /* 0x000fe20000000000 */
[----:B--2---:R-:W0:Y:S01]  /*6a00*/  F2F.F32.F64 R25, R4 ;  /* 0x0000000400197310 */ /* 0x004e220000301000 */
[----:B------:R-:W-:-:S14]  /*6a10*/  DSETP.GEU.AND P0, PT, |R4|, UR4, PT ;  /* 0x0000000404007e2a */ /* 0x000fdc000bf0e200 */
[----:B0-----:R-:W-:Y:S01]  /*6a20*/  @!P0 FMUL R25, R25, 1.175494350822287508e-38 ;  /* 0x0080000019198820 */ /* 0x001fe20000400000 */
[----:B------:R-:W-:Y:S06]  /*6a30*/  BRA `(.L_x_3702) ;  /* 0x0000000800307947 */ /* 0x000fec0003800000 */
.L_x_3710:
        /* <DEDUP_REMOVED lines=26> */
.L_x_3713:
        /* <DEDUP_REMOVED lines=13> */
.L_x_3712:
[----:B------:R-:W2:Y:S02]  /*6cb0*/  LDG.E.U16 R4, desc[UR36][R4.64] ;  /* 0x0000002404047981 */ /* 0x000ea4000c1e1500 */
[----:B--2---:R-:W-:Y:S01]  /*6cc0*/  IMAD.U32 R25, R4, 0x10000, RZ ;  /* 0x0001000004197824 */ /* 0x004fe200078e00ff */
[----:B------:R-:W-:Y:S06]  /*6cd0*/  BRA `(.L_x_3702) ;  /* 0x0000000400887947 */ /* 0x000fec0003800000 */
.L_x_3709:
        /* <DEDUP_REMOVED lines=11> */
.L_x_3716:
        /* <DEDUP_REMOVED lines=20> */
.L_x_3718:
[----:B------:R-:W-:Y:S05]  /*6ed0*/  BSYNC B0 ;  /* 0x0000000000007941 */ /* 0x000fea0003800000 */
.L_x_3717:
[----:B------:R-:W-:Y:S01]  /*6ee0*/  IMAD.SHL.U32 R3, R3, 0x100000, RZ ;  /* 0x0010000003037824 */ /* 0x000fe200078e00ff */
[----:B------:R-:W-:-:S04]  /*6ef0*/  LEA R0, R0, 0x3b800000, 0x17 ;  /* 0x3b80000000007811 */ /* 0x000fc800078eb8ff */
[----:B------:R-:W-:Y:S01]  /*6f00*/  LOP3.LUT R25, R0, R3, R25, 0xfe, !PT ;  /* 0x0000000300197212 */ /* 0x000fe200078efe19 */
[----:B------:R-:W-:Y:S06]  /*6f10*/  BRA `(.L_x_3702) ;  /* 0x0000000000f87947 */ /* 0x000fec0003800000 */
.L_x_3715:
        /* <DEDUP_REMOVED lines=20> */
.L_x_3720:
[----:B------:R-:W-:Y:S05]  /*7060*/  BSYNC B0 ;  /* 0x0000000000007941 */ /* 0x000fea0003800000 */
.L_x_3719:
[----:B------:R-:W-:Y:S01]  /*7070*/  IMAD.SHL.U32 R3, R3, 0x200000, RZ ;  /* 0x0020000003037824 */ /* 0x000fe200078e00ff */
[----:B------:R-:W-:-:S04]  /*7080*/  LEA R0, R0, 0x37800000, 0x17 ;  /* 0x3780000000007811 */ /* 0x000fc800078eb8ff */
[----:B------:R-:W-:Y:S01]  /*7090*/  LOP3.LUT R25, R0, R3, R25, 0xfe, !PT ;  /* 0x0000000300197212 */ /* 0x000fe200078efe19 */
[----:B------:R-:W-:Y:S06]  /*70a0*/  BRA `(.L_x_3702) ;  /* 0x0000000000947947 */ /* 0x000fec0003800000 */
.L_x_3714:
        /* <DEDUP_REMOVED lines=14> */
.L_x_3701:
        /* <DEDUP_REMOVED lines=16> */
.L_x_3723:
[----:B------:R-:W-:Y:S01]  /*7290*/  IMAD.MOV.U32 R25, RZ, RZ, RZ ;  /* 0x000000ffff197224 */ /* 0x000fe200078e00ff */
[----:B------:R-:W-:Y:S06]  /*72a0*/  BRA `(.L_x_3702) ;  /* 0x0000000000147947 */ /* 0x000fec0003800000 */
.L_x_3722:
[----:B------:R-:W2:Y:S02]  /*72b0*/  LDG.E.64 R4, desc[UR36][R4.64] ;  /* 0x0000002404047981 */ /* 0x000ea4000c1e1b00 */
[----:B--2---:R0:W1:Y:S01]  /*72c0*/  I2F.U64 R25, R4 ;  /* 0x0000000400197312 */ /* 0x0040620000301000 */
[----:B------:R-:W-:Y:S05]  /*72d0*/  BRA `(.L_x_3702) ;  /* 0x0000000000087947 */ /* 0x000fea0003800000 */
.L_x_3721:
[----:B------:R-:W2:Y:S02]  /*72e0*/  LDG.E R4, desc[UR36][R4.64] ;  /* 0x0000002404047981 */ /* 0x000ea4000c1e1900 */
[----:B--2---:R-:W-:-:S07]  /*72f0*/  I2FP.F32.U32 R25, R4 ;  /* 0x0000000400197245 */ /* 0x004fce0000201000 */
.L_x_3702:
[----:B------:R-:W-:Y:S05]  /*7300*/  BSYNC B6 ;  /* 0x0000000000067941 */ /* 0x000fea0003800000 */
.L_x_3696:
[----:B------:R-:W-:-:S07]  /*7310*/  VIADD R33, R33, 0x80 ;  /* 0x0000008021217836 */ /* 0x000fce0000000000 */
.L_x_3611:
[----:B------:R-:W-:Y:S05]  /*7320*/  BSYNC B7 ;  /* 0x0000000000077941 */ /* 0x000fea0003800000 */
.L_x_3610:
[----:B------:R-:W-:Y:S01]  /*7330*/  ISETP.GE.AND P0, PT, R33, R34, PT ;  /* 0x000000222100720c */ /* 0x000fe20003f06270 */
[----:B------:R-:W-:Y:S01]  /*7340*/  BSSY B7, `(.L_x_3724) ;  /* 0x0000393000077945 */ /* 0x000fe20003800000 */
[----:B------:R-:W-:Y:S02]  /*7350*/  CS2R R26, SRZ ;  /* 0x00000000001a7805 */ /* 0x000fe4000001ff00 */
[----:B------:R-:W-:Y:S01]  /*7360*/  CS2R R28, SRZ ;  /* 0x00000000001c7805 */ /* 0x000fe2000001ff00 */
[----:B------:R-:W-:-:S08]  /*7370*/  IMAD.MOV.U32 R30, RZ, RZ, RZ ;  /* 0x000000ffff1e7224 */ /* 0x000fd000078e00ff */
[----:B------:R-:W-:Y:S05]  /*7380*/  @P0 BRA `(.L_x_3725) ;  /* 0x0000003800380947 */ /* 0x000fea0003800000 */
[----:B0-2---:R-:W0:Y:S01]  /*7390*/  LDC.64 R4, c[0x0][0x220] ;  /* 0x00008800ff047b82 */ /* 0x005e220000000a00 */
        /* <DEDUP_REMOVED lines=20> */
.L_x_3730:
[----:B------:R-:W2:Y:S02]  /*74e0*/  LDG.E.U8 R4, desc[UR36][R4.64] ;  /* 0x0000002404047981 */ /* 0x000ea4000c1e1100 */
[----:B--2---:R-:W-:Y:S01]  /*74f0*/  I2FP.F32.U32 R27, R4 ;  /* 0x00000004001b7245 */ /* 0x004fe20000201000 */
[----:B------:R-:W-:Y:S06]  /*7500*/  BRA `(.L_x_3732) ;  /* 0x0000000c002c7947 */ /* 0x000fec0003800000 */
.L_x_3729:
        /* <DEDUP_REMOVED lines=9> */
.L_x_3734:
[----:B------:R-:W2:Y:S02]  /*75a0*/  LDG.E R4, desc[UR36][R4.64] ;  /* 0x0000002404047981 */ /* 0x000ea4000c1e1900 */
[----:B--2---:R-:W-:Y:S01]  /*75b0*/  I2FP.F32.S32 R27, R4 ;  /* 0x00000004001b7245 */ /* 0x004fe20000201400 */
[----:B------:R-:W-:Y:S06]  /*75c0*/  BRA `(.L_x_3732) ;  /* 0x0000000800fc7947 */ /* 0x000fec0003800000 */
.L_x_3733:
[----:B------:R-:W2:Y:S02]  /*75d0*/  LDG.E.U16 R4, desc[UR36][R4.64] ;  /* 0x0000002404047981 */ /* 0x000ea4000c1e1500 */
[----:B--2---:R0:W2:Y:S01]  /*75e0*/  I2F.S16 R27, R4 ;  /* 0x00000004001b7306 */ /* 0x0040a20000101400 */
[----:B------:R-:W-:Y:S05]  /*75f0*/  BRA `(.L_x_3732) ;  /* 0x0000000800f07947 */ /* 0x000fea0003800000 */
.L_x_3728:
        /* <DEDUP_REMOVED lines=8> */
.L_x_3736:
[----:B------:R-:W2:Y:S02]  /*7680*/  LDG.E.U16 R4, desc[UR36][R4.64] ;  /* 0x0000002404047981 */ /* 0x000ea4000c1e1500 */
[----:B--2---:R-:W-:Y:S01]  /*7690*/  HADD2.F32 R27, -RZ, R4.H0_H0 ;  /* 0x20000004ff1b7230 */ /* 0x004fe20000004100 */
[----:B------:R-:W-:Y:S06]  /*76a0*/  BRA `(.L_x_3732) ;  /* 0x0000000800c47947 */ /* 0x000fec0003800000 */
.L_x_3735:
        /* <DEDUP_REMOVED lines=8> */
.L_x_3738:
[----:B------:R-:W2:Y:S02]  /*7730*/  LDG.E.U16 R4, desc[UR36][R4.64] ;  /* 0x0000002404047981 */ /* 0x000ea4000c1e1500 */
[----:B--2---:R-:W-:Y:S01]  /*7740*/  HADD2.F32 R27, -RZ, R4.H0_H0 ;  /* 0x20000004ff1b7230 */ /* 0x004fe20000004100 */
[----:B------:R-:W-:Y:S06]  /*7750*/  BRA `(.L_x_3732) ;  /* 0x0000000800987947 */ /* 0x000fec0003800000 */
.L_x_3737:
[----:B------:R-:W2:Y:S01]  /*7760*/  LDG.E.64 R4, desc[UR36][R4.64] ;  /* 0x0000002404047981 */ /* 0x000ea2000c1e1b00 */
[----:B------:R-:W-:Y:S01]  /*7770*/  UMOV UR4, 0xf0000000 ;  /* 0xf000000000047882 */ /* 0x000fe20000000000 */
[----:B------:R-:W-:Y:S01]  /*7780*/  UMOV UR5, 0x380fffff ;  /* 0x380fffff00057882 */ /* 0x000fe20000000000 */
[----:B--2---:R-:W0:Y:S01]  /*7790*/  F2F.F32.F64 R27, R4 ;  /* 0x00000004001b7310 */ /* 0x004e220000301000 */
[----:B------:R-:W-:-:S14]  /*77a0*/  DSETP.GEU.AND P0, PT, |R4|, UR4, PT ;  /* 0x0000000404007e2a */ /* 0x000fdc000bf0e200 */
[----:B0-----:R-:W-:Y:S01]  /*77b0*/  @!P0 FMUL R27, R27, 1.175494350822287508e-38 ;  /* 0x008000001b1b8820 */ /* 0x001fe20000400000 */
[----:B------:R-:W-:Y:S06]  /*77c0*/  BRA `(.L_x_3732) ;  /* 0x00000008007c7947 */ /* 0x000fec0003800000 */
.L_x_3727:
        /* <DEDUP_REMOVED lines=12> */
.L_x_3741:
[----:B------:R-:W2:Y:S01]  /*7890*/  LDG.E.64 R4, desc[UR36][R4.64] ;  /* 0x0000002404047981 */ /* 0x000ea2000c1e1b00 */
[----:B------:R-:W-:Y:S01]  /*78a0*/  UMOV UR4, 0xf0000000 ;  /* 0xf000000000047882 */ /* 0x000fe20000000000 */
[----:B------:R-:W-:Y:S01]  /*78b0*/  UMOV UR5, 0x380fffff ;  /* 0x380fffff00057882 */ /* 0x000fe20000000000 */
[----:B--2---:R-:W0:Y:S01]  /*78c0*/  F2F.F32.F64 R27, R4 ;  /* 0x00000004001b7310 */ /* 0x004e220000301000 */
[----:B------:R-:W-:-:S14]  /*78d0*/  DSETP.GEU.AND P0, PT, |R4|, UR4, PT ;  /* 0x0000000404007e2a */ /* 0x000fdc000bf0e200 */
[----:B0-----:R-:W-:Y:S01]  /*78e0*/  @!P0 FMUL R27, R27, 1.175494350822287508e-38 ;  /* 0x008000001b1b8820 */ /* 0x001fe20000400000 */
[----:B------:R-:W-:Y:S06]  /*78f0*/  BRA `(.L_x_3732) ;  /* 0x0000000800307947 */ /* 0x000fec0003800000 */
.L_x_3740:
        /* <DEDUP_REMOVED lines=26> */
.L_x_3743:
        /* <DEDUP_REMOVED lines=13> */
.L_x_3742:
[----:B------:R-:W2:Y:S02]  /*7b70*/  LDG.E.U16 R4, desc[UR36][R4.64] ;  /* 0x0000002404047981 */ /* 0x000ea4000c1e1500 */
[----:B--2---:R-:W-:Y:S01]  /*7b80*/  IMAD.U32 R27, R4, 0x10000, RZ ;  /* 0x00010000041b7824 */ /* 0x004fe200078e00ff */
[----:B------:R-:W-:Y:S06]  /*7b90*/  BRA `(.L_x_3732) ;  /* 0x0000000400887947 */ /* 0x000fec0003800000 */
.L_x_3739:
        /* <DEDUP_REMOVED lines=11> */
.L_x_3746:
        /* <DEDUP_REMOVED lines=20> */
.L_x_3748:
[----:B------:R-:W-:Y:S05]  /*7d90*/  BSYNC B0 ;  /* 0x0000000000007941 */ /* 0x000fea0003800000 */
.L_x_3747:
[----:B------:R-:W-:Y:S01]  /*7da0*/  IMAD.SHL.U32 R3, R3, 0x100000, RZ ;  /* 0x0010000003037824 */ /* 0x000fe200078e00ff */
[----:B------:R-:W-:-:S04]  /*7db0*/  LEA R0, R0, 0x3b800000, 0x17 ;  /* 0x3b80000000007811 */ /* 0x000fc800078eb8ff */
[----:B------:R-:W-:Y:S01]  /*7dc0*/  LOP3.LUT R27, R0, R3, R27, 0xfe, !PT ;  /* 0x00000003001b7212 */ /* 0x000fe200078efe1b */
[----:B------:R-:W-:Y:S06]  /*7dd0*/  BRA `(.L_x_3732) ;  /* 0x0000000000f87947 */ /* 0x000fec0003800000 */
.L_x_3745:
        /* <DEDUP_REMOVED lines=20> */
.L_x_3750:
[----:B------:R-:W-:Y:S05]  /*7f20*/  BSYNC B0 ;  /* 0x0000000000007941 */ /* 0x000fea0003800000 */
.L_x_3749:
[----:B------:R-:W-:Y:S01]  /*7f30*/  IMAD.SHL.U32 R3, R3, 0x200000, RZ ;  /* 0x0020000003037824 */ /* 0x000fe200078e00ff */
[----:B------:R-:W-:-:S04]  /*7f40*/  LEA R0, R0, 0x37800000, 0x17 ;  /* 0x3780000000007811 */ /* 0x000fc800078eb8ff */
[----:B------:R-:W-:Y:S01]  /*7f50*/  LOP3.LUT R27, R0, R3, R27, 0xfe, !PT ;  /* 0x00000003001b7212 */ /* 0x000fe200078efe1b */
[----:B------:R-:W-:Y:S06]  /*7f60*/  BRA `(.L_x_3732) ;  /* 0x0000000000947947 */ /* 0x000fec0003800000 */
.L_x_3744:
        /* <DEDUP_REMOVED lines=14> */
.L_x_3731:
        /* <DEDUP_REMOVED lines=16> */
.L_x_3753:
[----:B------:R-:W-:Y:S01]  /*8150*/  IMAD.MOV.U32 R27, RZ, RZ, RZ ;  /* 0x000000ffff1b7224 */ /* 0x000fe200078e00ff */
[----:B------:R-:W-:Y:S06]  /*8160*/  BRA `(.L_x_3732) ;  /* 0x0000000000147947 */ /* 0x000fec0003800000 */
.L_x_3752:
[----:B------:R-:W2:Y:S02]  /*8170*/  LDG.E.64 R4, desc[UR36][R4.64] ;  /* 0x0000002404047981 */ /* 0x000ea4000c1e1b00 */
[----:B--2---:R0:W2:Y:S01]  /*8180*/  I2F.U64 R27, R4 ;  /* 0x00000004001b7312 */ /* 0x0040a20000301000 */
[----:B------:R-:W-:Y:S05]  /*8190*/  BRA `(.L_x_3732) ;  /* 0x0000000000087947 */ /* 0x000fea0003800000 */
.L_x_3751:
[----:B------:R-:W2:Y:S02]  /*81a0*/  LDG.E R4, desc[UR36][R4.64] ;  /* 0x0000002404047981 */ /* 0x000ea4000c1e1900 */
[----:B--2---:R-:W-:-:S07]  /*81b0*/  I2FP.F32.U32 R27, R4 ;  /* 0x00000004001b7245 */ /* 0x004fce0000201000 */
.L_x_3732:
[----:B------:R-:W-:Y:S05]  /*81c0*/  BSYNC B6 ;  /* 0x0000000000067941 */ /* 0x000fea0003800000 */
.L_x_3726:
[----:B0-2---:R-:W0:Y:S01]  /*81d0*/  LDC.64 R4, c[0x0][0x228] ;  /* 0x00008a00ff047b82 */ /* 0x005e220000000a00 */
        /* <DEDUP_REMOVED lines=19> */
.L_x_3758:
[----:B------:R-:W2:Y:S02]  /*8310*/  LDG.E.U8 R4, desc[UR36][R4.64] ;  /* 0x0000002404047981 */ /* 0x000ea4000c1e1100 */
[----:B--2---:R-:W-:Y:S01]  /*8320*/  I2FP.F32.U32 R28, R4 ;  /* 0x00000004001c7245 */ /* 0x004fe20000201000 */
[----:B------:R-:W-:Y:S06]  /*8330*/  BRA `(.L_x_3760) ;  /* 0x0000000c002c7947 */ /* 0x000fec0003800000 */
.L_x_3757:
        /* <DEDUP_REMOVED lines=9> */
.L_x_3762:
[----:B------:R-:W2:Y:S02]  /*83d0*/  LDG.E R4, desc[UR36][R4.64] ;  /* 0x0000002404047981 */ /* 0x000ea4000c1e1900 */
[----:B--2---:R-:W-:Y:S01]  /*83e0*/  I2FP.F32.S32 R28, R4 ;  /* 0x00000004001c7245 */ /* 0x004fe20000201400 */
[----:B------:R-:W-:Y:S06]  /*83f0*/  BRA `(.L_x_3760) ;  /* 0x0000000800fc7947 */ /* 0x000fec0003800000 */
.L_x_3761:
[----:B------:R-:W2:Y:S02]  /*8400*/  LDG.E.U16 R4, desc[UR36][R4.64] ;  /* 0x0000002404047981 */ /* 0x000ea4000c1e1500 */
[----:B--2---:R0:W2:Y:S01]  /*8410*/  I2F.S16 R28, R4 ;  /* 0x00000004001c7306 */ /* 0x0040a20000101400 */
[----:B------:R-:W-:Y:S05]  /*8420*/  BRA `(.L_x_3760) ;  /* 0x0000000800f07947 */ /* 0x000fea0003800000 */
.L_x_3756:
        /* <DEDUP_REMOVED lines=8> */
.L_x_3764:
[----:B------:R-:W2:Y:S02]  /*84b0*/  LDG.E.U16 R4, desc[UR36][R4.64] ;  /* 0x0000002404047981 */ /* 0x000ea4000c1e1500 */
[----:B--2---:R-:W-:Y:S01]  /*84c0*/  HADD2.F32 R28, -RZ, R4.H0_H0 ;  /* 0x20000004ff1c7230 */ /* 0x004fe20000004100 */
[----:B------:R-:W-:Y:S06]  /*84d0*/  BRA `(.L_x_3760) ;  /* 0x0000000800c47947 */ /* 0x000fec0003800000 */
.L_x_3763:
        /* <DEDUP_REMOVED lines=8> */
.L_x_3766:
[----:B------:R-:W2:Y:S02]  /*8560*/  LDG.E.U16 R4, desc[UR36][R4.64] ;  /* 0x0000002404047981 */ /* 0x000ea4000c1e1500 */
[----:B--2---:R-:W-:Y:S01]  /*8570*/  HADD2.F32 R28, -RZ, R4.H0_H0 ;  /* 0x20000004ff1c7230 */ /* 0x004fe20000004100 */
[----:B------:R-:W-:Y:S06]  /*8580*/  BRA `(.L_x_3760) ;  /* 0x0000000800987947 */ /* 0x000fec0003800000 */
.L_x_3765:
[----:B------:R-:W2:Y:S01]  /*8590*/  LDG.E.64 R4, desc[UR36][R4.64] ;  /* 0x0000002404047981 */ /* 0x000ea2000c1e1b00 */
[----:B------:R-:W-:Y:S01]  /*85a0*/  UMOV UR4, 0xf0000000 ;  /* 0xf000000000047882 */ /* 0x000fe20000000000 */
[----:B------:R-:W-:Y:S01]  /*85b0*/  UMOV UR5, 0x380fffff ;  /* 0x380fffff00057882 */ /* 0x000fe20000000000 */
[----:B--2---:R-:W0:Y:S01]  /*85c0*/  F2F.F32.F64 R28, R4 ;  /* 0x00000004001c7310 */ /* 0x004e220000301000 */
[----:B------:R-:W-:-:S14]  /*85d0*/  DSETP.GEU.AND P0, PT, |R4|, UR4, PT ;  /* 0x0000000404007e2a */ /* 0x000fdc000bf0e200 */
[----:B0-----:R-:W-:Y:S01]  /*85e0*/  @!P0 FMUL R28, R28, 1.175494350822287508e-38 ;  /* 0x008000001c1c8820 */ /* 0x001fe20000400000 */
[----:B------:R-:W-:Y:S06]  /*85f0*/  BRA `(.L_x_3760) ;  /* 0x00000008007c7947 */ /* 0x000fec0003800000 */
.L_x_3755:
        /* <DEDUP_REMOVED lines=12> */
.L_x_3769:
[----:B------:R-:W2:Y:S01]  /*86c0*/  LDG.E.64 R4, desc[UR36][R4.64] ;  /* 0x0000002404047981 */ /* 0x000ea2000c1e1b00 */
[----:B------:R-:W-:Y:S01]  /*86d0*/  UMOV UR4, 0xf0000000 ;  /* 0xf000000000047882 */ /* 0x000fe20000000000 */
[----:B------:R-:W-:Y:S01]  /*86e0*/  UMOV UR5, 0x380fffff ;  /* 0x380fffff00057882 */ /* 0x000fe20000000000 */
[----:B--2---:R-:W0:Y:S01]  /*86f0*/  F2F.F32.F64 R28, R4 ;  /* 0x00000004001c7310 */ /* 0x004e220000301000 */
[----:B------:R-:W-:-:S14]  /*8700*/  DSETP.GEU.AND P0, PT, |R4|, UR4, PT ;  /* 0x0000000404007e2a */ /* 0x000fdc000bf0e200 */
[----:B0-----:R-:W-:Y:S01]  /*8710*/  @!P0 FMUL R28, R28, 1.175494350822287508e-38 ;  /* 0x008000001c1c8820 */ /* 0x001fe20000400000 */
[----:B------:R-:W-:Y:S06]  /*8720*/  BRA `(.L_x_3760) ;  /* 0x0000000800307947 */ /* 0x000fec0003800000 */
.L_x_3768:
        /* <DEDUP_REMOVED lines=26> */
.L_x_3771:
        /* <DEDUP_REMOVED lines=13> */
.L_x_3770:
[----:B------:R-:W2:Y:S02]  /*89a0*/  LDG.E.U16 R4, desc[UR36][R4.64] ;  /* 0x0000002404047981 */ /* 0x000ea4000c1e1500 */
[----:B--2---:R-:W-:Y:S01]  /*89b0*/  IMAD.U32 R28, R4, 0x10000, RZ ;  /* 0x00010000041c7824 */ /* 0x004fe200078e00ff */
[----:B------:R-:W-:Y:S06]  /*89c0*/  BRA `(.L_x_3760) ;  /* 0x0000000400887947 */ /* 0x000fec0003800000 */
.L_x_3767:
        /* <DEDUP_REMOVED lines=11> */
.L_x_3774:
        /* <DEDUP_REMOVED lines=20> */
.L_x_3776:
[----:B------:R-:W-:Y:S05]  /*8bc0*/  BSYNC B0 ;  /* 0x0000000000007941 */ /* 0x000fea0003800000 */
.L_x_3775:
[----:B------:R-:W-:Y:S01]  /*8bd0*/  IMAD.SHL.U32 R3, R3, 0x100000, RZ ;  /* 0x0010000003037824 */ /* 0x000fe200078e00ff */
[----:B------:R-:W-:-:S04]  /*8be0*/  LEA R5, R0, 0x3b800000, 0x17 ;  /* 0x3b80000000057811 */ /* 0x000fc800078eb8ff */
[----:B------:R-:W-:Y:S01]  /*8bf0*/  LOP3.LUT R28, R5, R3, R28, 0xfe, !PT ;  /* 0x00000003051c7212 */ /* 0x000fe200078efe1c */
[----:B------:R-:W-:Y:S06]  /*8c00*/  BRA `(.L_x_3760) ;  /* 0x0000000000f87947 */ /* 0x000fec0003800000 */
.L_x_3773:
        /* <DEDUP_REMOVED lines=20> */
.L_x_3778:
[----:B------:R-:W-:Y:S05]  /*8d50*/  BSYNC B0 ;  /* 0x0000000000007941 */ /* 0x000fea0003800000 */
.L_x_3777:
[----:B------:R-:W-:Y:S01]  /*8d60*/  IMAD.SHL.U32 R3, R3, 0x200000, RZ ;  /* 0x0020000003037824 */ /* 0x000fe200078e00ff */
[----:B------:R-:W-:-:S04]  /*8d70*/  LEA R5, R0, 0x37800000, 0x17 ;  /* 0x3780000000057811 */ /* 0x000fc800078eb8ff */
[----:B------:R-:W-:Y:S01]  /*8d80*/  LOP3.LUT R28, R5, R3, R28, 0xfe, !PT ;  /* 0x00000003051c7212 */ /* 0x000fe200078efe1c */
[----:B------:R-:W-:Y:S06]  /*8d90*/  BRA `(.L_x_3760) ;  /* 0x0000000000947947 */ /* 0x000fec0003800000 */
.L_x_3772:
        /* <DEDUP_REMOVED lines=14> */
.L_x_3759:
        /* <DEDUP_REMOVED lines=16> */
.L_x_3781:
[----:B------:R-:W-:Y:S01]  /*8f80*/  IMAD.MOV.U32 R28, RZ, RZ, RZ ;  /* 0x000000ffff1c7224 */ /* 0x000fe200078e00ff */
[----:B------:R-:W-:Y:S06]  /*8f90*/  BRA `(.L_x_3760) ;  /* 0x0000000000147947 */ /* 0x000fec0003800000 */
.L_x_3780:
[----:B------:R-:W2:Y:S02]  /*8fa0*/  LDG.E.64 R4, desc[UR36][R4.64] ;  /* 0x0000002404047981 */ /* 0x000ea4000c1e1b00 */
[----:B--2---:R0:W2:Y:S01]  /*8fb0*/  I2F.U64 R28, R4 ;  /* 0x00000004001c7312 */ /* 0x0040a20000301000 */
[----:B------:R-:W-:Y:S05]  /*8fc0*/  BRA `(.L_x_3760) ;  /* 0x0000000000087947 */ /* 0x000fea0003800000 */
.L_x_3779:
[----:B------:R-:W2:Y:S02]  /*8fd0*/  LDG.E R4, desc[UR36][R4.64] ;  /* 0x0000002404047981 */ /* 0x000ea4000c1e1900 */
[----:B--2---:R-:W-:-:S07]  /*8fe0*/  I2FP.F32.U32 R28, R4 ;  /* 0x00000004001c7245 */ /* 0x004fce0000201000 */
.L_x_3760:
[----:B------:R-:W-:Y:S05]  /*8ff0*/  BSYNC B6 ;  /* 0x0000000000067941 */ /* 0x000fea0003800000 */
.L_x_3754:
        /* <DEDUP_REMOVED lines=20> */
.L_x_3786:
[----:B------:R-:W2:Y:S02]  /*9140*/  LDG.E.U8 R4, desc[UR36][R4.64] ;  /* 0x0000002404047981 */ /* 0x000ea4000c1e1100 */
[----:B--2---:R-:W-:Y:S01]  /*9150*/  I2FP.F32.U32 R29, R4 ;  /* 0x00000004001d7245 */ /* 0x004fe20000201000 */
[----:B------:R-:W-:Y:S06]  /*9160*/  BRA `(.L_x_3788) ;  /* 0x0000000c002c7947 */ /* 0x000fec0003800000 */
.L_x_3785:
        /* <DEDUP_REMOVED lines=9> */
.L_x_3790:
[----:B------:R-:W2:Y:S02]  /*9200*/  LDG.E R4, desc[UR36][R4.64] ;  /* 0x0000002404047981 */ /* 0x000ea4000c1e1900 */
[----:B--2---:R-:W-:Y:S01]  /*9210*/  I2FP.F32.S32 R29, R4 ;  /* 0x00000004001d7245 */ /* 0x004fe20000201400 */
[----:B------:R-:W-:Y:S06]  /*9220*/  BRA `(.L_x_3788) ;  /* 0x0000000800fc7947 */ /* 0x000fec0003800000 */
.L_x_3789:
[----:B------:R-:W2:Y:S02]  /*9230*/  LDG.E.U16 R4, desc[UR36][R4.64] ;  /* 0x0000002404047981 */ /* 0x000ea4000c1e1500 */
[----:B--2---:R0:W2:Y:S01]  /*9240*/  I2F.S16 R29, R4 ;  /* 0x00000004001d7306 */ /* 0x0040a20000101400 */
[----:B------:R-:W-:Y:S05]  /*9250*/  BRA `(.L_x_3788) ;  /* 0x0000000800f07947 */ /* 0x000fea0003800000 */
.L_x_3784:
        /* <DEDUP_REMOVED lines=8> */
.L_x_3792:
[----:B------:R-:W2:Y:S02]  /*92e0*/  LDG.E.U16 R4, desc[UR36][R4.64] ;  /* 0x0000002404047981 */ /* 0x000ea4000c1e1500 */
[----:B--2---:R-:W-:Y:S01]  /*92f0*/  HADD2.F32 R29, -RZ, R4.H0_H0 ;  /* 0x20000004ff1d7230 */ /* 0x004fe20000004100 */
[----:B------:R-:W-:Y:S06]  /*9300*/  BRA `(.L_x_3788) ;  /* 0x0000000800c47947 */ /* 0x000fec0003800000 */
.L_x_3791:
        /* <DEDUP_REMOVED lines=8> */
.L_x_3794:
[----:B------:R-:W2:Y:S02]  /*9390*/  LDG.E.U16 R4, desc[UR36][R4.64] ;  /* 0x0000002404047981 */ /* 0x000ea4000c1e1500 */
[----:B--2---:R-:W-:Y:S01]  /*93a0*/  HADD2.F32 R29, -RZ, R4.H0_H0 ;  /* 0x20000004ff1d7230 */ /* 0x004fe20000004100 */
[----:B------:R-:W-:Y:S06]  /*93b0*/  BRA `(.L_x_3788) ;  /* 0x0000000800987947 */ /* 0x000fec0003800000 */
.L_x_3793:
[----:B------:R-:W2:Y:S01]  /*93c0*/  LDG.E.64 R4, desc[UR36][R4.64] ;  /* 0x0000002404047981 */ /* 0x000ea2000c1e1b00 */
[----:B------:R-:W-:Y:S01]  /*93d0*/  UMOV UR4, 0xf0000000 ;  /* 0xf000000000047882 */ /* 0x000fe20000000000 */
[----:B------:R-:W-:Y:S01]  /*93e0*/  UMOV UR5, 0x380fffff ;  /* 0x380fffff00057882 */ /* 0x000fe20000000000 */
[----:B--2---:R-:W0:Y:S01]  /*93f0*/  F2F.F32.F64 R29, R4 ;  /* 0x00000004001d7310 */ /* 0x004e220000301000 */
[----:B------:R-:W-:-:S14]  /*9400*/  DSETP.GEU.AND P0, PT, |R4|, UR4, PT ;  /* 0x0000000404007e2a */ /* 0x000fdc000bf0e200 */
[----:B0-----:R-:W-:Y:S01]  /*9410*/  @!P0 FMUL R29, R29, 1.175494350822287508e-38 ;  /* 0x008000001d1d8820 */ /* 0x001fe20000400000 */
[----:B------:R-:W-:Y:S06]  /*9420*/  BRA `(.L_x_3788) ;  /* 0x00000008007c7947 */ /* 0x000fec0003800000 */
.L_x_3783:
        /* <DEDUP_REMOVED lines=12> */
.L_x_3797:
[----:B------:R-:W2:Y:S01]  /*94f0*/  LDG.E.64 R4, desc[UR36][R4.64] ;  /* 0x0000002404047981 */ /* 0x000ea2000c1e1b00 */
[----:B------:R-:W-:Y:S01]  /*9500*/  UMOV UR4, 0xf0000000 ;  /* 0xf000000000047882 */ /* 0x000fe20000000000 */
[----:B------:R-:W-:Y:S01]  /*9510*/  UMOV UR5, 0x380fffff ;  /* 0x380fffff00057882 */ /* 0x000fe20000000000 */
[----:B--2---:R-:W0:Y:S01]  /*9520*/  F2F.F32.F64 R29, R4 ;  /* 0x00000004001d7310 */ /* 0x004e220000301000 */
[----:B------:R-:W-:-:S14]  /*9530*/  DSETP.GEU.AND P0, PT, |R4|, UR4, PT ;  /* 0x0000000404007e2a */ /* 0x000fdc000bf0e200 */
[----:B0-----:R-:W-:Y:S01]  /*9540*/  @!P0 FMUL R29, R29, 1.175494350822287508e-38 ;  /* 0x008000001d1d8820 */ /* 0x001fe20000400000 */
[----:B------:R-:W-:Y:S06]  /*9550*/  BRA `(.L_x_3788) ;  /* 0x0000000800307947 */ /* 0x000fec0003800000 */
.L_x_3796:
        /* <DEDUP_REMOVED lines=26> */
.L_x_3799:
        /* <DEDUP_REMOVED lines=13> */
.L_x_3798:
[----:B------:R-:W2:Y:S02]  /*97d0*/  LDG.E.U16 R4, desc[UR36][R4.64] ;  /* 0x0000002404047981 */ /* 0x000ea4000c1e1500 */
[----:B--2---:R-:W-:Y:S01]  /*97e0*/  IMAD.U32 R29, R4, 0x10000, RZ ;  /* 0x00010000041d7824 */ /* 0x004fe200078e00ff */
[----:B------:R-:W-:Y:S06]  /*97f0*/  BRA `(.L_x_3788) ;  /* 0x0000000400887947 */ /* 0x000fec0003800000 */
.L_x_3795:
        /* <DEDUP_REMOVED lines=11> */
.L_x_3802:
        /* <DEDUP_REMOVED lines=20> */
.L_x_3804:
[----:B------:R-:W-:Y:S05]  /*99f0*/  BSYNC B0 ;  /* 0x0000000000007941 */ /* 0x000fea0003800000 */
.L_x_3803:
[----:B------:R-:W-:Y:S01]  /*9a00*/  IMAD.SHL.U32 R3, R3, 0x100000, RZ ;  /* 0x0010000003037824 */ /* 0x000fe200078e00ff */
[----:B------:R-:W-:-:S04]  /*9a10*/  LEA R0, R0, 0x3b800000, 0x17 ;  /* 0x3b80000000007811 */ /* 0x000fc800078eb8ff */
[----:B------:R-:W-:Y:S01]  /*9a20*/  LOP3.LUT R29, R0, R3, R29, 0xfe, !PT ;  /* 0x00000003001d7212 */ /* 0x000fe200078efe1d */
[----:B------:R-:W-:Y:S06]  /*9a30*/  BRA `(.L_x_3788) ;  /* 0x0000000000f87947 */ /* 0x000fec0003800000 */
.L_x_3801:
        /* <DEDUP_REMOVED lines=20> */
.L_x_3806:
[----:B------:R-:W-:Y:S05]  /*9b80*/  BSYNC B0 ;  /* 0x0000000000007941 */ /* 0x000fea0003800000 */
.L_x_3805:
[----:B------:R-:W-:Y:S01]  /*9b90*/  IMAD.SHL.U32 R3, R3, 0x200000, RZ ;  /* 0x0020000003037824 */ /* 0x000fe200078e00ff */
[----:B------:R-:W-:-:S04]  /*9ba0*/  LEA R0, R0, 0x37800000, 0x17 ;  /* 0x3780000000007811 */ /* 0x000fc800078eb8ff */
[----:B------:R-:W-:Y:S01]  /*9bb0*/  LOP3.LUT R29, R0, R3, R29, 0xfe, !PT ;  /* 0x00000003001d7212 */ /* 0x000fe200078efe1d */
[----:B------:R-:W-:Y:S06]  /*9bc0*/  BRA `(.L_x_3788) ;  /* 0x0000000000947947 */ /* 0x000fec0003800000 */
.L_x_3800:
        /* <DEDUP_REMOVED lines=14> */
.L_x_3787:
        /* <DEDUP_REMOVED lines=16> */
.L_x_3809:
[----:B------:R-:W-:Y:S01]  /*9db0*/  IMAD.MOV.U32 R29, RZ, RZ, RZ ;  /* 0x000000ffff1d7224 */ /* 0x000fe200078e00ff */
[----:B------:R-:W-:Y:S06]  /*9dc0*/  BRA `(.L_x_3788) ;  /* 0x0000000000147947 */ /* 0x000fec0003800000 */
.L_x_3808:
[----:B------:R-:W2:Y:S02]  /*9dd0*/  LDG.E.64 R4, desc[UR36][R4.64] ;  /* 0x0000002404047981 */ /* 0x000ea4000c1e1b00 */
[----:B--2---:R0:W2:Y:S01]  /*9de0*/  I2F.U64 R29, R4 ;  /* 0x00000004001d7312 */ /* 0x0040a20000301000 */
[----:B------:R-:W-:Y:S05]  /*9df0*/  BRA `(.L_x_3788) ;  /* 0x0000000000087947 */ /* 0x000fea0003800000 */
.L_x_3807:
[----:B------:R-:W2:Y:S02]  /*9e00*/  LDG.E R4, desc[UR36][R4.64] ;  /* 0x0000002404047981 */ /* 0x000ea4000c1e1900 */
[----:B--2---:R-:W-:-:S07]  /*9e10*/  I2FP.F32.U32 R29, R4 ;  /* 0x00000004001d7245 */ /* 0x004fce0000201000 */
.L_x_3788:
[----:B------:R-:W-:Y:S05]  /*9e20*/  BSYNC B6 ;  /* 0x0000000000067941 */ /* 0x000fea0003800000 */
.L_x_3782:
        /* <DEDUP_REMOVED lines=20> */
.L_x_3814:
[----:B------:R-:W2:Y:S02]  /*9f70*/  LDG.E.U8 R4, desc[UR36][R4.64] ;  /* 0x0000002404047981 */ /* 0x000ea4000c1e1100 */
[----:B--2---:R-:W-:Y:S01]  /*9f80*/  I2FP.F32.U32 R30, R4 ;  /* 0x00000004001e7245 */ /* 0x004fe20000201000 */
[----:B------:R-:W-:Y:S06]  /*9f90*/  BRA `(.L_x_3816) ;  /* 0x0000000c002c7947 */ /* 0x000fec0003800000 */
.L_x_3813:
        /* <DEDUP_REMOVED lines=9> */
.L_x_3818:
[----:B------:R-:W2:Y:S02]  /*a030*/  LDG.E R4, desc[UR36][R4.64] ;  /* 0x0000002404047981 */ /* 0x000ea4000c1e1900 */
[----:B--2---:R-:W-:Y:S01]  /*a040*/  I2FP.F32.S32 R30, R4 ;  /* 0x00000004001e7245 */ /* 0x004fe20000201400 */
[----:B------:R-:W-:Y:S06]  /*a050*/  BRA `(.L_x_3816) ;  /* 0x0000000800fc7947 */ /* 0x000fec0003800000 */
.L_x_3817:
[----:B------:R-:W2:Y:S02]  /*a060*/  LDG.E.U16 R4, desc[UR36][R4.64] ;  /* 0x0000002404047981 */ /* 0x000ea4000c1e1500 */
[----:B--2---:R0:W1:Y:S01]  /*a070*/  I2F.S16 R30, R4 ;  /* 0x00000004001e7306 */ /* 0x0040620000101400 */
[----:B------:R-:W-:Y:S05]  /*a080*/  BRA `(.L_x_3816) ;  /* 0x0000000800f07947 */ /* 0x000fea0003800000 */
.L_x_3812:
        /* <DEDUP_REMOVED lines=8> */
.L_x_3820:
[----:B------:R-:W2:Y:S02]  /*a110*/  LDG.E.U16 R4, desc[UR36][R4.64] ;  /* 0x0000002404047981 */ /* 0x000ea4000c1e1500 */
[----:B--2---:R-:W-:Y:S01]  /*a120*/  HADD2.F32 R30, -RZ, R4.H0_H0 ;  /* 0x20000004ff1e7230 */ /* 0x004fe20000004100 */
[----:B------:R-:W-:Y:S06]  /*a130*/  BRA `(.L_x_3816) ;  /* 0x0000000800c47947 */ /* 0x000fec0003800000 */
.L_x_3819:
        /* <DEDUP_REMOVED lines=8> */
.L_x_3822:
[----:B------:R-:W2:Y:S02]  /*a1c0*/  LDG.E.U16 R4, desc[UR36][R4.64] ;  /* 0x0000002404047981 */ /* 0x000ea4000c1e1500 */
[----:B--2---:R-:W-:Y:S01]  /*a1d0*/  HADD2.F32 R30, -RZ, R4.H0_H0 ;  /* 0x20000004ff1e7230 */ /* 0x004fe20000004100 */
[----:B------:R-:W-:Y:S06]  /*a1e0*/  BRA `(.L_x_3816) ;  /* 0x0000000800987947 */ /* 0x000fec0003800000 */
.L_x_3821:
[----:B------:R-:W2:Y:S01]  /*a1f0*/  LDG.E.64 R4, desc[UR36][R4.64] ;  /* 0x0000002404047981 */ /* 0x000ea2000c1e1b00 */
[----:B------:R-:W-:Y:S01]  /*a200*/  UMOV UR4, 0xf0000000 ;  /* 0xf000000000047882 */ /* 0x000fe20000000000 */
[----:B------:R-:W-:Y:S01]  /*a210*/  UMOV UR5, 0x380fffff ;  /* 0x380fffff00057882 */ /* 0x000fe20000000000 */
[----:B--2---:R-:W0:Y:S01]  /*a220*/  F2F.F32.F64 R30, R4 ;  /* 0x00000004001e7310 */ /* 0x004e220000301000 */
[----:B------:R-:W-:-:S14]  /*a230*/  DSETP.GEU.AND P0, PT, |R4|, UR4, PT ;  /* 0x0000000404007e2a */ /* 0x000fdc000bf0e200 */
[----:B0-----:R-:W-:Y:S01]  /*a240*/  @!P0 FMUL R30, R30, 1.175494350822287508e-38 ;  /* 0x008000001e1e8820 */ /* 0x001fe20000400000 */
[----:B------:R-:W-:Y:S06]  /*a250*/  BRA `(.L_x_3816) ;  /* 0x00000008007c7947 */ /* 0x000fec0003800000 */
.L_x_3811:
        /* <DEDUP_REMOVED lines=12> */
.L_x_3825:
[----:B------:R-:W2:Y:S01]  /*a320*/  LDG.E.64 R4, desc[UR36][R4.64] ;  /* 0x0000002404047981 */ /* 0x000ea2000c1e1b00 */
[----:B------:R-:W-:Y:S01]  /*a330*/  UMOV UR4, 0xf0000000 ;  /* 0xf000000000047882 */ /* 0x000fe20000000000 */
[----:B------:R-:W-:Y:S01]  /*a340*/  UMOV UR5, 0x380fffff ;  /* 0x380fffff00057882 */ /* 0x000fe20000000000 */
[----:B--2---:R-:W0:Y:S01]  /*a350*/  F2F.F32.F64 R30, R4 ;  /* 0x00000004001e7310 */ /* 0x004e220000301000 */
[----:B------:R-:W-:-:S14]  /*a360*/  DSETP.GEU.AND P0, PT, |R4|, UR4, PT ;  /* 0x0000000404007e2a */ /* 0x000fdc000bf0e200 */
[----:B0-----:R-:W-:Y:S01]  /*a370*/  @!P0 FMUL R30, R30, 1.175494350822287508e-38 ;  /* 0x008000001e1e8820 */ /* 0x001fe20000400000 */
[----:B------:R-:W-:Y:S06]  /*a380*/  BRA `(.L_x_3816) ;  /* 0x0000000800307947 */ /* 0x000fec0003800000 */
.L_x_3824:
        /* <DEDUP_REMOVED lines=26> */
.L_x_3827:
        /* <DEDUP_REMOVED lines=13> */
.L_x_3826:
[----:B------:R-:W2:Y:S02]  /*a600*/  LDG.E.U16 R4, desc[UR36][R4.64] ;  /* 0x0000002404047981 */ /* 0x000ea4000c1e1500 */
[----:B--2---:R-:W-:Y:S01]  /*a610*/  IMAD.U32 R30, R4, 0x10000, RZ ;  /* 0x00010000041e7824 */ /* 0x004fe200078e00ff */
[----:B------:R-:W-:Y:S06]  /*a620*/  BRA `(.L_x_3816) ;  /* 0x0000000400887947 */ /* 0x000fec0003800000 */
.L_x_3823:
        /* <DEDUP_REMOVED lines=11> */
.L_x_3830:
        /* <DEDUP_REMOVED lines=20> */
.L_x_3832:
[----:B------:R-:W-:Y:S05]  /*a820*/  BSYNC B0 ;  /* 0x0000000000007941 */ /* 0x000fea0003800000 */
.L_x_3831:
[----:B------:R-:W-:Y:S01]  /*a830*/  IMAD.SHL.U32 R3, R3, 0x100000, RZ ;  /* 0x0010000003037824 */ /* 0x000fe200078e00ff */
[----:B------:R-:W-:-:S04]  /*a840*/  LEA R5, R0, 0x3b800000, 0x17 ;  /* 0x3b80000000057811 */ /* 0x000fc800078eb8ff */
[----:B------:R-:W-:Y:S01]  /*a850*/  LOP3.LUT R30, R5, R3, R30, 0xfe, !PT ;  /* 0x00000003051e7212 */ /* 0x000fe200078efe1e */
[----:B------:R-:W-:Y:S06]  /*a860*/  BRA `(.L_x_3816) ;  /* 0x0000000000f87947 */ /* 0x000fec0003800000 */
.L_x_3829:
        /* <DEDUP_REMOVED lines=20> */
.L_x_3834:
[----:B------:R-:W-:Y:S05]  /*a9b0*/  BSYNC B0 ;  /* 0x0000000000007941 */ /* 0x000fea0003800000 */
.L_x_3833:
[----:B------:R-:W-:Y:S01]  /*a9c0*/  IMAD.SHL.U32 R3, R3, 0x200000, RZ ;  /* 0x0020000003037824 */ /* 0x000fe200078e00ff */
[----:B------:R-:W-:-:S04]  /*a9d0*/  LEA R5, R0, 0x37800000, 0x17 ;  /* 0x3780000000057811 */ /* 0x000fc800078eb8ff */
[----:B------:R-:W-:Y:S01]  /*a9e0*/  LOP3.LUT R30, R5, R3, R30, 0xfe, !PT ;  /* 0x00000003051e7212 */ /* 0x000fe200078efe1e */
[----:B------:R-:W-:Y:S06]  /*a9f0*/  BRA `(.L_x_3816) ;  /* 0x0000000000947947 */ /* 0x000fec0003800000 */
.L_x_3828:
        /* <DEDUP_REMOVED lines=14> */
.L_x_3815:
        /* <DEDUP_REMOVED lines=16> */
.L_x_3837:
[----:B------:R-:W-:Y:S01]  /*abe0*/  IMAD.MOV.U32 R30, RZ, RZ, RZ ;  /* 0x000000ffff1e7224 */ /* 0x000fe200078e00ff */
[----:B------:R-:W-:Y:S06]  /*abf0*/  BRA `(.L_x_3816) ;  /* 0x0000000000147947 */ /* 0x000fec0003800000 */
.L_x_3836:
[----:B------:R-:W2:Y:S02]  /*ac00*/  LDG.E.64 R4, desc[UR36][R4.64] ;  /* 0x0000002404047981 */ /* 0x000ea4000c1e1b00 */
[----:B--2---:R0:W1:Y:S01]  /*ac10*/  I2F.U64 R30, R4 ;  /* 0x00000004001e7312 */ /* 0x0040620000301000 */
[----:B------:R-:W-:Y:S05]  /*ac20*/  BRA `(.L_x_3816) ;  /* 0x0000000000087947 */ /* 0x000fea0003800000 */
.L_x_3835:
[----:B------:R-:W2:Y:S02]  /*ac30*/  LDG.E R4, desc[UR36][R4.64] ;  /* 0x0000002404047981 */ /* 0x000ea4000c1e1900 */
[----:B--2---:R-:W-:-:S07]  /*ac40*/  I2FP.F32.U32 R30, R4 ;  /* 0x00000004001e7245 */ /* 0x004fce0000201000 */
.L_x_3816:
[----:B------:R-:W-:Y:S05]  /*ac50*/  BSYNC B6 ;  /* 0x0000000000067941 */ /* 0x000fea0003800000 */
.L_x_3810:
[----:B------:R-:W-:-:S07]  /*ac60*/  VIADD R33, R33, 0x80 ;  /* 0x0000008021217836 */ /* 0x000fce0000000000 */
.L_x_3725:
[----:B------:R-:W-:Y:S05]  /*ac70*/  BSYNC B7 ;  /* 0x0000000000077941 */ /* 0x000fea0003800000 */
.L_x_3724:
[----:B------:R-:W-:Y:S01]  /*ac80*/  ISETP.GE.AND P0, PT, R33, R34, PT ;  /* 0x000000222100720c */ /* 0x000fe20003f06270 */
[----:B------:R-:W-:Y:S01]  /*ac90*/  BSSY B7, `(.L_x_3838) ;  /* 0x0000390000077945 */ /* 0x000fe20003800000 */
[----:B-1----:R-:W-:Y:S02]  /*aca0*/  IMAD.MOV.U32 R31, RZ, RZ, RZ ;  /* 0x000000ffff1f7224 */ /* 0x002fe400078e00ff */
[----:B------:R-:W-:Y:S02]  /*acb0*/  IMAD.MOV.U32 R32, RZ, RZ, RZ ;  /* 0x000000ffff207224 */ /* 0x000fe400078e00ff */
[----:B------:R-:W-:-:S07]  /*acc0*/  IMAD.MOV.U32 R36, RZ, RZ, RZ ;  /* 0x000000ffff247224 */ /* 0x000fce00078e00ff */
        /* <DEDUP_REMOVED lines=22> */
.L_x_3844:
[----:B------:R-:W2:Y:S02]  /*ae30*/  LDG.E.U8 R4, desc[UR36][R4.64] ;  /* 0x0000002404047981 */ /* 0x000ea4000c1e1100 */
[----:B--2---:R-:W-:Y:S01]  /*ae40*/  I2FP.F32.U32 R31, R4 ;  /* 0x00000004001f7245 */ /* 0x004fe20000201000 */
[----:B------:R-:W-:Y:S06]  /*ae50*/  BRA `(.L_x_3846) ;  /* 0x0000000c002c7947 */ /* 0x000fec0003800000 */
.L_x_3843:
        /* <DEDUP_REMOVED lines=9> */
.L_x_3848:
[----:B------:R-:W2:Y:S02]  /*aef0*/  LDG.E R4, desc[UR36][R4.64] ;  /* 0x0000002404047981 */ /* 0x000ea4000c1e1900 */
[----:B--2---:R-:W-:Y:S01]  /*af00*/  I2FP.F32.S32 R31, R4 ;  /* 0x00000004001f7245 */ /* 0x004fe20000201400 */
[----:B------:R-:W-:Y:S06]  /*af10*/  BRA `(.L_x_3846) ;  /* 0x0000000800fc7947 */ /* 0x000fec0003800000 */
.L_x_3847:
[----:B------:R-:W2:Y:S02]  /*af20*/  LDG.E.U16 R4, desc[UR36][R4.64] ;  /* 0x0000002404047981 */ /* 0x000ea4000c1e1500 */
[----:B--2---:R0:W1:Y:S01]  /*af30*/  I2F.S16 R31, R4 ;  /* 0x00000004001f7306 */ /* 0x0040620000101400 */
[----:B------:R-:W-:Y:S05]  /*af40*/  BRA `(.L_x_3846) ;  /* 0x0000000800f07947 */ /* 0x000fea0003800000 */
.L_x_3842:
        /* <DEDUP_REMOVED lines=8> */
.L_x_3850:
[----:B------:R-:W2:Y:S02]  /*afd0*/  LDG.E.U16 R4, desc[UR36][R4.64] ;  /* 0x0000002404047981 */ /* 0x000ea4000c1e1500 */
[----:B--2---:R-:W-:Y:S01]  /*afe0*/  HADD2.F32 R31, -RZ, R4.H0_H0 ;  /* 0x20000004ff1f7230 */ /* 0x004fe20000004100 */
[----:B------:R-:W-:Y:S06]  /*aff0*/  BRA `(.L_x_3846) ;  /* 0x0000000800c47947 */ /* 0x000fec0003800000 */
.L_x_3849:
        /* <DEDUP_REMOVED lines=8> */
.L_x_3852:
[----:B------:R-:W2:Y:S02]  /*b080*/  LDG.E.U16 R4, desc[UR36][R4.64] ;  /* 0x0000002404047981 */ /* 0x000ea4000c1e1500 */
[----:B--2---:R-:W-:Y:S01]  /*b090*/  HADD2.F32 R31, -RZ, R4.H0_H0 ;  /* 0x20000004ff1f7230 */ /* 0x004fe20000004100 */
[----:B------:R-:W-:Y:S06]  /*b0a0*/  BRA `(.L_x_3846) ;  /* 0x0000000800987947 */ /* 0x000fec0003800000 */
.L_x_3851:
[----:B------:R-:W2:Y:S01]  /*b0b0*/  LDG.E.64 R4, desc[UR36][R4.64] ;  /* 0x0000002404047981 */ /* 0x000ea2000c1e1b00 */
[----:B------:R-:W-:Y:S01]  /*b0c0*/  UMOV UR4, 0xf0000000 ;  /* 0xf000000000047882 */ /* 0x000fe20000000000 */
[----:B------:R-:W-:Y:S01]  /*b0d0*/  UMOV UR5, 0x380fffff ;  /* 0x380fffff00057882 */ /* 0x000fe20000000000 */
[----:B--2---:R-:W0:Y:S01]  /*b0e0*/  F2F.F32.F64 R31, R4 ;  /* 0x00000004001f7310 */ /* 0x004e220000301000 */
[----:B------:R-:W-:-:S14]  /*b0f0*/  DSETP.GEU.AND P0, PT, |R4|, UR4, PT ;  /* 0x0000000404007e2a */ /* 0x000fdc000bf0e200 */
[----:B0-----:R-:W-:Y:S01]  /*b100*/  @!P0 FMUL R31, R31, 1.175494350822287508e-38 ;  /* 0x008000001f1f8820 */ /* 0x001fe20000400000 */
[----:B------:R-:W-:Y:S06]  /*b110*/  BRA `(.L_x_3846) ;  /* 0x00000008007c7947 */ /* 0x000fec0003800000 */
.L_x_3841:
        /* <DEDUP_REMOVED lines=12> */
.L_x_3855:
[----:B------:R-:W2:Y:S01]  /*b1e0*/  LDG.E.64 R4, desc[UR36][R4.64] ;  /* 0x0000002404047981 */ /* 0x000ea2000c1e1b00 */
[----:B------:R-:W-:Y:S01]  /*b1f0*/  UMOV UR4, 0xf0000000 ;  /* 0xf000000000047882 */ /* 0x000fe20000000000 */
[----:B------:R-:W-:Y:S01]  /*b200*/  UMOV UR5, 0x380fffff ;  /* 0x380fffff00057882 */ /* 0x000fe20000000000 */
[----:B--2---:R-:W0:Y:S01]  /*b210*/  F2F.F32.F64 R31, R4 ;  /* 0x00000004001f7310 */ /* 0x004e220000301000 */
[----:B------:R-:W-:-:S14]  /*b220*/  DSETP.GEU.AND P0, PT, |R4|, UR4, PT ;  /* 0x0000000404007e2a */ /* 0x000fdc000bf0e200 */
[----:B0-----:R-:W-:Y:S01]  /*b230*/  @!P0 FMUL R31, R31, 1.175494350822287508e-38 ;  /* 0x008000001f1f8820 */ /* 0x001fe20000400000 */
[----:B------:R-:W-:Y:S06]  /*b240*/  BRA `(.L_x_3846) ;  /* 0x0000000800307947 */ /* 0x000fec0003800000 */
.L_x_3854:
        /* <DEDUP_REMOVED lines=26> */
.L_x_3857:
        /* <DEDUP_REMOVED lines=13> */
.L_x_3856:
[----:B------:R-:W2:Y:S02]  /*b4c0*/  LDG.E.U16 R4, desc[UR36][R4.64] ;  /* 0x0000002404047981 */ /* 0x000ea4000c1e1500 */
[----:B--2---:R-:W-:Y:S01]  /*b4d0*/  IMAD.U32 R31, R4, 0x10000, RZ ;  /* 0x00010000041f7824 */ /* 0x004fe200078e00ff */
[----:B------:R-:W-:Y:S06]  /*b4e0*/  BRA `(.L_x_3846) ;  /* 0x0000000400887947 */ /* 0x000fec0003800000 */
.L_x_3853:
        /* <DEDUP_REMOVED lines=11> */
.L_x_3860:
        /* <DEDUP_REMOVED lines=20> */
.L_x_3862:
[----:B------:R-:W-:Y:S05]  /*b6e0*/  BSYNC B0 ;  /* 0x0000000000007941 */ /* 0x000fea0003800000 */
.L_x_3861:
[----:B------:R-:W-:Y:S01]  /*b6f0*/  IMAD.SHL.U32 R3, R3, 0x100000, RZ ;  /* 0x0010000003037824 */ /* 0x000fe200078e00ff */
[----:B------:R-:W-:-:S04]  /*b700*/  LEA R0, R0, 0x3b800000, 0x17 ;  /* 0x3b80000000007811 */ /* 0x000fc800078eb8ff */
[----:B------:R-:W-:Y:S01]  /*b710*/  LOP3.LUT R31, R0, R3, R31, 0xfe, !PT ;  /* 0x00000003001f7212 */ /* 0x000fe200078efe1f */
[----:B------:R-:W-:Y:S06]  /*b720*/  BRA `(.L_x_3846) ;  /* 0x0000000000f87947 */ /* 0x000fec0003800000 */
.L_x_3859:
        /* <DEDUP_REMOVED lines=20> */
.L_x_3864:
[----:B------:R-:W-:Y:S05]  /*b870*/  BSYNC B0 ;  /* 0x0000000000007941 */ /* 0x000fea0003800000 */
.L_x_3863:
[----:B------:R-:W-:Y:S01]  /*b880*/  IMAD.SHL.U32 R3, R3, 0x200000, RZ ;  /* 0x0020000003037824 */ /* 0x000fe200078e00ff */
[----:B------:R-:W-:-:S04]  /*b890*/  LEA R0, R0, 0x37800000, 0x17 ;  /* 0x3780000000007811 */ /* 0x000fc800078eb8ff */
[----:B------:R-:W-:Y:S01]  /*b8a0*/  LOP3.LUT R31, R0, R3, R31, 0xfe, !PT ;  /* 0x00000003001f7212 */ /* 0x000fe200078efe1f */
[----:B------:R-:W-:Y:S06]  /*b8b0*/  BRA `(.L_x_3846) ;  /* 0x0000000000947947 */ /* 0x000fec0003800000 */
.L_x_3858:
        /* <DEDUP_REMOVED lines=14> */
.L_x_3845:
        /* <DEDUP_REMOVED lines=16> */
.L_x_3867:
[----:B------:R-:W-:Y:S01]  /*baa0*/  IMAD.MOV.U32 R31, RZ, RZ, RZ ;  /* 0x000000ffff1f7224 */ /* 0x000fe200078e00ff */
[----:B------:R-:W-:Y:S06]  /*bab0*/  BRA `(.L_x_3846) ;  /* 0x0000000000147947 */ /* 0x000fec0003800000 */
.L_x_3866:
[----:B------:R-:W2:Y:S02]  /*bac0*/  LDG.E.64 R4, desc[UR36][R4.64] ;  /* 0x0000002404047981 */ /* 0x000ea4000c1e1b00 */
[----:B--2---:R0:W1:Y:S01]  /*bad0*/  I2F.U64 R31, R4 ;  /* 0x00000004001f7312 */ /* 0x0040620000301000 */
[----:B------:R-:W-:Y:S05]  /*bae0*/  BRA `(.L_x_3846) ;  /* 0x0000000000087947 */ /* 0x000fea0003800000 */
.L_x_3865:
[----:B------:R-:W2:Y:S02]  /*baf0*/  LDG.E R4, desc[UR36][R4.64] ;  /* 0x0000002404047981 */ /* 0x000ea4000c1e1900 */
[----:B--2---:R-:W-:-:S07]  /*bb00*/  I2FP.F32.U32 R31, R4 ;  /* 0x00000004001f7245 */ /* 0x004fce0000201000 */
.L_x_3846:
[----:B------:R-:W-:Y:S05]  /*bb10*/  BSYNC B6 ;  /* 0x0000000000067941 */ /* 0x000fea0003800000 */
.L_x_3840:
[----:B------:R-:W3:Y:S01]  /*bb20*/  LDC.U8 R6, c[0x0][0x245] ;  /* 0x00009140ff067b82 */ /* 0x000ee20000000000 */
[----:B------:R-:W-:Y:S01]  /*bb30*/  ULDC UR4, c[0x0][0x24c] ;  /* 0x0000930000047ab9 */ /* 0x000fe20000000800 */
[----:B------:R-:W-:Y:S01]  /*bb40*/  BSSY B6, `(.L_x_3868) ;  /* 0x00000e1000067945 */ /* 0x000fe20003800000 */
[----:B------:R-:W-:-:S05]  /*bb50*/  IMAD R3, R33, UR4, RZ ;  /* 0x0000000421037c24 */ /* 0x000fca000f8e02ff */
[----:B0-2---:R-:W0:Y:S01]  /*bb60*/  LDC.64 R4, c[0x0][0x228] ;  /* 0x00008a00ff047b82 */ /* 0x005e220000000a00 */
[----:B---3--:R-:W-:-:S04]  /*bb70*/  PRMT R0, R6, 0x9910, RZ ;  /* 0x0000991006007816 */ /* 0x008fc800000000ff */
        /* <DEDUP_REMOVED lines=15> */
.L_x_3872:
[----:B------:R-:W2:Y:S02]  /*bc70*/  LDG.E.U8 R4, desc[UR36][R4.64] ;  /* 0x0000002404047981 */ /* 0x000ea4000c1e1100 */
[----:B--2---:R-:W-:Y:S01]  /*bc80*/  I2FP.F32.U32 R32, R4 ;  /* 0x0000000400207245 */ /* 0x004fe20000201000 */
[----:B------:R-:W-:Y:S06]  /*bc90*/  BRA `(.L_x_3874) ;  /* 0x0000000c002c7947 */ /* 0x000fec0003800000 */
.L_x_3871:
        /* <DEDUP_REMOVED lines=9> */
.L_x_3876:
[----:B------:R-:W2:Y:S02]  /*bd30*/  LDG.E R4, desc[UR36][R4.64] ;  /* 0x0000002404047981 */ /* 0x000ea4000c1e1900 */
[----:B--2---:R-:W-:Y:S01]  /*bd40*/  I2FP.F32.S32 R32, R4 ;  /* 0x0000000400207245 */ /* 0x004fe20000201400 */
[----:B------:R-:W-:Y:S06]  /*bd50*/  BRA `(.L_x_3874) ;  /* 0x0000000800fc7947 */ /* 0x000fec0003800000 */
.L_x_3875:
[----:B------:R-:W2:Y:S02]  /*bd60*/  LDG.E.U16 R4, desc[UR36][R4.64] ;  /* 0x0000002404047981 */ /* 0x000ea4000c1e1500 */
[----:B--2---:R0:W2:Y:S01]  /*bd70*/  I2F.S16 R32, R4 ;  /* 0x0000000400207306 */ /* 0x0040a20000101400 */
[----:B------:R-:W-:Y:S05]  /*bd80*/  BRA `(.L_x_3874) ;  /* 0x0000000800f07947 */ /* 0x000fea0003800000 */
.L_x_3870:
        /* <DEDUP_REMOVED lines=8> */
.L_x_3878:
[----:B------:R-:W2:Y:S02]  /*be10*/  LDG.E.U16 R4, desc[UR36][R4.64] ;  /* 0x0000002404047981 */ /* 0x000ea4000c1e1500 */
[----:B--2---:R-:W-:Y:S01]  /*be20*/  HADD2.F32 R32, -RZ, R4.H0_H0 ;  /* 0x20000004ff207230 */ /* 0x004fe20000004100 */
[----:B------:R-:W-:Y:S06]  /*be30*/  BRA `(.L_x_3874) ;  /* 0x0000000800c47947 */ /* 0x000fec0003800000 */
.L_x_3877:
        /* <DEDUP_REMOVED lines=8> */
.L_x_3880:
[----:B------:R-:W2:Y:S02]  /*bec0*/  LDG.E.U16 R4, desc[UR36][R4.64] ;  /* 0x0000002404047981 */ /* 0x000ea4000c1e1500 */
[----:B--2---:R-:W-:Y:S01]  /*bed0*/  HADD2.F32 R32, -RZ, R4.H0_H0 ;  /* 0x20000004ff207230 */ /* 0x004fe20000004100 */
[----:B------:R-:W-:Y:S06]  /*bee0*/  BRA `(.L_x_3874) ;  /* 0x0000000800987947 */ /* 0x000fec0003800000 */
.L_x_3879:
[----:B------:R-:W2:Y:S01]  /*bef0*/  LDG.E.64 R4, desc[UR36][R4.64] ;  /* 0x0000002404047981 */ /* 0x000ea2000c1e1b00 */
[----:B------:R-:W-:Y:S01]  /*bf00*/  UMOV UR4, 0xf0000000 ;  /* 0xf000000000047882 */ /* 0x000fe20000000000 */
[----:B------:R-:W-:Y:S01]  /*bf10*/  UMOV UR5, 0x380fffff ;  /* 0x380fffff00057882 */ /* 0x000fe20000000000 */
[----:B--2---:R-:W0:Y:S01]  /*bf20*/  F2F.F32.F64 R32, R4 ;  /* 0x0000000400207310 */ /* 0x004e220000301000 */
[----:B------:R-:W-:-:S14]  /*bf30*/  DSETP.GEU.AND P0, PT, |R4|, UR4, PT ;  /* 0x0000000404007e2a */ /* 0x000fdc000bf0e200 */
[----:B0-----:R-:W-:Y:S01]  /*bf40*/  @!P0 FMUL R32, R32, 1.175494350822287508e-38 ;  /* 0x0080000020208820 */ /* 0x001fe20000400000 */
[----:B------:R-:W-:Y:S06]  /*bf50*/  BRA `(.L_x_3874) ;  /* 0x00000008007c7947 */ /* 0x000fec0003800000 */
.L_x_3869:
        /* <DEDUP_REMOVED lines=12> */
.L_x_3883:
[----:B------:R-:W2:Y:S01]  /*c020*/  LDG.E.64 R4, desc[UR36][R4.64] ;  /* 0x0000002404047981 */ /* 0x000ea2000c1e1b00 */
[----:B------:R-:W-:Y:S01]  /*c030*/  UMOV UR4, 0xf0000000 ;  /* 0xf000000000047882 */ /* 0x000fe20000000000 */
[----:B------:R-:W-:Y:S01]  /*c040*/  UMOV UR5, 0x380fffff ;  /* 0x380fffff00057882 */ /* 0x000fe20000000000 */
[----:B--2---:R-:W0:Y:S01]  /*c050*/  F2F.F32.F64 R32, R4 ;  /* 0x0000000400207310 */ /* 0x004e220000301000 */
[----:B------:R-:W-:-:S14]  /*c060*/  DSETP.GEU.AND P0, PT, |R4|, UR4, PT ;  /* 0x0000000404007e2a */ /* 0x000fdc000bf0e200 */
[----:B0-----:R-:W-:Y:S01]  /*c070*/  @!P0 FMUL R32, R32, 1.175494350822287508e-38 ;  /* 0x0080000020208820 */ /* 0x001fe20000400000 */
[----:B------:R-:W-:Y:S06]  /*c080*/  BRA `(.L_x_3874) ;  /* 0x0000000800307947 */ /* 0x000fec0003800000 */
.L_x_3882:
        /* <DEDUP_REMOVED lines=26> */
.L_x_3885:
        /* <DEDUP_REMOVED lines=13> */
.L_x_3884:
[----:B------:R-:W2:Y:S02]  /*c300*/  LDG.E.U16 R4, desc[UR36][R4.64] ;  /* 0x0000002404047981 */ /* 0x000ea4000c1e1500 */
[----:B--2---:R-:W-:Y:S01]  /*c310*/  IMAD.U32 R32, R4, 0x10000, RZ ;  /* 0x0001000004207824 */ /* 0x004fe200078e00ff */
[----:B------:R-:W-:Y:S06]  /*c320*/  BRA `(.L_x_3874) ;  /* 0x0000000400887947 */ /* 0x000fec0003800000 */
.L_x_3881:
        /* <DEDUP_REMOVED lines=11> */
.L_x_3888:
        /* <DEDUP_REMOVED lines=20> */
.L_x_3890:
[----:B------:R-:W-:Y:S05]  /*c520*/  BSYNC B0 ;  /* 0x0000000000007941 */ /* 0x000fea0003800000 */
.L_x_3889:
[----:B------:R-:W-:Y:S01]  /*c530*/  IMAD.SHL.U32 R3, R3, 0x100000, RZ ;  /* 0x0010000003037824 */ /* 0x000fe200078e00ff */
[----:B------:R-:W-:-:S04]  /*c540*/  LEA R5, R0, 0x3b800000, 0x17 ;  /* 0x3b80000000057811 */ /* 0x000fc800078eb8ff */
[----:B------:R-:W-:Y:S01]  /*c550*/  LOP3.LUT R32, R5, R3, R32, 0xfe, !PT ;  /* 0x0000000305207212 */ /* 0x000fe200078efe20 */
[----:B------:R-:W-:Y:S06]  /*c560*/  BRA `(.L_x_3874) ;  /* 0x0000000000f87947 */ /* 0x000fec0003800000 */
.L_x_3887:
        /* <DEDUP_REMOVED lines=20> */
.L_x_3892:
[----:B------:R-:W-:Y:S05]  /*c6b0*/  BSYNC B0 ;  /* 0x0000000000007941 */ /* 0x000fea0003800000 */
.L_x_3891:
[----:B------:R-:W-:Y:S01]  /*c6c0*/  IMAD.SHL.U32 R3, R3, 0x200000, RZ ;  /* 0x0020000003037824 */ /* 0x000fe200078e00ff */
[----:B------:R-:W-:-:S04]  /*c6d0*/  LEA R5, R0, 0x37800000, 0x17 ;  /* 0x3780000000057811 */ /* 0x000fc800078eb8ff */
[----:B------:R-:W-:Y:S01]  /*c6e0*/  LOP3.LUT R32, R5, R3, R32, 0xfe, !PT ;  /* 0x0000000305207212 */ /* 0x000fe200078efe20 */
[----:B------:R-:W-:Y:S06]  /*c6f0*/  BRA `(.L_x_3874) ;  /* 0x0000000000947947 */ /* 0x000fec0003800000 */
.L_x_3886:
        /* <DEDUP_REMOVED lines=14> */
.L_x_3873:
        /* <DEDUP_REMOVED lines=16> */
.L_x_3895:
[----:B------:R-:W-:Y:S01]  /*c8e0*/  IMAD.MOV.U32 R32, RZ, RZ, RZ ;  /* 0x000000ffff207224 */ /* 0x000fe200078e00ff */
[----:B------:R-:W-:Y:S06]  /*c8f0*/  BRA `(.L_x_3874) ;  /* 0x0000000000147947 */ /* 0x000fec0003800000 */
.L_x_3894:
[----:B------:R-:W2:Y:S02]  /*c900*/  LDG.E.64 R4, desc[UR36][R4.64] ;  /* 0x0000002404047981 */ /* 0x000ea4000c1e1b00 */
[----:B--2---:R0:W2:Y:S01]  /*c910*/  I2F.U64 R32, R4 ;  /* 0x0000000400207312 */ /* 0x0040a20000301000 */
[----:B------:R-:W-:Y:S05]  /*c920*/  BRA `(.L_x_3874) ;  /* 0x0000000000087947 */ /* 0x000fea0003800000 */
.L_x_3893:
[----:B------:R-:W2:Y:S02]  /*c930*/  LDG.E R4, desc[UR36][R4.64] ;  /* 0x0000002404047981 */ /* 0x000ea4000c1e1900 */
[----:B--2---:R-:W-:-:S07]  /*c940*/  I2FP.F32.U32 R32, R4 ;  /* 0x0000000400207245 */ /* 0x004fce0000201000 */
.L_x_3874:
[----:B------:R-:W-:Y:S05]  /*c950*/  BSYNC B6 ;  /* 0x0000000000067941 */ /* 0x000fea0003800000 */
.L_x_3868:
[----:B------:R-:W1:Y:S01]  /*c960*/  LDC.U8 R6, c[0x0][0x246] ;  /* 0x00009180ff067b82 */ /* 0x000e620000000000 */
[----:B------:R-:W-:Y:S01]  /*c970*/  ULDC UR4, c[0x0][0x250] ;  /* 0x0000940000047ab9 */ /* 0x000fe20000000800 */
[----:B------:R-:W-:Y:S01]  /*c980*/  BSSY B6, `(.L_x_3896) ;  /* 0x00000e1000067945 */ /* 0x000fe20003800000 */
[----:B------:R-:W-:-:S05]  /*c990*/  IMAD R3, R33, UR4, RZ ;  /* 0x0000000421037c24 */ /* 0x000fca000f8e02ff */
[----:B0--3--:R-:W0:Y:S01]  /*c9a0*/  LDC.64 R4, c[0x0][0x230] ;  /* 0x00008c00ff047b82 */ /* 0x009e220000000a00 */
        /* <DEDUP_REMOVED lines=13> */
[----:B------:R-:W3:Y:S02]  /*ca80*/  LDG.E.S8 R4, desc[UR36][R4.64] ;  /* 0x0000002404047981 */ /* 0x000ee4000c1e1300 */
[----:B---3--:R0:W1:Y:S01]  /*ca90*/  I2F.S16 R36, R4 ;  /* 0x0000000400247306 */ /* 0x0080620000101400 */
[----:B------:R-:W-:Y:S05]  /*caa0*/  BRA `(.L_x_3902) ;  /* 0x0000000c00387947 */ /* 0x000fea0003800000 */
.L_x_3900:
[----:B------:R-:W3:Y:S02]  /*cab0*/  LDG.E.U8 R4, desc[UR36][R4.64] ;  /* 0x0000002404047981 */ /* 0x000ee4000c1e1100 */
[----:B---3--:R-:W-:Y:S01]  /*cac0*/  I2FP.F32.U32 R36, R4 ;  /* 0x0000000400247245 */ /* 0x008fe20000201000 */
[----:B------:R-:W-:Y:S06]  /*cad0*/  BRA `(.L_x_3902) ;  /* 0x0000000c002c7947 */ /* 0x000fec0003800000 */
.L_x_3899:
[----:B------:R-:W-:-:S13]  /*cae0*/  ISETP.NE.AND P0, PT, R0, 0x2, PT ;  /* 0x000000020000780c */ /* 0x000fda0003f05270 */
[----:B------:R-:W-:Y:S05]  /*caf0*/  @!P0 BRA `(.L_x_3903) ;  /* 0x0000000000288947 */ /* 0x000fea0003800000 */
[----:B------:R-:W-:-:S13]  /*cb00*/  ISETP.NE.AND P0, PT, R0, 0x3, PT ;  /* 0x000000030000780c */ /* 0x000fda0003f05270 */
[----:B------:R-:W-:Y:S05]  /*cb10*/  @!P0 BRA `(.L_x_3904) ;  /* 0x0000000000148947 */ /* 0x000fea0003800000 */
[----:B------:R-:W-:-:S13]  /*cb20*/  ISETP.NE.AND P0, PT, R0, 0x4, PT ;  /* 0x000000040000780c */ /* 0x000fda0003f05270 */
[----:B------:R-:W-:Y:S05]  /*cb30*/  @P0 BRA `(.L_x_3901) ;  /* 0x0000000800b80947 */ /* 0x000fea0003800000 */
[----:B------:R-:W3:Y:S02]  /*cb40*/  LDG.E.64 R4, desc[UR36][R4.64] ;  /* 0x0000002404047981 */ /* 0x000ee4000c1e1b00 */
[----:B---3--:R0:W1:Y:S01]  /*cb50*/  I2F.S64 R36, R4 ;  /* 0x0000000400247312 */ /* 0x0080620000301400 */
[----:B------:R-:W-:Y:S05]  /*cb60*/  BRA `(.L_x_3902) ;  /* 0x0000000c00087947 */ /* 0x000fea0003800000 */
.L_x_3904:
[----:B------:R-:W3:Y:S02]  /*cb70*/  LDG.E R4, desc[UR36][R4.64] ;  /* 0x0000002404047981 */ /* 0x000ee4000c1e1900 */
[----:B---3--:R-:W-:Y:S01]  /*cb80*/  I2FP.F32.S32 R36, R4 ;  /* 0x0000000400247245 */ /* 0x008fe20000201400 */
[----:B------:R-:W-:Y:S06]  /*cb90*/  BRA `(.L_x_3902) ;  /* 0x0000000800fc7947 */ /* 0x000fec0003800000 */
.L_x_3903:
[----:B------:R-:W3:Y:S02]  /*cba0*/  LDG.E.U16 R4, desc[UR36][R4.64] ;  /* 0x0000002404047981 */ /* 0x000ee4000c1e1500 */
[----:B---3--:R3:W0:Y:S01]  /*cbb0*/  I2F.S16 R36, R4 ;  /* 0x0000000400247306 */ /* 0x0086220000101400 */
[----:B------:R-:W-:Y:S05]  /*cbc0*/  BRA `(.L_x_3902) ;  /* 0x0000000800f07947 */ /* 0x000fea0003800000 */
.L_x_3898:
        /* <DEDUP_REMOVED lines=8> */
.L_x_3906:
[----:B------:R-:W3:Y:S02]  /*cc50*/  LDG.E.U16 R4, desc[UR36][R4.64] ;  /* 0x0000002404047981 */ /* 0x000ee4000c1e1500 */
[----:B---3--:R-:W-:Y:S01]  /*cc60*/  HADD2.F32 R36, -RZ, R4.H0_H0 ;  /* 0x20000004ff247230 */ /* 0x008fe20000004100 */
[----:B------:R-:W-:Y:S06]  /*cc70*/  BRA `(.L_x_3902) ;  /* 0x0000000800c47947 */ /* 0x000fec0003800000 */
.L_x_3905:
        /* <DEDUP_REMOVED lines=8> */
.L_x_3908:
[----:B------:R-:W3:Y:S02]  /*cd00*/  LDG.E.U16 R4, desc[UR36][R4.64] ;  /* 0x0000002404047981 */ /* 0x000ee4000c1e1500 */
[----:B---3--:R-:W-:Y:S01]  /*cd10*/  HADD2.F32 R36, -RZ, R4.H0_H0 ;  /* 0x20000004ff247230 */ /* 0x008fe20000004100 */
[----:B------:R-:W-:Y:S06]  /*cd20*/  BRA `(.L_x_3902) ;  /* 0x0000000800987947 */ /* 0x000fec0003800000 */
.L_x_3907:
[----:B------:R-:W3:Y:S01]  /*cd30*/  LDG.E.64 R4, desc[UR36][R4.64] ;  /* 0x0000002404047981 */ /* 0x000ee2000c1e1b00 */
[----:B------:R-:W-:Y:S01]  /*cd40*/  UMOV UR4, 0xf0000000 ;  /* 0xf000000000047882 */ /* 0x000fe20000000000 */
[----:B------:R-:W-:Y:S01]  /*cd50*/  UMOV UR5, 0x380fffff ;  /* 0x380fffff00057882 */ /* 0x000fe20000000000 */
[----:B---3--:R-:W0:Y:S01]  /*cd60*/  F2F.F32.F64 R36, R4 ;  /* 0x0000000400247310 */ /* 0x008e220000301000 */
[----:B------:R-:W-:-:S14]  /*cd70*/  DSETP.GEU.AND P0, PT, |R4|, UR4, PT ;  /* 0x0000000404007e2a */ /* 0x000fdc000bf0e200 */
[----:B0-----:R-:W-:Y:S01]  /*cd80*/  @!P0 FMUL R36, R36, 1.175494350822287508e-38 ;  /* 0x0080000024248820 */ /* 0x001fe20000400000 */
[----:B------:R-:W-:Y:S06]  /*cd90*/  BRA `(.L_x_3902) ;  /* 0x00000008007c7947 */ /* 0x000fec0003800000 */
.L_x_3897:
        /* <DEDUP_REMOVED lines=8> */
[----:B------:R-:W3:Y:S02]  /*ce20*/  LDG.E.U8 R4, desc[UR36][R4.64] ;  /* 0x0000002404047981 */ /* 0x000ee4000c1e1100 */
[----:B---3--:R-:W-:-:S04]  /*ce30*/  ISETP.NE.AND P0, PT, R4, RZ, PT ;  /* 0x000000ff0400720c */ /* 0x008fc80003f05270 */
[----:B------:R-:W-:Y:S01]  /*ce40*/  FSEL R36, RZ, 1, !P0 ;  /* 0x3f800000ff247808 */ /* 0x000fe20004000000 */
[----:B------:R-:W-:Y:S08]  /*ce50*/  BRA `(.L_x_3902) ;  /* 0x00000008004c7947 */ /* 0x000ff00003800000 */
.L_x_3911:
[----:B------:R-:W3:Y:S01]  /*ce60*/  LDG.E.64 R4, desc[UR36][R4.64] ;  /* 0x0000002404047981 */ /* 0x000ee2000c1e1b00 */
[----:B------:R-:W-:Y:S01]  /*ce70*/  UMOV UR4, 0xf0000000 ;  /* 0xf000000000047882 */ /* 0x000fe20000000000 */
[----:B------:R-:W-:Y:S01]  /*ce80*/  UMOV UR5, 0x380fffff ;  /* 0x380fffff00057882 */ /* 0x000fe20000000000 */
[----:B---3--:R-:W0:Y:S01]  /*ce90*/  F2F.F32.F64 R36, R4 ;  /* 0x0000000400247310 */ /* 0x008e220000301000 */
[----:B------:R-:W-:-:S14]  /*cea0*/  DSETP.GEU.AND P0, PT, |R4|, UR4, PT ;  /* 0x0000000404007e2a */ /* 0x000fdc000bf0e200 */
[----:B0-----:R-:W-:Y:S01]  /*ceb0*/  @!P0 FMUL R36, R36, 1.175494350822287508e-38 ;  /* 0x0080000024248820 */ /* 0x001fe20000400000 */
[----:B------:R-:W-:Y:S06]  /*cec0*/  BRA `(.L_x_3902) ;  /* 0x0000000800307947 */ /* 0x000fec0003800000 */
.L_x_3910:
[----:B------:R-:W-:-:S13]  /*ced0*/  ISETP.NE.AND P0, PT, R0, 0xf, PT ;  /* 0x0000000f0000780c */ /* 0x000fda0003f05270 */
[----:B------:R-:W-:Y:S05]  /*cee0*/  @!P0 BRA `(.L_x_3912) ;  /* 0x0000000000948947 */ /* 0x000fea0003800000 */
[----:B------:R-:W-:-:S13]  /*cef0*/  ISETP.NE.AND P0, PT, R0, 0x17, PT ;  /* 0x000000170000780c */ /* 0x000fda0003f05270 */
[----:B------:R-:W-:Y:S05]  /*cf00*/  @!P0 BRA `(.L_x_3913) ;  /* 0x0000000000588947 */ /* 0x000fea0003800000 */
[----:B------:R-:W-:-:S13]  /*cf10*/  ISETP.NE.AND P0, PT, R0, 0x18, PT ;  /* 0x000000180000780c */ /* 0x000fda0003f05270 */
[----:B------:R-:W-:Y:S05]  /*cf20*/  @P0 BRA `(.L_x_3901) ;  /* 0x0000000400bc0947 */ /* 0x000fea0003800000 */
[----:B------:R-:W3:Y:S01]  /*cf30*/  LDG.E.U8 R36, desc[UR36][R4.64] ;  /* 0x0000002404247981 */ /* 0x000ee2000c1e1100 */
[----:B------:R-:W-:Y:S02]  /*cf40*/  IMAD.MOV.U32 R8, RZ, RZ, -0x800000 ;  /* 0xff800000ff087424 */ /* 0x000fe400078e00ff */
[----:B---3--:R-:W-:-:S05]  /*cf50*/  IMAD.SHL.U32 R36, R36, 0x1000000, RZ ;  /* 0x0100000024247824 */ /* 0x008fca00078e00ff */
        /* <DEDUP_REMOVED lines=17> */
.L_x_3913:
[----:B------:R-:W3:Y:S02]  /*d070*/  LDG.E.U8 R4, desc[UR36][R4.64] ;  /* 0x0000002404047981 */ /* 0x000ee4000c1e1100 */
[----:B---3--:R-:W-:-:S05]  /*d080*/  IMAD.SHL.U32 R0, R4, 0x2000000, RZ ;  /* 0x0200000004007824 */ /* 0x008fca00078e00ff */
        /* <DEDUP_REMOVED lines=11> */
.L_x_3912:
[----:B------:R-:W3:Y:S02]  /*d140*/  LDG.E.U16 R4, desc[UR36][R4.64] ;  /* 0x0000002404047981 */ /* 0x000ee4000c1e1500 */
[----:B---3--:R-:W-:Y:S01]  /*d150*/  IMAD.U32 R36, R4, 0x10000, RZ ;  /* 0x0001000004247824 */ /* 0x008fe200078e00ff */
[----:B------:R-:W-:Y:S06]  /*d160*/  BRA `(.L_x_3902) ;  /* 0x0000000400887947 */ /* 0x000fec0003800000 */
.L_x_3909:
        /* <DEDUP_REMOVED lines=8> */
[----:B------:R-:W3:Y:S02]  /*d1f0*/  LDG.E.U16 R4, desc[UR36][R4.64] ;  /* 0x0000002404047981 */ /* 0x000ee4000c1e1500 */
[----:B---3--:R-:W-:Y:S01]  /*d200*/  I2FP.F32.U32 R36, R4 ;  /* 0x0000000400247245 */ /* 0x008fe20000201000 */
[----:B------:R-:W-:Y:S06]  /*d210*/  BRA `(.L_x_3902) ;  /* 0x00000004005c7947 */ /* 0x000fec0003800000 */
.L_x_3916:
[----:B------:R-:W3:Y:S01]  /*d220*/  LDG.E.U8 R3, desc[UR36][R4.64] ;  /* 0x0000002404037981 */ /* 0x000ee2000c1e1100 */
[----:B------:R-:W-:Y:S01]  /*d230*/  IMAD.MOV.U32 R36, RZ, RZ, RZ ;  /* 0x000000ffff247224 */ /* 0x000fe200078e00ff */
[----:B---3--:R-:W-:-:S13]  /*d240*/  ISETP.NE.AND P0, PT, R3, RZ, PT ;  /* 0x000000ff0300720c */ /* 0x008fda0003f05270 */
        /* <DEDUP_REMOVED lines=17> */
.L_x_3918:
[----:B------:R-:W-:Y:S05]  /*d360*/  BSYNC B0 ;  /* 0x0000000000007941 */ /* 0x000fea0003800000 */
.L_x_3917:
[----:B------:R-:W-:Y:S01]  /*d370*/  IMAD.SHL.U32 R3, R3, 0x100000, RZ ;  /* 0x0010000003037824 */ /* 0x000fe200078e00ff */
[----:B------:R-:W-:-:S04]  /*d380*/  LEA R5, R0, 0x3b800000, 0x17 ;  /* 0x3b80000000057811 */ /* 0x000fc800078eb8ff */
[----:B------:R-:W-:Y:S01]  /*d390*/  LOP3.LUT R36, R5, R3, R36, 0xfe, !PT ;  /* 0x0000000305247212 */ /* 0x000fe200078efe24 */
[----:B------:R-:W-:Y:S06]  /*d3a0*/  BRA `(.L_x_3902) ;  /* 0x0000000000f87947 */ /* 0x000fec0003800000 */
.L_x_3915:
        /* <DEDUP_REMOVED lines=20> */
.L_x_3920:
[----:B------:R-:W-:Y:S05]  /*d4f0*/  BSYNC B0 ;  /* 0x0000000000007941 */ /* 0x000fea0003800000 */
.L_x_3919:
[----:B------:R-:W-:Y:S01]  /*d500*/  IMAD.SHL.U32 R3, R3, 0x200000, RZ ;  /* 0x0020000003037824 */ /* 0x000fe200078e00ff */
[----:B------:R-:W-:-:S04]  /*d510*/  LEA R5, R0, 0x37800000, 0x17 ;  /* 0x3780000000057811 */ /* 0x000fc800078eb8ff */
[----:B------:R-:W-:Y:S01]  /*d520*/  LOP3.LUT R36, R5, R3, R36, 0xfe, !PT ;  /* 0x0000000305247212 */ /* 0x000fe200078efe24 */
[----:B------:R-:W-:Y:S06]  /*d530*/  BRA `(.L_x_3902) ;  /* 0x0000000000947947 */ /* 0x000fec0003800000 */
.L_x_3914:
[----:B------:R-:W-:-:S13]  /*d540*/  ISETP.NE.AND P0, PT, R0, 0x1c, PT ;  /* 0x0000001c0000780c */ /* 0x000fda0003f05270 */
[----:B------:R-:W-:Y:S05]  /*d550*/  @!P0 BRA `(.L_x_3921) ;  /* 0x0000000000848947 */ /* 0x000fea0003800000 */
[----:B------:R-:W-:-:S13]  /*d560*/  ISETP.NE.AND P0, PT, R0, 0x1d, PT ;  /* 0x0000001d0000780c */ /* 0x000fda0003f05270 */
[----:B------:R-:W-:Y:S05]  /*d570*/  @!P0 BRA `(.L_x_3922) ;  /* 0x0000000000708947 */ /* 0x000fea0003800000 */
[----:B------:R-:W-:-:S13]  /*d580*/  ISETP.NE.AND P0, PT, R0, 0x2c, PT ;  /* 0x0000002c0000780c */ /* 0x000fda0003f05270 */
[----:B------:R-:W-:Y:S05]  /*d590*/  @P0 BRA `(.L_x_3901) ;  /* 0x0000000000200947 */ /* 0x000fea0003800000 */
[----:B------:R-:W3:Y:S01]  /*d5a0*/  LDG.E.U8 R4, desc[UR36][R4.64] ;  /* 0x0000002404047981 */ /* 0x000ee2000c1e1100 */
[----:B------:R-:W-:Y:S01]  /*d5b0*/  IMAD.MOV.U32 R36, RZ, RZ, 0x400000 ;  /* 0x00400000ff247424 */ /* 0x000fe200078e00ff */
[----:B---3--:R-:W-:-:S13]  /*d5c0*/  ISETP.NE.AND P0, PT, R4, RZ, PT ;  /* 0x000000ff0400720c */ /* 0x008fda0003f05270 */
[----:B------:R-:W-:Y:S05]  /*d5d0*/  @!P0 BRA `(.L_x_3902) ;  /* 0x00000000006c8947 */ /* 0x000fea0003800000 */
[----:B------:R-:W-:-:S13]  /*d5e0*/  ISETP.NE.AND P0, PT, R4, 0xff, PT ;  /* 0x000000ff0400780c */ /* 0x000fda0003f05270 */
[----:B------:R-:W-:Y:S02]  /*d5f0*/  @!P0 IMAD.MOV.U32 R36, RZ, RZ, 0x7f800001 ;  /* 0x7f800001ff248424 */ /* 0x000fe400078e00ff */
[----:B------:R-:W-:Y:S01]  /*d600*/  @P0 IMAD.SHL.U32 R36, R4, 0x800000, RZ ;  /* 0x0080000004240824 */ /* 0x000fe200078e00ff */
[----:B------:R-:W-:Y:S06]  /*d610*/  BRA `(.L_x_3902) ;  /* 0x00000000005c7947 */ /* 0x000fec0003800000 */
.L_x_3901:
        /* <DEDUP_REMOVED lines=15> */
[----:B0-2-45:R-:W-:Y:S05]  /*d710*/  CALL.ABS.NOINC R14 ;  /* 0x000000000e007343 */ /* 0x035fea0003c00000 */
.L_x_3923:
[----:B------:R-:W-:Y:S01]  /*d720*/  IMAD.MOV.U32 R36, RZ, RZ, RZ ;  /* 0x000000ffff247224 */ /* 0x000fe200078e00ff */
[----:B------:R-:W-:Y:S06]  /*d730*/  BRA `(.L_x_3902) ;  /* 0x0000000000147947 */ /* 0x000fec0003800000 */
.L_x_3922:
[----:B------:R-:W3:Y:S02]  /*d740*/  LDG.E.64 R4, desc[UR36][R4.64] ;  /* 0x0000002404047981 */ /* 0x000ee4000c1e1b00 */
[----:B---3--:R0:W1:Y:S01]  /*d750*/  I2F.U64 R36, R4 ;  /* 0x0000000400247312 */ /* 0x0080620000301000 */
[----:B------:R-:W-:Y:S05]  /*d760*/  BRA `(.L_x_3902) ;  /* 0x0000000000087947 */ /* 0x000fea0003800000 */
.L_x_3921:
[----:B------:R-:W3:Y:S02]  /*d770*/  LDG.E R4, desc[UR36][R4.64] ;  /* 0x0000002404047981 */ /* 0x000ee4000c1e1900 */
[----:B---3--:R-:W-:-:S07]  /*d780*/  I2FP.F32.U32 R36, R4 ;  /* 0x0000000400247245 */ /* 0x008fce0000201000 */
.L_x_3902:
[----:B------:R-:W-:Y:S05]  /*d790*/  BSYNC B6 ;  /* 0x0000000000067941 */ /* 0x000fea0003800000 */
.L_x_3896:
[----:B------:R-:W2:Y:S01]  /*d7a0*/  LDC.U8 R3, c[0x0][0x247] ;  /* 0x000091c0ff037b82 */ /* 0x000ea20000000000 */
[----:B------:R-:W-:Y:S02]  /*d7b0*/  ULDC UR4, c[0x0][0x254] ;  /* 0x0000950000047ab9 */ /* 0x000fe40000000800 */
[----:B------:R-:W-:-:S05]  /*d7c0*/  IMAD R33, R33, UR4, RZ ;  /* 0x0000000421217c24 */ /* 0x000fca000f8e02ff */
[----:B0--3--:R-:W0:Y:S01]  /*d7d0*/  LDC.64 R4, c[0x0][0x238] ;  /* 0x00008e00ff047b82 */ /* 0x009e220000000a00 */
        /* <DEDUP_REMOVED lines=16> */
.L_x_3927:
[----:B------:R-:W2:Y:S02]  /*d8e0*/  LDG.E.U8 R4, desc[UR36][R4.64] ;  /* 0x0000002404047981 */ /* 0x000ea4000c1e1100 */
[----:B--2---:R-:W-:Y:S01]  /*d8f0*/  I2FP.F32.U32 R26, R4 ;  /* 0x00000004001a7245 */ /* 0x004fe20000201000 */
[----:B------:R-:W-:Y:S06]  /*d900*/  BRA `(.L_x_3839) ;  /* 0x0000000c00207947 */ /* 0x000fec0003800000 */
.L_x_3926:
        /* <DEDUP_REMOVED lines=9> */
.L_x_3930:
[----:B------:R-:W2:Y:S02]  /*d9a0*/  LDG.E R4, desc[UR36][R4.64] ;  /* 0x0000002404047981 */ /* 0x000ea4000c1e1900 */
[----:B--2---:R-:W-:Y:S01]  /*d9b0*/  I2FP.F32.S32 R26, R4 ;  /* 0x00000004001a7245 */ /* 0x004fe20000201400 */
[----:B------:R-:W-:Y:S06]  /*d9c0*/  BRA `(.L_x_3839) ;  /* 0x0000000800f07947 */ /* 0x000fec0003800000 */
.L_x_3929:
[----:B------:R-:W2:Y:S02]  /*d9d0*/  LDG.E.U16 R4, desc[UR36][R4.64] ;  /* 0x0000002404047981 */ /* 0x000ea4000c1e1500 */
[----:B--2---:R0:W2:Y:S01]  /*d9e0*/  I2F.S16 R26, R4 ;  /* 0x00000004001a7306 */ /* 0x0040a20000101400 */
[----:B------:R-:W-:Y:S05]  /*d9f0*/  BRA `(.L_x_3839) ;  /* 0x0000000800e47947 */ /* 0x000fea0003800000 */
.L_x_3925:
        /* <DEDUP_REMOVED lines=8> */
.L_x_3932:
[----:B------:R-:W2:Y:S02]  /*da80*/  LDG.E.U16 R4, desc[UR36][R4.64] ;  /* 0x0000002404047981 */ /* 0x000ea4000c1e1500 */
[----:B--2---:R-:W-:Y:S01]  /*da90*/  HADD2.F32 R26, -RZ, R4.H0_H0 ;  /* 0x20000004ff1a7230 */ /* 0x004fe20000004100 */
[----:B------:R-:W-:Y:S06]  /*daa0*/  BRA `(.L_x_3839) ;  /* 0x0000000800b87947 */ /* 0x000fec0003800000 */
.L_x_3931:
        /* <DEDUP_REMOVED lines=8> */
.L_x_3934:
[----:B------:R-:W2:Y:S02]  /*db30*/  LDG.E.U16 R4, desc[UR36][R4.64] ;  /* 0x0000002404047981 */ /* 0x000ea4000c1e1500 */
[----:B--2---:R-:W-:Y:S01]  /*db40*/  HADD2.F32 R26, -RZ, R4.H0_H0 ;  /* 0x20000004ff1a7230 */ /* 0x004fe20000004100 */
[----:B------:R-:W-:Y:S06]  /*db50*/  BRA `(.L_x_3839) ;  /* 0x00000008008c7947 */ /* 0x000fec0003800000 */
.L_x_3933:
[----:B------:R-:W2:Y:S01]  /*db60*/  LDG.E.64 R4, desc[UR36][R4.64] ;  /* 0x0000002404047981 */ /* 0x000ea2000c1e1b00 */
[----:B------:R-:W-:Y:S01]  /*db70*/  UMOV UR4, 0xf0000000 ;  /* 0xf000000000047882 */ /* 0x000fe20000000000 */
[----:B------:R-:W-:Y:S01]  /*db80*/  UMOV UR5, 0x380fffff ;  /* 0x380fffff00057882 */ /* 0x000fe20000000000 */
[----:B--2---:R-:W0:Y:S01]  /*db90*/  F2F.F32.F64 R26, R4 ;  /* 0x00000004001a7310 */ /* 0x004e220000301000 */
[----:B------:R-:W-:-:S14]  /*dba0*/  DSETP.GEU.AND P0, PT, |R4|, UR4, PT ;  /* 0x0000000404007e2a */ /* 0x000fdc000bf0e200 */
[----:B0-----:R-:W-:Y:S01]  /*dbb0*/  @!P0 FMUL R26, R26, 1.175494350822287508e-38 ;  /* 0x008000001a1a8820 */ /* 0x001fe20000400000 */
[----:B------:R-:W-:Y:S06]  /*dbc0*/  BRA `(.L_x_3839) ;  /* 0x0000000800707947 */ /* 0x000fec0003800000 */
.L_x_3924:
        /* <DEDUP_REMOVED lines=12> */
.L_x_3937:
[----:B------:R-:W2:Y:S01]  /*dc90*/  LDG.E.64 R4, desc[UR36][R4.64] ;  /* 0x0000002404047981 */ /* 0x000ea2000c1e1b00 */
[----:B------:R-:W-:Y:S01]  /*dca0*/  UMOV UR4, 0xf0000000 ;  /* 0xf000000000047882 */ /* 0x000fe20000000000 */
[----:B------:R-:W-:Y:S01]  /*dcb0*/  UMOV UR5, 0x380fffff ;  /* 0x380fffff00057882 */ /* 0x000fe20000000000 */
[----:B--2---:R-:W0:Y:S01]  /*dcc0*/  F2F.F32.F64 R26, R4 ;  /* 0x00000004001a7310 */ /* 0x004e220000301000 */
[----:B------:R-:W-:-:S14]  /*dcd0*/  DSETP.GEU.AND P0, PT, |R4|, UR4, PT ;  /* 0x0000000404007e2a */ /* 0x000fdc000bf0e200 */
[----:B0-----:R-:W-:Y:S01]  /*dce0*/  @!P0 FMUL R26, R26, 1.175494350822287508e-38 ;  /* 0x008000001a1a8820 */ /* 0x001fe20000400000 */
[----:B------:R-:W-:Y:S06]  /*dcf0*/  BRA `(.L_x_3839) ;  /* 0x0000000800247947 */ /* 0x000fec0003800000 */
.L_x_3936:
        /* <DEDUP_REMOVED lines=26> */
.L_x_3939:
        /* <DEDUP_REMOVED lines=13> */
.L_x_3938:
[----:B------:R-:W2:Y:S02]  /*df70*/  LDG.E.U16 R4, desc[UR36][R4.64] ;  /* 0x0000002404047981 */ /* 0x000ea4000c1e1500 */
[----:B--2---:R-:W-:Y:S01]  /*df80*/  IMAD.U32 R26, R4, 0x10000, RZ ;  /* 0x00010000041a7824 */ /* 0x004fe200078e00ff */
[----:B------:R-:W-:Y:S06]  /*df90*/  BRA `(.L_x_3839) ;  /* 0x00000004007c7947 */ /* 0x000fec0003800000 */
.L_x_3935:
        /* <DEDUP_REMOVED lines=11> */
.L_x_3942:
[----:B------:R-:W2:Y:S02]  /*e050*/  LDG.E.U8 R3, desc[UR36][R4.64] ;  /* 0x0000002404037981 */ /* 0x000ea4000c1e1100 */
        /* <DEDUP_REMOVED lines=18> */
.L_x_3944:
[----:B------:R-:W-:Y:S05]  /*e180*/  BSYNC B0 ;  /* 0x0000000000007941 */ /* 0x000fea0003800000 */
.L_x_3943:
[----:B------:R-:W-:Y:S01]  /*e190*/  IMAD.SHL.U32 R3, R3, 0x100000, RZ ;  /* 0x0010000003037824 */ /* 0x000fe200078e00ff */
[----:B------:R-:W-:-:S04]  /*e1a0*/  LEA R5, R0, 0x3b800000, 0x17 ;  /* 0x3b80000000057811 */ /* 0x000fc800078eb8ff */
[----:B------:R-:W-:Y:S01]  /*e1b0*/  LOP3.LUT R26, R5, R3, R26, 0xfe, !PT ;  /* 0x00000003051a7212 */ /* 0x000fe200078efe1a */
[----:B------:R-:W-:Y:S06]  /*e1c0*/  BRA `(.L_x_3839) ;  /* 0x0000000000f07947 */ /* 0x000fec0003800000 */
.L_x_3941:
        /* <DEDUP_REMOVED lines=19> */
.L_x_3946:
[----:B------:R-:W-:Y:S05]  /*e300*/  BSYNC B0 ;  /* 0x0000000000007941 */ /* 0x000fea0003800000 */
.L_x_3945:
[----:B------:R-:W-:Y:S01]  /*e310*/  IMAD.SHL.U32 R3, R3, 0x200000, RZ ;  /* 0x0020000003037824 */ /* 0x000fe200078e00ff */
[----:B------:R-:W-:-:S04]  /*e320*/  LEA R5, R0, 0x37800000, 0x17 ;  /* 0x3780000000057811 */ /* 0x000fc800078eb8ff */
[----:B------:R-:W-:Y:S01]  /*e330*/  LOP3.LUT R26, R5, R3, R26, 0xfe, !PT ;  /* 0x00000003051a7212 */ /* 0x000fe200078efe1a */
[----:B------:R-:W-:Y:S06]  /*e340*/  BRA `(.L_x_3839) ;  /* 0x0000000000907947 */ /* 0x000fec0003800000 */
.L_x_3940:
        /* <DEDUP_REMOVED lines=14> */
.L_x_3928:
        /* <DEDUP_REMOVED lines=16> */
.L_x_3949:
[----:B------:R-:W-:Y:S05]  /*e530*/  BRA `(.L_x_3839) ;  /* 0x0000000000147947 */ /* 0x000fea0003800000 */
.L_x_3948:
[----:B------:R-:W2:Y:S02]  /*e540*/  LDG.E.64 R4, desc[UR36][R4.64] ;  /* 0x0000002404047981 */ /* 0x000ea4000c1e1b00 */
[----:B--2---:R0:W2:Y:S01]  /*e550*/  I2F.U64 R26, R4 ;  /* 0x00000004001a7312 */ /* 0x0040a20000301000 */
[----:B------:R-:W-:Y:S05]  /*e560*/  BRA `(.L_x_3839) ;  /* 0x0000000000087947 */ /* 0x000fea0003800000 */
.L_x_3947:
[----:B------:R-:W2:Y:S02]  /*e570*/  LDG.E R4, desc[UR36][R4.64] ;  /* 0x0000002404047981 */ /* 0x000ea4000c1e1900 */
[----:B--2---:R-:W-:-:S07]  /*e580*/  I2FP.F32.U32 R26, R4 ;  /* 0x00000004001a7245 */ /* 0x004fce0000201000 */
.L_x_3839:
[----:B------:R-:W-:Y:S05]  /*e590*/  BSYNC B7 ;  /* 0x0000000000077941 */ /* 0x000fea0003800000 */
.L_x_3838:
[----:B------:R-:W0:Y:S01]  /*e5a0*/  S2R R35, SR_TID.X ;  /* 0x0000000000237919 */ /* 0x000e220000002100 */
[----:B------:R-:W-:Y:S01]  /*e5b0*/  BSSY B6, `(.L_x_3950) ;  /* 0x0000124000067945 */ /* 0x000fe20003800000 */
[C---:B0-----:R-:W-:Y:S01]  /*e5c0*/  VIADD R3, R35.reuse, 0x100 ;  /* 0x0000010023037836 */ /* 0x041fe20000000000 */
[C---:B------:R-:W-:Y:S01]  /*e5d0*/  ISETP.GE.AND P3, PT, R35.reuse, R34, PT ;  /* 0x000000222300720c */ /* 0x040fe20003f66270 */
[----:B------:R-:W-:-:S03]  /*e5e0*/  VIADD R33, R35, 0x80 ;  /* 0x0000008023217836 */ /* 0x000fc60000000000 */
[-C--:B------:R-:W-:Y:S01]  /*e5f0*/  ISETP.GE.AND P1, PT, R3, R34.reuse, PT ;  /* 0x000000220300720c */ /* 0x080fe20003f26270 */
[----:B------:R-:W-:Y:S01]  /*e600*/  VIADD R3, R35, 0x180 ;  /* 0x0000018023037836 */ /* 0x000fe20000000000 */
[----:B------:R-:W-:-:S04]  /*e610*/  ISETP.GE.AND P0, PT, R33, R34, PT ;  /* 0x000000222100720c */ /* 0x000fc80003f06270 */
[----:B------:R-:W-:-:S03]  /*e620*/  ISETP.GE.AND P2, PT, R3, R34, PT ;  /* 0x000000220300720c */ /* 0x000fc60003f46270 */
[----:B----45:R-:W-:-:S04]  /*e630*/  @!P3 FMUL.FTZ R18, R18, -1.4426950216293334961 ;  /* 0xbfb8aa3b1212b820 */ /* 0x030fc80000410000 */
[----:B--2---:R-:W-:Y:S02]  /*e640*/  @!P1 FMUL.FTZ R28, R28, -1.4426950216293334961 ;  /* 0xbfb8aa3b1c1c9820 */ /* 0x004fe40000410000 */
[----:B------:R-:W-:Y:S01]  /*e650*/  @!P0 FMUL.FTZ R23, R23, -1.4426950216293334961 ;  /* 0xbfb8aa3b17178820 */ /* 0x000fe20000410000 */
[----:B------:R-:W0:Y:S03]  /*e660*/  @!P3 MUFU.EX2 R18, R18 ;  /* 0x000000120012b308 */ /* 0x000e260000000800 */
[----:B------:R-:W-:-:S05]  /*e670*/  @!P2 FMUL.FTZ R32, R32, -1.4426950216293334961 ;  /* 0xbfb8aa3b2020a820 */ /* 0x000fca0000410000 */
[----:B------:R-:W2:Y:S08]  /*e680*/  @!P0 MUFU.EX2 R23, R23 ;  /* 0x0000001700178308 */ /* 0x000eb00000000800 */
[----:B------:R-:W4:Y:S01]  /*e690*/  @!P1 MUFU.EX2 R28, R28 ;  /* 0x0000001c001c9308 */ /* 0x000f220000000800 */
[----:B0-----:R-:W-:Y:S02]  /*e6a0*/  @!P3 FADD.FTZ R3, R18, 1 ;  /* 0x3f8000001203b421 */ /* 0x001fe40000010000 */
[----:B------:R-:W0:Y:S05]  /*e6b0*/  LDC.U8 R18, c[0x0][0x258] ;  /* 0x00009600ff127b82 */ /* 0x000e2a0000000000 */
[----:B------:R-:W1:Y:S01]  /*e6c0*/  @!P2 MUFU.EX2 R32, R32 ;  /* 0x000000200020a308 */ /* 0x000e620000000800 */
[----:B--2---:R-:W-:-:S07]  /*e6d0*/  @!P0 FADD.FTZ R0, R23, 1 ;  /* 0x3f80000017008421 */ /* 0x004fce0000010000 */
[----:B------:R-:W2:Y:S01]  /*e6e0*/  @!P0 MUFU.RCP R0, R0 ;  /* 0x0000000000008308 */ /* 0x000ea20000001000 */
[----:B----4-:R-:W-:-:S07]  /*e6f0*/  @!P1 FADD.FTZ R5, R28, 1 ;  /* 0x3f8000001c059421 */ /* 0x010fce0000010000 */
[----:B------:R-:W4:Y:S01]  /*e700*/  @!P3 MUFU.RCP R3, R3 ;  /* 0x000000030003b308 */ /* 0x000f220000001000 */
[----:B-1----:R-:W-:-:S07]  /*e710*/  @!P2 FADD.FTZ R7, R32, 1 ;  /* 0x3f8000002007a421 */ /* 0x002fce0000010000 */
[----:B------:R-:W1:Y:S01]  /*e720*/  @!P1 MUFU.RCP R5, R5 ;  /* 0x0000000500059308 */ /* 0x000e620000001000 */
[----:B--2---:R-:W-:-:S04]  /*e730*/  @!P0 FFMA.FTZ R25, R0, -R25, R25 ;  /* 0x8000001900198223 */ /* 0x004fc80000010019 */
[----:B------:R-:W-:-:S03]  /*e740*/  @!P0 FMUL.FTZ R25, R25, R16 ;  /* 0x0000001019198220 */ /* 0x000fc60000410000 */
[----:B------:R-:W2:Y:S01]  /*e750*/  @!P2 MUFU.RCP R7, R7 ;  /* 0x000000070007a308 */ /* 0x000ea20000001000 */
[----:B----4-:R-:W-:Y:S01]  /*e760*/  @!P3 FFMA.FTZ R6, R3, -R22, R22 ;  /* 0x800000160306b223 */ /* 0x010fe20000010016 */
[----:B------:R-:W-:-:S03]  /*e770*/  @!P0 FFMA.FTZ R16, R0, R24, R25 ;  /* 0x0000001800108223 */ /* 0x000fc60000010019 */
[----:B---3--:R-:W-:Y:S01]  /*e780*/  @!P3 FMUL.FTZ R6, R6, R17 ;  /* 0x000000110606b220 */ /* 0x008fe20000410000 */
[----:B-1----:R-:W-:-:S03]  /*e790*/  @!P1 FFMA.FTZ R30, R5, -R30, R30 ;  /* 0x8000001e051e9223 */ /* 0x002fc6000001001e */
[----:B------:R-:W-:Y:S01]  /*e7a0*/  @!P3 FFMA.FTZ R4, R3, R19, R6 ;  /* 0x000000130304b223 */ /* 0x000fe20000010006 */
[----:B------:R-:W-:Y:S01]  /*e7b0*/  @!P1 FMUL.FTZ R30, R30, R27 ;  /* 0x0000001b1e1e9220 */ /* 0x000fe20000410000 */
[----:B--2---:R-:W-:-:S03]  /*e7c0*/  @!P2 FFMA.FTZ R26, R7, -R26, R26 ;  /* 0x8000001a071aa223 */ /* 0x004fc6000001001a */
[----:B------:R-:W-:Y:S01]  /*e7d0*/  @!P1 FFMA.FTZ R22, R5, R29, R30 ;  /* 0x0000001d05169223 */ /* 0x000fe2000001001e */
[----:B------:R-:W-:-:S04]  /*e7e0*/  @!P2 FMUL.FTZ R26, R26, R31 ;  /* 0x0000001f1a1aa220 */ /* 0x000fc80000410000 */
[----:B------:R-:W-:Y:S01]  /*e7f0*/  @!P2 FFMA.FTZ R24, R7, R36, R26 ;  /* 0x000000240718a223 */ /* 0x000fe2000001001a */
[----:B0-----:R-:W-:Y:S06]  /*e800*/  @P3 BRA `(.L_x_3951) ;  /* 0x0000000c00f83947 */ /* 0x001fec0003800000 */
        /* <DEDUP_REMOVED lines=17> */
[----:B------:R-:W0:Y:S01]  /*e920*/  F2I.FTZ.TRUNC.NTZ R3, R4 ;  /* 0x0000000400037305 */ /* 0x000e22000021f100 */
[----:B------:R-:W-:Y:S01]  /*e930*/  IMAD.MOV.U32 R35, RZ, RZ, R33 ;  /* 0x000000ffff237224 */ /* 0x000fe200078e0021 */
[----:B0-----:R0:W-:Y:S01]  /*e940*/  STG.E.U8 desc[UR36][R8.64], R3 ;  /* 0x0000000308007986 */ /* 0x0011e2000c101124 */
[----:B------:R-:W-:Y:S05]  /*e950*/  BRA `(.L_x_3951) ;  /* 0x0000000c00a47947 */ /* 0x000fea0003800000 */
.L_x_3955:
[----:B------:R-:W0:Y:S01]  /*e960*/  F2I.S64.TRUNC R4, R4 ;  /* 0x0000000400047311 */ /* 0x000e22000020d900 */
[----:B------:R-:W-:Y:S02]  /*e970*/  IMAD.MOV.U32 R35, RZ, RZ, R33 ;  /* 0x000000ffff237224 */ /* 0x000fe400078e0021 */
[----:B0-----:R-:W-:-:S05]  /*e980*/  IMAD.MOV.U32 R3, RZ, RZ, R4 ;  /* 0x000000ffff037224 */ /* 0x001fca00078e0004 */
[----:B------:R1:W-:Y:S01]  /*e990*/  STG.E.U8 desc[UR36][R8.64], R3 ;  /* 0x0000000308007986 */ /* 0x0003e2000c101124 */
[----:B------:R-:W-:Y:S05]  /*e9a0*/  BRA `(.L_x_3951) ;  /* 0x0000000c00907947 */ /* 0x000fea0003800000 */
.L_x_3954:
[----:B------:R-:W-:-:S13]  /*e9b0*/  ISETP.NE.AND P0, PT, R0, 0x2, PT ;  /* 0x000000020000780c */ /* 0x000fda0003f05270 */
[----:B------:R-:W-:Y:S05]  /*e9c0*/  @!P0 BRA `(.L_x_3957) ;  /* 0x0000000000308947 */ /* 0x000fea0003800000 */
[----:B------:R-:W-:-:S13]  /*e9d0*/  ISETP.NE.AND P0, PT, R0, 0x3, PT ;  /* 0x000000030000780c */ /* 0x000fda0003f05270 */
[----:B------:R-:W-:Y:S05]  /*e9e0*/  @!P0 BRA `(.L_x_3958) ;  /* 0x0000000000188947 */ /* 0x000fea0003800000 */
[----:B------:R-:W-:-:S13]  /*e9f0*/  ISETP.NE.AND P0, PT, R0, 0x4, PT ;  /* 0x000000040000780c */ /* 0x000fda0003f05270 */
[----:B------:R-:W-:Y:S05]  /*ea00*/  @P0 BRA `(.L_x_3956) ;  /* 0x0000000c00140947 */ /* 0x000fea0003800000 */
[----:B------:R-:W0:Y:S01]  /*ea10*/  F2I.S64.TRUNC R4, R4 ;  /* 0x0000000400047311 */ /* 0x000e22000020d900 */
[----:B------:R-:W-:Y:S01]  /*ea20*/  IMAD.MOV.U32 R35, RZ, RZ, R33 ;  /* 0x000000ffff237224 */ /* 0x000fe200078e0021 */
[----:B0-----:R4:W-:Y:S01]  /*ea30*/  STG.E.64 desc[UR36][R8.64], R4 ;  /* 0x0000000408007986 */ /* 0x0019e2000c101b24 */
[----:B------:R-:W-:Y:S05]  /*ea40*/  BRA `(.L_x_3951) ;  /* 0x0000000c00687947 */ /* 0x000fea0003800000 */
.L_x_3958:
[----:B------:R-:W0:Y:S01]  /*ea50*/  F2I.FTZ.TRUNC.NTZ R3, R4 ;  /* 0x0000000400037305 */ /* 0x000e22000021f100 */
[----:B------:R-:W-:Y:S01]  /*ea60*/  IMAD.MOV.U32 R35, RZ, RZ, R33 ;  /* 0x000000ffff237224 */ /* 0x000fe200078e0021 */
[----:B0-----:R3:W-:Y:S01]  /*ea70*/  STG.E desc[UR36][R8.64], R3 ;  /* 0x0000000308007986 */ /* 0x0017e2000c101924 */
[----:B------:R-:W-:Y:S05]  /*ea80*/  BRA `(.L_x_3951) ;  /* 0x0000000c00587947 */ /* 0x000fea0003800000 */
.L_x_3957:
[----:B------:R-:W0:Y:S01]  /*ea90*/  F2I.FTZ.TRUNC.NTZ R3, R4 ;  /* 0x0000000400037305 */ /* 0x000e22000021f100 */
[----:B------:R-:W-:Y:S01]  /*eaa0*/  IMAD.MOV.U32 R35, RZ, RZ, R33 ;  /* 0x000000ffff237224 */ /* 0x000fe200078e0021 */
[----:B0-----:R2:W-:Y:S01]  /*eab0*/  STG.E.U16 desc[UR36][R8.64], R3 ;  /* 0x0000000308007986 */ /* 0x0015e2000c101524 */
[----:B------:R-:W-:Y:S05]  /*eac0*/  BRA `(.L_x_3951) ;  /* 0x0000000c00487947 */ /* 0x000fea0003800000 */
.L_x_3953:
[----:B------:R-:W-:-:S13]  /*ead0*/  ISETP.GT.AND P0, PT, R0, 0x6, PT ;  /* 0x000000060000780c */ /* 0x000fda0003f04270 */
[----:B------:R-:W-:Y:S05]  /*eae0*/  @P0 BRA `(.L_x_3959) ;  /* 0x00000000002c0947 */ /* 0x000fea0003800000 */
[----:B------:R-:W-:-:S13]  /*eaf0*/  ISETP.NE.AND P0, PT, R0, 0x5, PT ;  /* 0x000000050000780c */ /* 0x000fda0003f05270 */
[----:B------:R-:W-:Y:S05]  /*eb00*/  @!P0 BRA `(.L_x_3960) ;  /* 0x0000000000148947 */ /* 0x000fea0003800000 */
[----:B------:R-:W-:-:S13]  /*eb10*/  ISETP.NE.AND P0, PT, R0, 0x6, PT ;  /* 0x000000060000780c */ /* 0x000fda0003f05270 */
[----:B------:R-:W-:Y:S05]  /*eb20*/  @P0 BRA `(.L_x_3956) ;  /* 0x0000000800cc0947 */ /* 0x000fea0003800000 */
[----:B------:R0:W-:Y:S01]  /*eb30*/  STG.E desc[UR36][R8.64], R4 ;  /* 0x0000000408007986 */ /* 0x0001e2000c101924 */
[----:B------:R-:W-:Y:S01]  /*eb40*/  IMAD.MOV.U32 R35, RZ, RZ, R33 ;  /* 0x000000ffff237224 */ /* 0x000fe200078e0021 */
[----:B------:R-:W-:Y:S06]  /*eb50*/  BRA `(.L_x_3951) ;  /* 0x0000000c00247947 */ /* 0x000fec0003800000 */
.L_x_3960:
[----:B------:R-:W-:Y:S01]  /*eb60*/  F2FP.F16.F32.PACK_AB R4, RZ, R4 ;  /* 0x00000004ff04723e */ /* 0x000fe200000000ff */
[----:B------:R-:W-:-:S04]  /*eb70*/  IMAD.MOV.U32 R35, RZ, RZ, R33 ;  /* 0x000000ffff237224 */ /* 0x000fc800078e0021 */
[----:B------:R0:W-:Y:S01]  /*eb80*/  STG.E.U16 desc[UR36][R8.64], R4 ;  /* 0x0000000408007986 */ /* 0x0001e2000c101524 */
[----:B------:R-:W-:Y:S05]  /*eb90*/  BRA `(.L_x_3951) ;  /* 0x0000000c00147947 */ /* 0x000fea0003800000 */
.L_x_3959:
[----:B------:R-:W-:-:S13]  /*eba0*/  ISETP.NE.AND P0, PT, R0, 0x7, PT ;  /* 0x000000070000780c */ /* 0x000fda0003f05270 */
[----:B------:R-:W-:Y:S05]  /*ebb0*/  @!P0 BRA `(.L_x_3961) ;  /* 0x0000000000348947 */ /* 0x000fea0003800000 */
[----:B------:R-:W-:-:S13]  /*ebc0*/  ISETP.NE.AND P0, PT, R0, 0x8, PT ;  /* 0x000000080000780c */ /* 0x000fda0003f05270 */
[----:B------:R-:W-:Y:S05]  /*ebd0*/  @!P0 BRA `(.L_x_3962) ;  /* 0x0000000000188947 */ /* 0x000fea0003800000 */
[----:B------:R-:W-:-:S13]  /*ebe0*/  ISETP.NE.AND P0, PT, R0, 0x9, PT ;  /* 0x000000090000780c */ /* 0x000fda0003f05270 */
[----:B------:R-:W-:Y:S05]  /*ebf0*/  @P0 BRA `(.L_x_3956) ;  /* 0x0000000800980947 */ /* 0x000fea0003800000 */
[----:B------:R-:W-:Y:S02]  /*ec00*/  IMAD.MOV.U32 R5, RZ, RZ, RZ ;  /* 0x000000ffff057224 */ /* 0x000fe400078e00ff */
[----:B------:R-:W-:-:S03]  /*ec10*/  IMAD.MOV.U32 R35, RZ, RZ, R33 ;  /* 0x000000ffff237224 */ /* 0x000fc600078e0021 */
[----:B------:R0:W-:Y:S01]  /*ec20*/  STG.E.64 desc[UR36][R8.64], R4 ;  /* 0x0000000408007986 */ /* 0x0001e2000c101b24 */
[----:B------:R-:W-:Y:S05]  /*ec30*/  BRA `(.L_x_3951) ;  /* 0x0000000800ec7947 */ /* 0x000fea0003800000 */
.L_x_3962:
[----:B------:R-:W-:Y:S01]  /*ec40*/  F2FP.F16.F32.PACK_AB R3, RZ, R4 ;  /* 0x00000004ff03723e */ /* 0x000fe200000000ff */
[----:B------:R-:W-:-:S03]  /*ec50*/  IMAD.MOV.U32 R35, RZ, RZ, R33 ;  /* 0x000000ffff237224 */ /* 0x000fc600078e0021 */
[----:B------:R-:W-:-:S05]  /*ec60*/  PRMT R3, R3, 0x5410, RZ ;  /* 0x0000541003037816 */ /* 0x000fca00000000ff */
[----:B------:R0:W-:Y:S01]  /*ec70*/  STG.E desc[UR36][R8.64], R3 ;  /* 0x0000000308007986 */ /* 0x0001e2000c101924 */
[----:B------:R-:W-:Y:S05]  /*ec80*/  BRA `(.L_x_3951) ;  /* 0x0000000800d87947 */ /* 0x000fea0003800000 */
.L_x_3961:
[----:B------:R-:W-:Y:S01]  /*ec90*/  FMUL.FTZ R4, R4, 1 ;  /* 0x3f80000004047820 */ /* 0x000fe20000410000 */
[----:B------:R-:W-:-:S05]  /*eca0*/  IMAD.MOV.U32 R35, RZ, RZ, R33 ;  /* 0x000000ffff237224 */ /* 0x000fca00078e0021 */
[----:B------:R-:W0:Y:S02]  /*ecb0*/  F2F.F64.F32 R4, R4 ;  /* 0x0000000400047310 */ /* 0x000e240000201800 */
[----:B0-----:R0:W-:Y:S01]  /*ecc0*/  STG.E.64 desc[UR36][R8.64], R4 ;  /* 0x0000000408007986 */ /* 0x0011e2000c101b24 */
[----:B------:R-:W-:Y:S05]  /*ecd0*/  BRA `(.L_x_3951) ;  /* 0x0000000800c47947 */ /* 0x000fea0003800000 */
.L_x_3952:
        /* <DEDUP_REMOVED lines=8> */
[----:B------:R-:W-:Y:S01]  /*ed60*/  FSETP.NEU.FTZ.AND P0, PT, R4, RZ, PT ;  /* 0x000000ff0400720b */ /* 0x000fe20003f1d000 */
[----:B------:R-:W-:-:S03]  /*ed70*/  IMAD.MOV.U32 R35, RZ, RZ, R33 ;  /* 0x000000ffff237224 */ /* 0x000fc600078e0021 */
[----:B------:R-:W-:-:S05]  /*ed80*/  SEL R3, RZ, 0x1, !P0 ;  /* 0x00000001ff037807 */ /* 0x000fca0004000000 */
[----:B------:R0:W-:Y:S01]  /*ed90*/  STG.E.U8 desc[UR36][R8.64], R3 ;  /* 0x0000000308007986 */ /* 0x0001e2000c101124 */
[----:B------:R-:W-:Y:S05]  /*eda0*/  BRA `(.L_x_3951) ;  /* 0x0000000800907947 */ /* 0x000fea0003800000 */
.L_x_3965:
[----:B------:R-:W-:Y:S01]  /*edb0*/  FMUL.FTZ R4, R4, 1 ;  /* 0x3f80000004047820 */ /* 0x000fe20000410000 */
[----:B------:R-:W-:Y:S01]  /*edc0*/  CS2R R6, SRZ ;  /* 0x0000000000067805 */ /* 0x000fe2000001ff00 */
[----:B------:R-:W-:-:S04]  /*edd0*/  IMAD.MOV.U32 R35, RZ, RZ, R33 ;  /* 0x000000ffff237224 */ /* 0x000fc800078e0021 */
[----:B------:R-:W0:Y:S02]  /*ede0*/  F2F.F64.F32 R4, R4 ;  /* 0x0000000400047310 */ /* 0x000e240000201800 */
[----:B0-----:R0:W-:Y:S01]  /*edf0*/  STG.E.128 desc[UR36][R8.64], R4 ;  /* 0x0000000408007986 */ /* 0x0011e2000c101d24 */
[----:B------:R-:W-:Y:S05]  /*ee00*/  BRA `(.L_x_3951) ;  /* 0x0000000800787947 */ /* 0x000fea0003800000 */
.L_x_3964:
        /* <DEDUP_REMOVED lines=20> */
.L_x_3969:
[----:B------:R-:W-:Y:S05]  /*ef50*/  BSYNC B0 ;  /* 0x0000000000007941 */ /* 0x000fea0003800000 */
.L_x_3968:
[----:B------:R-:W-:Y:S01]  /*ef60*/  LOP3.LUT R5, R0, R5, RZ, 0xfc, !PT ;  /* 0x0000000500057212 */ /* 0x000fe200078efcff */
[----:B------:R-:W-:-:S04]  /*ef70*/  IMAD.MOV.U32 R35, RZ, RZ, R33 ;  /* 0x000000ffff237224 */ /* 0x000fc800078e0021 */
[----:B------:R0:W-:Y:S01]  /*ef80*/  STG.E.U8 desc[UR36][R8.64], R5 ;  /* 0x0000000508007986 */ /* 0x0001e2000c101124 */
[----:B------:R-:W-:Y:S05]  /*ef90*/  BRA `(.L_x_3951) ;  /* 0x0000000800147947 */ /* 0x000fea0003800000 */
.L_x_3967:
        /* <DEDUP_REMOVED lines=12> */
.L_x_3971:
[----:B------:R-:W-:Y:S01]  /*f060*/  IMAD.MOV.U32 R0, RZ, RZ, 0x7f ;  /* 0x0000007fff007424 */ /* 0x000fe200078e00ff */
[----:B------:R-:W-:-:S04]  /*f070*/  ISETP.GT.U32.AND P0, PT, R5, 0x7f800000, PT ;  /* 0x7f8000000500780c */ /* 0x000fc80003f04070 */
[----:B------:R-:W-:-:S09]  /*f080*/  SEL R0, R0, 0x7c, P0 ;  /* 0x0000007c00007807 */ /* 0x000fd20000000000 */
.L_x_3972:
[----:B------:R-:W-:Y:S05]  /*f090*/  BSYNC B0 ;  /* 0x0000000000007941 */ /* 0x000fea0003800000 */
.L_x_3970:
[----:B------:R-:W-:Y:S01]  /*f0a0*/  LOP3.LUT R4, R4, 0x80000000, RZ, 0xc0, !PT ;  /* 0x8000000004047812 */ /* 0x000fe200078ec0ff */
[----:B------:R-:W-:-:S03]  /*f0b0*/  IMAD.MOV.U32 R35, RZ, RZ, R33 ;  /* 0x000000ffff237224 */ /* 0x000fc600078e0021 */
[----:B------:R-:W-:-:S04]  /*f0c0*/  SHF.R.U32.HI R3, RZ, 0x18, R4 ;  /* 0x00000018ff037819 */ /* 0x000fc80000011604 */
[----:B------:R-:W-:-:S05]  /*f0d0*/  LOP3.LUT R3, R0, R3, RZ, 0xfc, !PT ;  /* 0x0000000300037212 */ /* 0x000fca00078efcff */
[----:B------:R0:W-:Y:S01]  /*f0e0*/  STG.E.U8 desc[UR36][R8.64], R3 ;  /* 0x0000000308007986 */ /* 0x0001e2000c101124 */
[----:B------:R-:W-:Y:S05]  /*f0f0*/  BRA `(.L_x_3951) ;  /* 0x0000000400bc7947 */ /* 0x000fea0003800000 */
.L_x_3966:
[----:B------:R-:W-:Y:S01]  /*f100*/  F2FP.BF16.F32.PACK_AB R4, RZ, R4 ;  /* 0x00000004ff04723e */ /* 0x000fe200000010ff */
[----:B------:R-:W-:-:S04]  /*f110*/  IMAD.MOV.U32 R35, RZ, RZ, R33 ;  /* 0x000000ffff237224 */ /* 0x000fc800078e0021 */
[----:B------:R0:W-:Y:S01]  /*f120*/  STG.E.U16 desc[UR36][R8.64], R4 ;  /* 0x0000000408007986 */ /* 0x0001e2000c101524 */
[----:B------:R-:W-:Y:S05]  /*f130*/  BRA `(.L_x_3951) ;  /* 0x0000000400ac7947 */ /* 0x000fea0003800000 */
.L_x_3963:
        /* <DEDUP_REMOVED lines=8> */
[----:B------:R-:W0:Y:S01]  /*f1c0*/  F2I.FTZ.U32.TRUNC.NTZ R3, R4 ;  /* 0x0000000400037305 */ /* 0x000e22000021f000 */
[----:B------:R-:W-:Y:S01]  /*f1d0*/  IMAD.MOV.U32 R35, RZ, RZ, R33 ;  /* 0x000000ffff237224 */ /* 0x000fe200078e0021 */
[----:B0-----:R0:W-:Y:S01]  /*f1e0*/  STG.E.U16 desc[UR36][R8.64], R3 ;  /* 0x0000000308007986 */ /* 0x0011e2000c101524 */
[----:B------:R-:W-:Y:S05]  /*f1f0*/  BRA `(.L_x_3951) ;  /* 0x00000004007c7947 */ /* 0x000fea0003800000 */
.L_x_3975:
        /* <DEDUP_REMOVED lines=16> */
.L_x_3978:
[----:B------:R-:W-:-:S04]  /*f300*/  LOP3.LUT R4, R4, 0x80000000, RZ, 0xc0, !PT ;  /* 0x8000000004047812 */ /* 0x000fc800078ec0ff */
[----:B------:R-:W-:-:S04]  /*f310*/  SHF.R.U32.HI R4, RZ, 0x18, R4 ;  /* 0x00000018ff047819 */ /* 0x000fc80000011604 */
[----:B------:R-:W-:-:S04]  /*f320*/  LOP3.LUT R3, R3, R4, RZ, 0xfc, !PT ;  /* 0x0000000403037212 */ /* 0x000fc800078efcff */
[----:B------:R-:W-:-:S07]  /*f330*/  PRMT R0, R3, 0x7610, R0 ;  /* 0x0000761003007816 */ /* 0x000fce0000000000 */
.L_x_3977:
[----:B------:R-:W-:Y:S05]  /*f340*/  BSYNC B0 ;  /* 0x0000000000007941 */ /* 0x000fea0003800000 */
.L_x_3976:
[----:B------:R0:W-:Y:S01]  /*f350*/  STG.E.U8 desc[UR36][R8.64], R0 ;  /* 0x0000000008007986 */ /* 0x0001e2000c101124 */
[----:B------:R-:W-:Y:S01]  /*f360*/  IMAD.MOV.U32 R35, RZ, RZ, R33 ;  /* 0x000000ffff237224 */ /* 0x000fe200078e0021 */
[----:B------:R-:W-:Y:S06]  /*f370*/  BRA `(.L_x_3951) ;  /* 0x00000004001c7947 */ /* 0x000fec0003800000 */
.L_x_3974:
        /* <DEDUP_REMOVED lines=16> */
.L_x_3981:
[----:B------:R-:W-:-:S04]  /*f480*/  LOP3.LUT R4, R4, 0x80000000, RZ, 0xc0, !PT ;  /* 0x8000000004047812 */ /* 0x000fc800078ec0ff */
[----:B------:R-:W-:-:S04]  /*f490*/  SHF.R.U32.HI R4, RZ, 0x18, R4 ;  /* 0x00000018ff047819 */ /* 0x000fc80000011604 */
[----:B------:R-:W-:-:S04]  /*f4a0*/  LOP3.LUT R3, R3, R4, RZ, 0xfc, !PT ;  /* 0x0000000403037212 */ /* 0x000fc800078efcff */
[----:B------:R-:W-:-:S07]  /*f4b0*/  PRMT R0, R3, 0x7610, R0 ;  /* 0x0000761003007816 */ /* 0x000fce0000000000 */
.L_x_3980:
[----:B------:R-:W-:Y:S05]  /*f4c0*/  BSYNC B0 ;  /* 0x0000000000007941 */ /* 0x000fea0003800000 */
.L_x_3979:
[----:B------:R0:W-:Y:S01]  /*f4d0*/  STG.E.U8 desc[UR36][R8.64], R0 ;  /* 0x0000000008007986 */ /* 0x0001e2000c101124 */
[----:B------:R-:W-:Y:S01]  /*f4e0*/  IMAD.MOV.U32 R35, RZ, RZ, R33 ;  /* 0x000000ffff237224 */ /* 0x000fe200078e0021 */
[----:B------:R-:W-:Y:S06]  /*f4f0*/  BRA `(.L_x_3951) ;  /* 0x0000000000bc7947 */ /* 0x000fec0003800000 */
.L_x_3973:
[----:B------:R-:W-:-:S13]  /*f500*/  ISETP.NE.AND P0, PT, R0, 0x1c, PT ;  /* 0x0000001c0000780c */ /* 0x000fda0003f05270 */
[----:B------:R-:W-:Y:S05]  /*f510*/  @!P0 BRA `(.L_x_3982) ;  /* 0x0000000000a88947 */ /* 0x000fea0003800000 */
[----:B------:R-:W-:-:S13]  /*f520*/  ISETP.NE.AND P0, PT, R0, 0x1d, PT ;  /* 0x0000001d0000780c */ /* 0x000fda0003f05270 */
[----:B------:R-:W-:Y:S05]  /*f530*/  @!P0 BRA `(.L_x_3983) ;  /* 0x0000000000908947 */ /* 0x000fea0003800000 */
[----:B------:R-:W-:-:S13]  /*f540*/  ISETP.NE.AND P0, PT, R0, 0x2c, PT ;  /* 0x0000002c0000780c */ /* 0x000fda0003f05270 */
[----:B------:R-:W-:Y:S05]  /*f550*/  @P0 BRA `(.L_x_3956) ;  /* 0x0000000000400947 */ /* 0x000fea0003800000 */
[----:B------:R-:W-:Y:S01]  /*f560*/  SHF.R.U32.HI R5, RZ, 0x17, R4 ;  /* 0x00000017ff057819 */ /* 0x000fe20000011604 */
[----:B------:R-:W-:-:S03]  /*f570*/  IMAD.MOV.U32 R35, RZ, RZ, R33 ;  /* 0x000000ffff237224 */ /* 0x000fc600078e0021 */
        /* <DEDUP_REMOVED lines=14> */
.L_x_3956:
        /* <DEDUP_REMOVED lines=16> */
.L_x_3984:
[----:B------:R-:W-:Y:S01]  /*f760*/  IMAD.MOV.U32 R35, RZ, RZ, R33 ;  /* 0x000000ffff237224 */ /* 0x000fe200078e0021 */
[----:B------:R-:W-:Y:S06]  /*f770*/  BRA `(.L_x_3951) ;  /* 0x00000000001c7947 */ /* 0x000fec0003800000 */
.L_x_3983:
[----:B------:R-:W0:Y:S01]  /*f780*/  F2I.U64.TRUNC R4, R4 ;  /* 0x0000000400047311 */ /* 0x000e22000020d800 */
[----:B------:R-:W-:Y:S01]  /*f790*/  IMAD.MOV.U32 R35, RZ, RZ, R33 ;  /* 0x000000ffff237224 */ /* 0x000fe200078e0021 */
[----:B0-----:R0:W-:Y:S01]  /*f7a0*/  STG.E.64 desc[UR36][R8.64], R4 ;  /* 0x0000000408007986 */ /* 0x0011e2000c101b24 */
[----:B------:R-:W-:Y:S05]  /*f7b0*/  BRA `(.L_x_3951) ;  /* 0x00000000000c7947 */ /* 0x000fea0003800000 */
.L_x_3982:
[----:B------:R-:W0:Y:S01]  /*f7c0*/  F2I.FTZ.U32.TRUNC.NTZ R3, R4 ;  /* 0x0000000400037305 */ /* 0x000e22000021f000 */
[----:B------:R-:W-:Y:S01]  /*f7d0*/  IMAD.MOV.U32 R35, RZ, RZ, R33 ;  /* 0x000000ffff237224 */ /* 0x000fe200078e0021 */
[----:B0-----:R0:W-:Y:S06]  /*f7e0*/  STG.E desc[UR36][R8.64], R3 ;  /* 0x0000000308007986 */ /* 0x0011ec000c101924 */
.L_x_3951:
[----:B------:R-:W-:Y:S05]  /*f7f0*/  BSYNC B6 ;  /* 0x0000000000067941 */ /* 0x000fea0003800000 */
.L_x_3950:
[----:B------:R-:W-:Y:S01]  /*f800*/  ISETP.GE.AND P0, PT, R35, R34, PT ;  /* 0x000000222300720c */ /* 0x000fe20003f06270 */
[----:B------:R-:W-:-:S12]  /*f810*/  BSSY B6, `(.L_x_3985) ;  /* 0x00001d8000067945 */ /* 0x000fd80003800000 */
[----:B------:R-:W-:Y:S05]  /*f820*/  @P0 BRA `(.L_x_3986) ;  /* 0x0000001c00580947 */ /* 0x000fea0003800000 */
[----:B0---4-:R-:W0:Y:S01]  /*f830*/  LDC.64 R4, c[0x0][0x218] ;  /* 0x00008600ff047b82 */ /* 0x011e220000000a00 */
[----:B------:R-:W-:Y:S01]  /*f840*/  IMAD R0, R2, 0x200, R35 ;  /* 0x0000020002007824 */ /* 0x000fe200078e0223 */
[----:B------:R-:W-:Y:S01]  /*f850*/  PRMT R6, R18, 0x9910, RZ ;  /* 0x0000991012067816 */ /* 0x000fe200000000ff */
[----:B------:R-:W-:Y:S02]  /*f860*/  ULDC UR4, c[0x0][0x25c] ;  /* 0x0000970000047ab9 */ /* 0x000fe40000000800 */
[----:B-123--:R-:W-:Y:S02]  /*f870*/  IMAD R3, R0, UR4, RZ ;  /* 0x0000000400037c24 */ /* 0x00efe4000f8e02ff */
        /* <DEDUP_REMOVED lines=16> */
.L_x_3990:
[----:B------:R-:W0:Y:S02]  /*f980*/  F2I.S64.TRUNC R16, R16 ;  /* 0x0000001000107311 */ /* 0x000e24000020d900 */
[----:B0-----:R-:W-:-:S05]  /*f990*/  IMAD.MOV.U32 R3, RZ, RZ, R16 ;  /* 0x000000ffff037224 */ /* 0x001fca00078e0010 */
[----:B------:R1:W-:Y:S01]  /*f9a0*/  STG.E.U8 desc[UR36][R4.64], R3 ;  /* 0x0000000304007986 */ /* 0x0003e2000c101124 */
[----:B------:R-:W-:Y:S05]  /*f9b0*/  BRA `(.L_x_3992) ;  /* 0x0000000c00407947 */ /* 0x000fea0003800000 */
.L_x_3989:
        /* <DEDUP_REMOVED lines=9> */
.L_x_3994:
[----:B------:R-:W0:Y:S02]  /*fa50*/  F2I.FTZ.TRUNC.NTZ R3, R16 ;  /* 0x0000001000037305 */ /* 0x000e24000021f100 */
[----:B0-----:R3:W-:Y:S01]  /*fa60*/  STG.E desc[UR36][R4.64], R3 ;  /* 0x0000000304007986 */ /* 0x0017e2000c101924 */
[----:B------:R-:W-:Y:S05]  /*fa70*/  BRA `(.L_x_3992) ;  /* 0x0000000c00107947 */ /* 0x000fea0003800000 */
.L_x_3993:
[----:B------:R-:W0:Y:S02]  /*fa80*/  F2I.FTZ.TRUNC.NTZ R3, R16 ;  /* 0x0000001000037305 */ /* 0x000e24000021f100 */
[----:B0-----:R2:W-:Y:S01]  /*fa90*/  STG.E.U16 desc[UR36][R4.64], R3 ;  /* 0x0000000304007986 */ /* 0x0015e2000c101524 */
[----:B------:R-:W-:Y:S05]  /*faa0*/  BRA `(.L_x_3992) ;  /* 0x0000000c00047947 */ /* 0x000fea0003800000 */
.L_x_3988:
        /* <DEDUP_REMOVED lines=8> */
.L_x_3996:
[----:B------:R-:W-:-:S05]  /*fb30*/  F2FP.F16.F32.PACK_AB R16, RZ, R16 ;  /* 0x00000010ff10723e */ /* 0x000fca00000000ff */
[----:B------:R0:W-:Y:S01]  /*fb40*/  STG.E.U16 desc[UR36][R4.64], R16 ;  /* 0x0000001004007986 */ /* 0x0001e2000c101524 */
[----:B------:R-:W-:Y:S05]  /*fb50*/  BRA `(.L_x_3992) ;  /* 0x0000000800d87947 */ /* 0x000fea0003800000 */
.L_x_3995:
        /* <DEDUP_REMOVED lines=9> */
.L_x_3998:
[----:B------:R-:W-:-:S04]  /*fbf0*/  F2FP.F16.F32.PACK_AB R3, RZ, R16 ;  /* 0x00000010ff03723e */ /* 0x000fc800000000ff */
[----:B------:R-:W-:-:S05]  /*fc00*/  PRMT R3, R3, 0x5410, RZ ;  /* 0x0000541003037816 */ /* 0x000fca00000000ff */
[----:B------:R0:W-:Y:S01]  /*fc10*/  STG.E desc[UR36][R4.64], R3 ;  /* 0x0000000304007986 */ /* 0x0001e2000c101924 */
[----:B------:R-:W-:Y:S05]  /*fc20*/  BRA `(.L_x_3992) ;  /* 0x0000000800a47947 */ /* 0x000fea0003800000 */
.L_x_3997:
[----:B------:R-:W-:-:S06]  /*fc30*/  FMUL.FTZ R6, R16, 1 ;  /* 0x3f80000010067820 */ /* 0x000fcc0000410000 */
[----:B------:R-:W0:Y:S02]  /*fc40*/  F2F.F64.F32 R6, R6 ;  /* 0x0000000600067310 */ /* 0x000e240000201800 */
[----:B0-----:R0:W-:Y:S01]  /*fc50*/  STG.E.64 desc[UR36][R4.64], R6 ;  /* 0x0000000604007986 */ /* 0x0011e2000c101b24 */
[----:B------:R-:W-:Y:S05]  /*fc60*/  BRA `(.L_x_3992) ;  /* 0x0000000800947947 */ /* 0x000fea0003800000 */
.L_x_3987:
        /* <DEDUP_REMOVED lines=12> */
.L_x_4001:
[----:B------:R-:W-:Y:S01]  /*fd30*/  FMUL.FTZ R8, R16, 1 ;  /* 0x3f80000010087820 */ /* 0x000fe20000410000 */
[----:B------:R-:W-:-:S05]  /*fd40*/  CS2R R10, SRZ ;  /* 0x00000000000a7805 */ /* 0x000fca000001ff00 */
[----:B------:R-:W0:Y:S02]  /*fd50*/  F2F.F64.F32 R8, R8 ;  /* 0x0000000800087310 */ /* 0x000e240000201800 */
[----:B0-----:R0:W-:Y:S01]  /*fd60*/  STG.E.128 desc[UR36][R4.64], R8 ;  /* 0x0000000804007986 */ /* 0x0011e2000c101d24 */
[----:B------:R-:W-:Y:S05]  /*fd70*/  BRA `(.L_x_3992) ;  /* 0x0000000800507947 */ /* 0x000fea0003800000 */
.L_x_4000:
        /* <DEDUP_REMOVED lines=20> */
.L_x_4005:
[----:B------:R-:W-:Y:S05]  /*fec0*/  BSYNC B0 ;  /* 0x0000000000007941 */ /* 0x000fea0003800000 */
.L_x_4004:
[----:B------:R-:W-:-:S05]  /*fed0*/  LOP3.LUT R7, R0, R7, RZ, 0xfc, !PT ;  /* 0x0000000700077212 */ /* 0x000fca00078efcff */
[----:B------:R0:W-:Y:S01]  /*fee0*/  STG.E.U8 desc[UR36][R4.64], R7 ;  /* 0x0000000704007986 */ /* 0x0001e2000c101124 */
[----:B------:R-:W-:Y:S05]  /*fef0*/  BRA `(.L_x_3992) ;  /* 0x0000000400f07947 */ /* 0x000fea0003800000 */
.L_x_4003:
        /* <DEDUP_REMOVED lines=12> */
.L_x_4007:
[----:B------:R-:W-:Y:S01]  /*ffc0*/  IMAD.MOV.U32 R0, RZ, RZ, 0x7f ;  /* 0x0000007fff007424 */ /* 0x000fe200078e00ff */
[----:B------:R-:W-:-:S04]  /*ffd0*/  ISETP.GT.U32.AND P0, PT, R6, 0x7f800000, PT ;  /* 0x7f8000000600780c */ /* 0x000fc80003f04070 */
[----:B------:R-:W-:-:S09]  /*ffe0*/  SEL R0, R0, 0x7c, P0 ;  /* 0x0000007c00007807 */ /* 0x000fd20000000000 */
.L_x_4008:
[----:B------:R-:W-:Y:S05]  /*fff0*/  BSYNC B0 ;  /* 0x0000000000007941 */ /* 0x000fea0003800000 */
.L_x_4006:
[----:B------:R-:W-:-:S04]  /*10000*/  LOP3.LUT R16, R16, 0x80000000, RZ, 0xc0, !PT ;  /* 0x8000000010107812 */ /* 0x000fc800078ec0ff */
[----:B------:R-:W-:-:S04]  /*10010*/  SHF.R.U32.HI R3, RZ, 0x18, R16 ;  /* 0x00000018ff037819 */ /* 0x000fc80000011610 */
[----:B------:R-:W-:-:S05]  /*10020*/  LOP3.LUT R3, R0, R3, RZ, 0xfc, !PT ;  /* 0x0000000300037212 */ /* 0x000fca00078efcff */
[----:B------:R0:W-:Y:S01]  /*10030*/  STG.E.U8 desc[UR36][R4.64], R3 ;  /* 0x0000000304007986 */ /* 0x0001e2000c101124 */
[----:B------:R-:W-:Y:S05]  /*10040*/  BRA `(.L_x_3992) ;  /* 0x00000004009c7947 */ /* 0x000fea0003800000 */
.L_x_4002:
[----:B------:R-:W-:-:S05]  /*10050*/  F2FP.BF16.F32.PACK_AB R16, RZ, R16 ;  /* 0x00000010ff10723e */ /* 0x000fca00000010ff */
[----:B------:R0:W-:Y:S01]  /*10060*/  STG.E.U16 desc[UR36][R4.64], R16 ;  /* 0x0000001004007986 */ /* 0x0001e2000c101524 */
[----:B------:R-:W-:Y:S05]  /*10070*/  BRA `(.L_x_3992) ;  /* 0x0000000400907947 */ /* 0x000fea0003800000 */
.L_x_3999:
        /* <DEDUP_REMOVED lines=11> */
.L_x_4011:
        /* <DEDUP_REMOVED lines=16> */
.L_x_4014:
[----:B------:R-:W-:-:S04]  /*10230*/  LOP3.LUT R16, R16, 0x80000000, RZ, 0xc0, !PT ;  /* 0x8000000010107812 */ /* 0x000fc800078ec0ff */
[----:B------:R-:W-:-:S04]  /*10240*/  SHF.R.U32.HI R16, RZ, 0x18, R16 ;  /* 0x00000018ff107819 */ /* 0x000fc80000011610 */
[----:B------:R-:W-:-:S04]  /*10250*/  LOP3.LUT R3, R3, R16, RZ, 0xfc, !PT ;  /* 0x0000001003037212 */ /* 0x000fc800078efcff */
[----:B------:R-:W-:-:S07]  /*10260*/  PRMT R0, R3, 0x7610, R0 ;  /* 0x0000761003007816 */ /* 0x000fce0000000000 */
.L_x_4013:
[----:B------:R-:W-:Y:S05]  /*10270*/  BSYNC B0 ;  /* 0x0000000000007941 */ /* 0x000fea0003800000 */
.L_x_4012:
[----:B------:R0:W-:Y:S01]  /*10280*/  STG.E.U8 desc[UR36][R4.64], R0 ;  /* 0x0000000004007986 */ /* 0x0001e2000c101124 */
[----:B------:R-:W-:Y:S05]  /*10290*/  BRA `(.L_x_3992) ;  /* 0x0000000400087947 */ /* 0x000fea0003800000 */
.L_x_4010:
        /* <DEDUP_REMOVED lines=16> */
.L_x_4017:
[----:B------:R-:W-:-:S04]  /*103a0*/  LOP3.LUT R16, R16, 0x80000000, RZ, 0xc0, !PT ;  /* 0x8000000010107812 */ /* 0x000fc800078ec0ff */
[----:B------:R-:W-:-:S04]  /*103b0*/  SHF.R.U32.HI R16, RZ, 0x18, R16 ;  /* 0x00000018ff107819 */ /* 0x000fc80000011610 */
[----:B------:R-:W-:-:S04]  /*103c0*/  LOP3.LUT R3, R3, R16, RZ, 0xfc, !PT ;  /* 0x0000001003037212 */ /* 0x000fc800078efcff */
[----:B------:R-:W-:-:S07]  /*103d0*/  PRMT R0, R3, 0x7610, R0 ;  /* 0x0000761003007816 */ /* 0x000fce0000000000 */
.L_x_4016:
[----:B------:R-:W-:Y:S05]  /*103e0*/  BSYNC B0 ;  /* 0x0000000000007941 */ /* 0x000fea0003800000 */
.L_x_4015:
[----:B------:R0:W-:Y:S01]  /*103f0*/  STG.E.U8 desc[UR36][R4.64], R0 ;  /* 0x0000000004007986 */ /* 0x0001e2000c101124 */
[----:B------:R-:W-:Y:S05]  /*10400*/  BRA `(.L_x_3992) ;  /* 0x0000000000ac7947 */ /* 0x000fea0003800000 */
.L_x_4009:
        /* <DEDUP_REMOVED lines=21> */
.L_x_3991:
        /* <DEDUP_REMOVED lines=16> */
.L_x_4020:
[----:B------:R-:W-:Y:S05]  /*10660*/  BRA `(.L_x_3992) ;  /* 0x0000000000147947 */ /* 0x000fea0003800000 */
.L_x_4019:
[----:B------:R-:W0:Y:S02]  /*10670*/  F2I.U64.TRUNC R16, R16 ;  /* 0x0000001000107311 */ /* 0x000e24000020d800 */
[----:B0-----:R0:W-:Y:S01]  /*10680*/  STG.E.64 desc[UR36][R4.64], R16 ;  /* 0x0000001004007986 */ /* 0x0011e2000c101b24 */
[----:B------:R-:W-:Y:S05]  /*10690*/  BRA `(.L_x_3992) ;  /* 0x0000000000087947 */ /* 0x000fea0003800000 */
.L_x_4018:
[----:B------:R-:W0:Y:S02]  /*106a0*/  F2I.FTZ.U32.TRUNC.NTZ R3, R16 ;  /* 0x0000001000037305 */ /* 0x000e24000021f000 */
[----:B0-----:R0:W-:Y:S02]  /*106b0*/  STG.E desc[UR36][R4.64], R3 ;  /* 0x0000000304007986 */ /* 0x0011e4000c101924 */
.L_x_3992:
        /* <DEDUP_REMOVED lines=24> */
.L_x_4024:
[----:B------:R-:W0:Y:S02]  /*10840*/  F2I.S64.TRUNC R22, R22 ;  /* 0x0000001600167311 */ /* 0x000e24000020d900 */
[----:B0-----:R-:W-:-:S05]  /*10850*/  IMAD.MOV.U32 R3, RZ, RZ, R22 ;  /* 0x000000ffff037224 */ /* 0x001fca00078e0016 */
[----:B------:R0:W-:Y:S01]  /*10860*/  STG.E.U8 desc[UR36][R4.64], R3 ;  /* 0x0000000304007986 */ /* 0x0001e2000c101124 */
[----:B------:R-:W-:Y:S05]  /*10870*/  BRA `(.L_x_4026) ;  /* 0x0000000c00407947 */ /* 0x000fea0003800000 */
.L_x_4023:
        /* <DEDUP_REMOVED lines=9> */
.L_x_4028:
[----:B------:R-:W0:Y:S02]  /*10910*/  F2I.FTZ.TRUNC.NTZ R3, R22 ;  /* 0x0000001600037305 */ /* 0x000e24000021f100 */
[----:B0-----:R0:W-:Y:S01]  /*10920*/  STG.E desc[UR36][R4.64], R3 ;  /* 0x0000000304007986 */ /* 0x0011e2000c101924 */
[----:B------:R-:W-:Y:S05]  /*10930*/  BRA `(.L_x_4026) ;  /* 0x0000000c00107947 */ /* 0x000fea0003800000 */
.L_x_4027:
[----:B------:R-:W0:Y:S02]  /*10940*/  F2I.FTZ.TRUNC.NTZ R3, R22 ;  /* 0x0000001600037305 */ /* 0x000e24000021f100 */
[----:B0-----:R0:W-:Y:S01]  /*10950*/  STG.E.U16 desc[UR36][R4.64], R3 ;  /* 0x0000000304007986 */ /* 0x0011e2000c101524 */
[----:B------:R-:W-:Y:S05]  /*10960*/  BRA `(.L_x_4026) ;  /* 0x0000000c00047947 */ /* 0x000fea0003800000 */
.L_x_4022:
        /* <DEDUP_REMOVED lines=8> */
.L_x_4030:
[----:B------:R-:W-:-:S05]  /*109f0*/  F2FP.F16.F32.PACK_AB R22, RZ, R22 ;  /* 0x00000016ff16723e */ /* 0x000fca00000000ff */
[----:B------:R0:W-:Y:S01]  /*10a00*/  STG.E.U16 desc[UR36][R4.64], R22 ;  /* 0x0000001604007986 */ /* 0x0001e2000c101524 */
[----:B------:R-:W-:Y:S05]  /*10a10*/  BRA `(.L_x_4026) ;  /* 0x0000000800d87947 */ /* 0x000fea0003800000 */
.L_x_4029:
        /* <DEDUP_REMOVED lines=9> */
.L_x_4032:
[----:B------:R-:W-:-:S04]  /*10ab0*/  F2FP.F16.F32.PACK_AB R3, RZ, R22 ;  /* 0x00000016ff03723e */ /* 0x000fc800000000ff */
[----:B------:R-:W-:-:S05]  /*10ac0*/  PRMT R3, R3, 0x5410, RZ ;  /* 0x0000541003037816 */ /* 0x000fca00000000ff */
[----:B------:R0:W-:Y:S01]  /*10ad0*/  STG.E desc[UR36][R4.64], R3 ;  /* 0x0000000304007986 */ /* 0x0001e2000c101924 */
[----:B------:R-:W-:Y:S05]  /*10ae0*/  BRA `(.L_x_4026) ;  /* 0x0000000800a47947 */ /* 0x000fea0003800000 */
.L_x_4031:
[----:B------:R-:W-:-:S06]  /*10af0*/  FMUL.FTZ R6, R22, 1 ;  /* 0x3f80000016067820 */ /* 0x000fcc0000410000 */
[----:B------:R-:W0:Y:S02]  /*10b00*/  F2F.F64.F32 R6, R6 ;  /* 0x0000000600067310 */ /* 0x000e240000201800 */
[----:B0-----:R0:W-:Y:S01]  /*10b10*/  STG.E.64 desc[UR36][R4.64], R6 ;  /* 0x0000000604007986 */ /* 0x0011e2000c101b24 */
[----:B------:R-:W-:Y:S05]  /*10b20*/  BRA `(.L_x_4026) ;  /* 0x0000000800947947 */ /* 0x000fea0003800000 */
.L_x_4021:
        /* <DEDUP_REMOVED lines=12> */
.L_x_4035:
[----:B------:R-:W-:Y:S01]  /*10bf0*/  FMUL.FTZ R8, R22, 1 ;  /* 0x3f80000016087820 */ /* 0x000fe20000410000 */
[----:B------:R-:W-:-:S05]  /*10c00*/  CS2R R10, SRZ ;  /* 0x00000000000a7805 */ /* 0x000fca000001ff00 */
[----:B------:R-:W0:Y:S02]  /*10c10*/  F2F.F64.F32 R8, R8 ;  /* 0x0000000800087310 */ /* 0x000e240000201800 */
[----:B0-----:R0:W-:Y:S01]  /*10c20*/  STG.E.128 desc[UR36][R4.64], R8 ;  /* 0x0000000804007986 */ /* 0x0011e2000c101d24 */
[----:B------:R-:W-:Y:S05]  /*10c30*/  BRA `(.L_x_4026) ;  /* 0x0000000800507947 */ /* 0x000fea0003800000 */
.L_x_4034:
        /* <DEDUP_REMOVED lines=20> */
.L_x_4039:
[----:B------:R-:W-:Y:S05]  /*10d80*/  BSYNC B0 ;  /* 0x0000000000007941 */ /* 0x000fea0003800000 */
.L_x_4038:
[----:B------:R-:W-:-:S05]  /*10d90*/  LOP3.LUT R7, R0, R7, RZ, 0xfc, !PT ;  /* 0x0000000700077212 */ /* 0x000fca00078efcff */
[----:B------:R0:W-:Y:S01]  /*10da0*/  STG.E.U8 desc[UR36][R4.64], R7 ;  /* 0x0000000704007986 */ /* 0x0001e2000c101124 */
[----:B------:R-:W-:Y:S05]  /*10db0*/  BRA `(.L_x_4026) ;  /* 0x0000000400f07947 */ /* 0x000fea0003800000 */
.L_x_4037:
        /* <DEDUP_REMOVED lines=12> */
.L_x_4041:
[----:B------:R-:W-:Y:S01]  /*10e80*/  IMAD.MOV.U32 R0, RZ, RZ, 0x7f ;  /* 0x0000007fff007424 */ /* 0x000fe200078e00ff */
[----:B------:R-:W-:-:S04]  /*10e90*/  ISETP.GT.U32.AND P0, PT, R6, 0x7f800000, PT ;  /* 0x7f8000000600780c */ /* 0x000fc80003f04070 */
[----:B------:R-:W-:-:S09]  /*10ea0*/  SEL R0, R0, 0x7c, P0 ;  /* 0x0000007c00007807 */ /* 0x000fd20000000000 */
.L_x_4042:
[----:B------:R-:W-:Y:S05]  /*10eb0*/  BSYNC B0 ;  /* 0x0000000000007941 */ /* 0x000fea0003800000 */
.L_x_4040:
[----:B------:R-:W-:-:S04]  /*10ec0*/  LOP3.LUT R22, R22, 0x80000000, RZ, 0xc0, !PT ;  /* 0x8000000016167812 */ /* 0x000fc800078ec0ff */
[----:B------:R-:W-:-:S04]  /*10ed0*/  SHF.R.U32.HI R3, RZ, 0x18, R22 ;  /* 0x00000018ff037819 */ /* 0x000fc80000011616 */
[----:B------:R-:W-:-:S05]  /*10ee0*/  LOP3.LUT R3, R0, R3, RZ, 0xfc, !PT ;  /* 0x0000000300037212 */ /* 0x000fca00078efcff */
[----:B------:R0:W-:Y:S01]  /*10ef0*/  STG.E.U8 desc[UR36][R4.64], R3 ;  /* 0x0000000304007986 */ /* 0x0001e2000c101124 */
[----:B------:R-:W-:Y:S05]  /*10f00*/  BRA `(.L_x_4026) ;  /* 0x00000004009c7947 */ /* 0x000fea0003800000 */
.L_x_4036:
[----:B------:R-:W-:-:S05]  /*10f10*/  F2FP.BF16.F32.PACK_AB R22, RZ, R22 ;  /* 0x00000016ff16723e */ /* 0x000fca00000010ff */
[----:B------:R0:W-:Y:S01]  /*10f20*/  STG.E.U16 desc[UR36][R4.64], R22 ;  /* 0x0000001604007986 */ /* 0x0001e2000c101524 */
[----:B------:R-:W-:Y:S05]  /*10f30*/  BRA `(.L_x_4026) ;  /* 0x0000000400907947 */ /* 0x000fea0003800000 */
.L_x_4033:
        /* <DEDUP_REMOVED lines=11> */
.L_x_4045:
        /* <DEDUP_REMOVED lines=16> */
.L_x_4048:
[----:B------:R-:W-:-:S04]  /*110f0*/  LOP3.LUT R22, R22, 0x80000000, RZ, 0xc0, !PT ;  /* 0x8000000016167812 */ /* 0x000fc800078ec0ff */
[----:B------:R-:W-:-:S04]  /*11100*/  SHF.R.U32.HI R22, RZ, 0x18, R22 ;  /* 0x00000018ff167819 */ /* 0x000fc80000011616 */
[----:B------:R-:W-:-:S04]  /*11110*/  LOP3.LUT R3, R3, R22, RZ, 0xfc, !PT ;  /* 0x0000001603037212 */ /* 0x000fc800078efcff */
[----:B------:R-:W-:-:S07]  /*11120*/  PRMT R0, R3, 0x7610, R0 ;  /* 0x0000761003007816 */ /* 0x000fce0000000000 */
.L_x_4047:
[----:B------:R-:W-:Y:S05]  /*11130*/  BSYNC B0 ;  /* 0x0000000000007941 */ /* 0x000fea0003800000 */
.L_x_4046:
[----:B------:R3:W-:Y:S01]  /*11140*/  STG.E.U8 desc[UR36][R4.64], R0 ;  /* 0x0000000004007986 */ /* 0x0007e2000c101124 */
[----:B------:R-:W-:Y:S05]  /*11150*/  BRA `(.L_x_4026) ;  /* 0x0000000400087947 */ /* 0x000fea0003800000 */
.L_x_4044:
        /* <DEDUP_REMOVED lines=16> */
.L_x_4051:
[----:B------:R-:W-:-:S04]  /*11260*/  LOP3.LUT R22, R22, 0x80000000, RZ, 0xc0, !PT ;  /* 0x8000000016167812 */ /* 0x000fc800078ec0ff */
[----:B------:R-:W-:-:S04]  /*11270*/  SHF.R.U32.HI R22, RZ, 0x18, R22 ;  /* 0x00000018ff167819 */ /* 0x000fc80000011616 */
[----:B------:R-:W-:-:S04]  /*11280*/  LOP3.LUT R3, R3, R22, RZ, 0xfc, !PT ;  /* 0x0000001603037212 */ /* 0x000fc800078efcff */
[----:B------:R-:W-:-:S07]  /*11290*/  PRMT R0, R3, 0x7610, R0 ;  /* 0x0000761003007816 */ /* 0x000fce0000000000 */
.L_x_4050:
[----:B------:R-:W-:Y:S05]  /*112a0*/  BSYNC B0 ;  /* 0x0000000000007941 */ /* 0x000fea0003800000 */
.L_x_4049:
[----:B------:R0:W-:Y:S01]  /*112b0*/  STG.E.U8 desc[UR36][R4.64], R0 ;  /* 0x0000000004007986 */ /* 0x0001e2000c101124 */
[----:B------:R-:W-:Y:S05]  /*112c0*/  BRA `(.L_x_4026) ;  /* 0x0000000000ac7947 */ /* 0x000fea0003800000 */
.L_x_4043:
        /* <DEDUP_REMOVED lines=21> */
.L_x_4025:
        /* <DEDUP_REMOVED lines=16> */
.L_x_4054:
[----:B------:R-:W-:Y:S05]  /*11520*/  BRA `(.L_x_4026) ;  /* 0x0000000000147947 */ /* 0x000fea0003800000 */
.L_x_4053:
[----:B------:R-:W0:Y:S02]  /*11530*/  F2I.U64.TRUNC R22, R22 ;  /* 0x0000001600167311 */ /* 0x000e24000020d800 */
[----:B0-----:R1:W-:Y:S01]  /*11540*/  STG.E.64 desc[UR36][R4.64], R22 ;  /* 0x0000001604007986 */ /* 0x0013e2000c101b24 */
[----:B------:R-:W-:Y:S05]  /*11550*/  BRA `(.L_x_4026) ;  /* 0x0000000000087947 */ /* 0x000fea0003800000 */
.L_x_4052:
[----:B------:R-:W0:Y:S02]  /*11560*/  F2I.FTZ.U32.TRUNC.NTZ R3, R22 ;  /* 0x0000001600037305 */ /* 0x000e24000021f000 */
[----:B0-----:R0:W-:Y:S02]  /*11570*/  STG.E desc[UR36][R4.64], R3 ;  /* 0x0000000304007986 */ /* 0x0011e4000c101924 */
.L_x_4026:
[----:B------:R-:W-:-:S07]  /*11580*/  VIADD R35, R35, 0x80 ;  /* 0x0000008023237836 */ /* 0x000fce0000000000 */
.L_x_3986:
[----:B------:R-:W-:Y:S05]  /*11590*/  BSYNC B6 ;  /* 0x0000000000067941 */ /* 0x000fea0003800000 */
.L_x_3985:
[----:B------:R-:W-:-:S13]  /*115a0*/  ISETP.GE.AND P0, PT, R35, R34, PT ;  /* 0x000000222300720c */ /* 0x000fda0003f06270 */
[----:B------:R-:W-:Y:S05]  /*115b0*/  @P0 EXIT ;  /* 0x000000000000094d */ /* 0x000fea0003800000 */
[----:B01234-:R-:W0:Y:S01]  /*115c0*/  LDC.64 R4, c[0x0][0x218] ;  /* 0x00008600ff047b82 */ /* 0x01fe220000000a00 */
        /* <DEDUP_REMOVED lines=19> */
.L_x_4058:
[----:B------:R-:W0:Y:S02]  /*11700*/  F2I.S64.TRUNC R24, R24 ;  /* 0x0000001800187311 */ /* 0x000e24000020d900 */
[----:B0-----:R-:W-:-:S05]  /*11710*/  IMAD.MOV.U32 R5, RZ, RZ, R24 ;  /* 0x000000ffff057224 */ /* 0x001fca00078e0018 */
[----:B------:R-:W-:Y:S01]  /*11720*/  STG.E.U8 desc[UR36][R2.64], R5 ;  /* 0x0000000502007986 */ /* 0x000fe2000c101124 */
[----:B------:R-:W-:Y:S05]  /*11730*/  EXIT ;  /* 0x000000000000794d */ /* 0x000fea0003800000 */
.L_x_4057:
        /* <DEDUP_REMOVED lines=9> */
.L_x_4061:
[----:B------:R-:W0:Y:S02]  /*117d0*/  F2I.FTZ.TRUNC.NTZ R5, R24 ;  /* 0x0000001800057305 */ /* 0x000e24000021f100 */
[----:B0-----:R-:W-:Y:S01]  /*117e0*/  STG.E desc[UR36][R2.64], R5 ;  /* 0x0000000502007986 */ /* 0x001fe2000c101924 */
[----:B------:R-:W-:Y:S05]  /*117f0*/  EXIT ;  /* 0x000000000000794d */ /* 0x000fea0003800000 */
.L_x_4060:
[----:B------:R-:W0:Y:S02]  /*11800*/  F2I.FTZ.TRUNC.NTZ R5, R24 ;  /* 0x0000001800057305 */ /* 0x000e24000021f100 */
[----:B0-----:R-:W-:Y:S01]  /*11810*/  STG.E.U16 desc[UR36][R2.64], R5 ;  /* 0x0000000502007986 */ /* 0x001fe2000c101524 */
[----:B------:R-:W-:Y:S05]  /*11820*/  EXIT ;  /* 0x000000000000794d */ /* 0x000fea0003800000 */
.L_x_4056:
        /* <DEDUP_REMOVED lines=8> */
.L_x_4063:
[----:B------:R-:W-:-:S05]  /*118b0*/  F2FP.F16.F32.PACK_AB R24, RZ, R24 ;  /* 0x00000018ff18723e */ /* 0x000fca00000000ff */
[----:B------:R-:W-:Y:S01]  /*118c0*/  STG.E.U16 desc[UR36][R2.64], R24 ;  /* 0x0000001802007986 */ /* 0x000fe2000c101524 */
[----:B------:R-:W-:Y:S05]  /*118d0*/  EXIT ;  /* 0x000000000000794d */ /* 0x000fea0003800000 */
.L_x_4062:
        /* <DEDUP_REMOVED lines=9> */
.L_x_4065:
[----:B------:R-:W-:-:S04]  /*11970*/  F2FP.F16.F32.PACK_AB R5, RZ, R24 ;  /* 0x00000018ff05723e */ /* 0x000fc800000000ff */
[----:B------:R-:W-:-:S05]  /*11980*/  PRMT R5, R5, 0x5410, RZ ;  /* 0x0000541005057816 */ /* 0x000fca00000000ff */
[----:B------:R-:W-:Y:S01]  /*11990*/  STG.E desc[UR36][R2.64], R5 ;  /* 0x0000000502007986 */ /* 0x000fe2000c101924 */
[----:B------:R-:W-:Y:S05]  /*119a0*/  EXIT ;  /* 0x000000000000794d */ /* 0x000fea0003800000 */
.L_x_4064:
[----:B------:R-:W-:-:S06]  /*119b0*/  FMUL.FTZ R4, R24, 1 ;  /* 0x3f80000018047820 */ /* 0x000fcc0000410000 */
[----:B------:R-:W0:Y:S02]  /*119c0*/  F2F.F64.F32 R4, R4 ;  /* 0x0000000400047310 */ /* 0x000e240000201800 */
[----:B0-----:R-:W-:Y:S01]  /*119d0*/  STG.E.64 desc[UR36][R2.64], R4 ;  /* 0x0000000402007986 */ /* 0x001fe2000c101b24 */
[----:B------:R-:W-:Y:S05]  /*119e0*/  EXIT ;  /* 0x000000000000794d */ /* 0x000fea0003800000 */
.L_x_4055:
        /* <DEDUP_REMOVED lines=12> */
.L_x_4068:
[----:B------:R-:W-:Y:S01]  /*11ab0*/  FMUL.FTZ R4, R24, 1 ;  /* 0x3f80000018047820 */ /* 0x000fe20000410000 */
[----:B------:R-:W-:-:S05]  /*11ac0*/  CS2R R6, SRZ ;  /* 0x0000000000067805 */ /* 0x000fca000001ff00 */
[----:B------:R-:W0:Y:S02]  /*11ad0*/  F2F.F64.F32 R4, R4 ;  /* 0x0000000400047310 */ /* 0x000e240000201800 */
[----:B0-----:R-:W-:Y:S01]  /*11ae0*/  STG.E.128 desc[UR36][R2.64], R4 ;  /* 0x0000000402007986 */ /* 0x001fe2000c101d24 */
[----:B------:R-:W-:Y:S05]  /*11af0*/  EXIT ;  /* 0x000000000000794d */ /* 0x000fea0003800000 */
.L_x_4067:
        /* <DEDUP_REMOVED lines=20> */
.L_x_4072:
[----:B------:R-:W-:Y:S05]  /*11c40*/  BSYNC B0 ;  /* 0x0000000000007941 */ /* 0x000fea0003800000 */
.L_x_4071:
[----:B------:R-:W-:-:S05]  /*11c50*/  LOP3.LUT R7, R0, R7, RZ, 0xfc, !PT ;  /* 0x0000000700077212 */ /* 0x000fca00078efcff */
[----:B------:R-:W-:Y:S01]  /*11c60*/  STG.E.U8 desc[UR36][R2.64], R7 ;  /* 0x0000000702007986 */ /* 0x000fe2000c101124 */
[----:B------:R-:W-:Y:S05]  /*11c70*/  EXIT ;  /* 0x000000000000794d */ /* 0x000fea0003800000 */
.L_x_4070:
        /* <DEDUP_REMOVED lines=12> */
.L_x_4074:
[----:B------:R-:W-:Y:S01]  /*11d40*/  IMAD.MOV.U32 R0, RZ, RZ, 0x7f ;  /* 0x0000007fff007424 */ /* 0x000fe200078e00ff */
[----:B------:R-:W-:-:S04]  /*11d50*/  ISETP.GT.U32.AND P0, PT, R4, 0x7f800000, PT ;  /* 0x7f8000000400780c */ /* 0x000fc80003f04070 */
[----:B------:R-:W-:-:S09]  /*11d60*/  SEL R0, R0, 0x7c, P0 ;  /* 0x0000007c00007807 */ /* 0x000fd20000000000 */
.L_x_4075:
[----:B------:R-:W-:Y:S05]  /*11d70*/  BSYNC B0 ;  /* 0x0000000000007941 */ /* 0x000fea0003800000 */
.L_x_4073:
[----:B------:R-:W-:-:S04]  /*11d80*/  LOP3.LUT R24, R24, 0x80000000, RZ, 0xc0, !PT ;  /* 0x8000000018187812 */ /* 0x000fc800078ec0ff */
[----:B------:R-:W-:-:S04]  /*11d90*/  SHF.R.U32.HI R5, RZ, 0x18, R24 ;  /* 0x00000018ff057819 */ /* 0x000fc80000011618 */
[----:B------:R-:W-:-:S05]  /*11da0*/  LOP3.LUT R5, R0, R5, RZ, 0xfc, !PT ;  /* 0x0000000500057212 */ /* 0x000fca00078efcff */
[----:B------:R-:W-:Y:S01]  /*11db0*/  STG.E.U8 desc[UR36][R2.64], R5 ;  /* 0x0000000502007986 */ /* 0x000fe2000c101124 */
[----:B------:R-:W-:Y:S05]  /*11dc0*/  EXIT ;  /* 0x000000000000794d */ /* 0x000fea0003800000 */
.L_x_4069:
[----:B------:R-:W-:-:S05]  /*11dd0*/  F2FP.BF16.F32.PACK_AB R24, RZ, R24 ;  /* 0x00000018ff18723e */ /* 0x000fca00000010ff */
[----:B------:R-:W-:Y:S01]  /*11de0*/  STG.E.U16 desc[UR36][R2.64], R24 ;  /* 0x0000001802007986 */ /* 0x000fe2000c101524 */
[----:B------:R-:W-:Y:S05]  /*11df0*/  EXIT ;  /* 0x000000000000794d */ /* 0x000fea0003800000 */
.L_x_4066:
        /* <DEDUP_REMOVED lines=11> */
.L_x_4078:
        /* <DEDUP_REMOVED lines=16> */
.L_x_4081:
[----:B------:R-:W-:-:S04]  /*11fb0*/  LOP3.LUT R24, R24, 0x80000000, RZ, 0xc0, !PT ;  /* 0x8000000018187812 */ /* 0x000fc800078ec0ff */
[----:B------:R-:W-:-:S04]  /*11fc0*/  SHF.R.U32.HI R5, RZ, 0x18, R24 ;  /* 0x00000018ff057819 */ /* 0x000fc80000011618 */
[----:B------:R-:W-:-:S04]  /*11fd0*/  LOP3.LUT R4, R4, R5, RZ, 0xfc, !PT ;  /* 0x0000000504047212 */ /* 0x000fc800078efcff */
[----:B------:R-:W-:-:S07]  /*11fe0*/  PRMT R0, R4, 0x7610, R0 ;  /* 0x0000761004007816 */ /* 0x000fce0000000000 */
.L_x_4080:
[----:B------:R-:W-:Y:S05]  /*11ff0*/  BSYNC B0 ;  /* 0x0000000000007941 */ /* 0x000fea0003800000 */
.L_x_4079:
[----:B------:R-:W-:Y:S01]  /*12000*/  STG.E.U8 desc[UR36][R2.64], R0 ;  /* 0x0000000002007986 */ /* 0x000fe2000c101124 */
[----:B------:R-:W-:Y:S05]  /*12010*/  EXIT ;  /* 0x000000000000794d */ /* 0x000fea0003800000 */
.L_x_4077:
        /* <DEDUP_REMOVED lines=16> */
.L_x_4084:
[----:B------:R-:W-:-:S04]  /*12120*/  LOP3.LUT R24, R24, 0x80000000, RZ, 0xc0, !PT ;  /* 0x8000000018187812 */ /* 0x000fc800078ec0ff */
[----:B------:R-:W-:-:S04]  /*12130*/  SHF.R.U32.HI R5, RZ, 0x18, R24 ;  /* 0x00000018ff057819 */ /* 0x000fc80000011618 */
[----:B------:R-:W-:-:S04]  /*12140*/  LOP3.LUT R4, R4, R5, RZ, 0xfc, !PT ;  /* 0x0000000504047212 */ /* 0x000fc800078efcff */
[----:B------:R-:W-:-:S07]  /*12150*/  PRMT R0, R4, 0x7610, R0 ;  /* 0x0000761004007816 */ /* 0x000fce0000000000 */
.L_x_4083:
[----:B------:R-:W-:Y:S05]  /*12160*/  BSYNC B0 ;  /* 0x0000000000007941 */ /* 0x000fea0003800000 */
.L_x_4082:
[----:B------:R-:W-:Y:S01]  /*12170*/  STG.E.U8 desc[UR36][R2.64], R0 ;  /* 0x0000000002007986 */ /* 0x000fe2000c101124 */
[----:B------:R-:W-:Y:S05]  /*12180*/  EXIT ;  /* 0x000000000000794d */ /* 0x000fea0003800000 */
.L_x_4076:
        /* <DEDUP_REMOVED lines=21> */
.L_x_4059:
        /* <DEDUP_REMOVED lines=16> */
.L_x_4087:
[----:B------:R-:W-:Y:S05]  /*123e0*/  EXIT ;  /* 0x000000000000794d */ /* 0x000fea0003800000 */
.L_x_4086:
[----:B------:R-:W0:Y:S02]  /*123f0*/  F2I.U64.TRUNC R24, R24 ;  /* 0x0000001800187311 */ /* 0x000e24000020d800 */
[----:B0-----:R-:W-:Y:S01]  /*12400*/  STG.E.64 desc[UR36][R2.64], R24 ;  /* 0x0000001802007986 */ /* 0x001fe2000c101b24 */
[----:B------:R-:W-:Y:S05]  /*12410*/  EXIT ;  /* 0x000000000000794d */ /* 0x000fea0003800000 */
.L_x_4085:
[----:B------:R-:W0:Y:S02]  /*12420*/  F2I.FTZ.U32.TRUNC.NTZ R5, R24 ;  /* 0x0000001800057305 */ /* 0x000e24000021f000 */
[----:B0-----:R-:W-:Y:S01]  /*12430*/  STG.E desc[UR36][R2.64], R5 ;  /* 0x0000000502007986 */ /* 0x001fe2000c101924 */
[----:B------:R-:W-:Y:S05]  /*12440*/  EXIT ;  /* 0x000000000000794d */ /* 0x000fea0003800000 */
.L_x_4088:
        /* <DEDUP_REMOVED lines=11> */
.L_x_9588:


//--------------------- .text._ZN2at6native18elementwise_kernelILi128ELi2EZNS0_22gpu_kernel_impl_nocastIZZZNS0_14glu_jvp_kernelERNS_18TensorIteratorBaseEENKUlvE_clEvENKUlvE0_clEvEUlffffE_EEvS4_RKT_EUliE_EEviT1_ --------------------------
	.section	.text._ZN2at6native18elementwise_kernelILi128ELi2EZNS0_22gpu_kernel_impl_nocastIZZZNS0_14glu_jvp_kernelERNS_18TensorIteratorBaseEENKUlvE_clEvENKUlvE0_clEvEUlffffE_EEvS4_RKT_EUliE_EEviT1_,"ax",@progbits
	.align	128
        .global         _ZN2at6native18elementwise_kernelILi128ELi2EZNS0_22gpu_kernel_impl_nocastIZZZNS0_14glu_jvp_kernelERNS_18TensorIteratorBaseEENKUlvE_clEvENKUlvE0_clEvEUlffffE_EEvS4_RKT_EUliE_EEviT1_
        .type           _ZN2at6native18elementwise_kernelILi128ELi2EZNS0_22gpu_kernel_impl_nocastIZZZNS0_14glu_jvp_kernelERNS_18TensorIteratorBaseEENKUlvE_clEvENKUlvE0_clEvEUlffffE_EEvS4_RKT_EUliE_EEviT1_,@function
        .size           _ZN2at6native18elementwise_kernelILi128ELi2EZNS0_22gpu_kernel_impl_nocastIZZZNS0_14glu_jvp_kernelERNS_18TensorIteratorBaseEENKUlvE_clEvENKUlvE0_clEvEUlffffE_EEvS4_RKT_EUliE_EEviT1_,(.L_x_9589 - _ZN2at6native18elementwise_kernelILi128ELi2EZNS0_22gpu_kernel_impl_nocastIZZZNS0_14glu_jvp_kernelERNS_18TensorIteratorBaseEENKUlvE_clEvENKUlvE0_clEvEUlffffE_EEvS4_RKT_EUliE_EEviT1_)
        .other          _ZN2at6native18elementwise_kernelILi128ELi2EZNS0_22gpu_kernel_impl_nocastIZZZNS0_14glu_jvp_kernelERNS_18TensorIteratorBaseEENKUlvE_clEvENKUlvE0_clEvEUlffffE_EEvS4_RKT_EUliE_EEviT1_,@"STO_CUDA_ENTRY STV_DEFAULT"
_ZN2at6native18elementwise_kernelILi128ELi2EZNS0_22gpu_kernel_impl_nocastIZZZNS0_14glu_jvp_kernelERNS_18TensorIteratorBaseEENKUlvE_clEvENKUlvE0_clEvEUlffffE_EEvS4_RKT_EUliE_EEviT1_:
.text._ZN2at6native18elementwise_kernelILi128ELi2EZNS0_22gpu_kernel_impl_nocastIZZZNS0_14glu_jvp_kernelERNS_18TensorIteratorBaseEENKUlvE_clEvENKUlvE0_clEvEUlffffE_EEvS4_RKT_EUliE_EEviT1_:
[----:B------:R-:W-:Y:S01]  /*0000*/  LDC R1, c[0x0][0x28] ;  /* 0x00000a00ff017b82 */ /* 0x000fe20000000800 */
[----:B------:R-:W0:Y:S01]  /*0010*/  S2R R0, SR_CTAID.X ;  /* 0x0000000000007919 */ /* 0x000e220000002500 */
[----:B------:R-:W-:Y:S01]  /*0020*/  ULDC UR6, c[0x0][0x210] ;  /* 0x0000840000067ab9 */ /* 0x000fe20000000800 */
[----:B------:R-:W-:Y:S01]  /*0030*/  ULDC.64 UR4, c[0x0][0x208] ;  /* 0x0000820000047ab9 */ /* 0x000fe20000000a00 */
[----:B------:R-:W-:Y:S01]  /*0040*/  BSSY B0, `(.L_x_4089) ;  /* 0x00001d0000007945 */ /* 0x000fe20003800000 */
[----:B------:R-:W0:Y:S02]  /*0050*/  S2R R3, SR_TID.X ;  /* 0x0000000000037919 */ /* 0x000e240000002100 */
[----:B0-----:R-:W-:-:S04]  /*0060*/  LEA R0, R0, R3, 0x8 ;  /* 0x0000000300007211 */ /* 0x001fc800078e40ff */
[----:B------:R-:W-:Y:S02]  /*0070*/  ISETP.GE.AND P0, PT, R0, UR6, PT ;  /* 0x0000000600007c0c */ /* 0x000fe4000bf06270 */
[----:B------:R-:W-:-:S11]  /*0080*/  MOV R11, R0 ;  /* 0x00000000000b7202 */ /* 0x000fd60000000f00 */
[----:B------:R-:W-:Y:S05]  /*0090*/  @P0 BRA `(.L_x_4090) ;  /* 0x0000001c00280947 */ /* 0x000fea0003800000 */
[----:B------:R-:W0:Y:S01]  /*00a0*/  LDC R7, c[0x0][0x218] ;  /* 0x00008600ff077b82 */ /* 0x000e220000000800 */
[----:B------:R-:W-:Y:S01]  /*00b0*/  HFMA2.MMA R6, -RZ, RZ, 0, 0 ;  /* 0x00000000ff067435 */ /* 0x000fe200000001ff */
[----:B------:R-:W-:Y:S02]  /*00c0*/  CS2R R4, SRZ ;  /* 0x0000000000047805 */ /* 0x000fe4000001ff00 */
[----:B------:R-:W-:Y:S02]  /*00d0*/  CS2R R2, SRZ ;  /* 0x0000000000027805 */ /* 0x000fe4000001ff00 */
        /* <DEDUP_REMOVED lines=414> */
[----:B------:R-:W-:Y:S02]  /*1ac0*/  ULDC.64 UR10, c[0x0][0x530] ;  /* 0x00014c00000a7ab9 */ /* 0x000fe40000000a00 */
[----:B------:R-:W-:-:S05]  /*1ad0*/  IMAD.HI.U32 R7, R11, UR8, R10 ;  /* 0x000000080b077c27 */ /* 0x000fca000f8e000a */
[----:B------:R-:W-:Y:S01]  /*1ae0*/  SHF.R.U32.HI R7, RZ, UR9, R7 ;  /* 0x00000009ff077c19 */ /* 0x000fe20008011607 */
[----:B------:R-:W-:-:S03]  /*1af0*/  ULDC.64 UR8, c[0x0][0x528] ;  /* 0x00014a0000087ab9 */ /* 0x000fc60000000a00 */
[----:B------:R-:W-:-:S05]  /*1b00*/  IADD3 R7, -R7, RZ, RZ ;  /* 0x000000ff07077210 */ /* 0x000fca0007ffe1ff */
[----:B------:R-:W-:Y:S01]  /*1b10*/  IMAD R11, R7, UR7, R11 ;  /* 0x00000007070b7c24 */ /* 0x000fe2000f8e020b */
[----:B------:R-:W-:-:S03]  /*1b20*/  ULDC UR7, c[0x0][0x538] ;  /* 0x00014e0000077ab9 */ /* 0x000fc60000000800 */
[C---:B------:R-:W-:Y:S02]  /*1b30*/  IMAD R2, R11.reuse, UR8, R2 ;  /* 0x000000080b027c24 */ /* 0x040fe4000f8e0202 */
[C---:B------:R-:W-:Y:S02]  /*1b40*/  IMAD R4, R11.reuse, UR9, R4 ;  /* 0x000000090b047c24 */ /* 0x040fe4000f8e0204 */
[C---:B------:R-:W-:Y:S02]  /*1b50*/  IMAD R6, R11.reuse, UR10, R6 ;  /* 0x0000000a0b067c24 */ /* 0x040fe4000f8e0206 */
[C---:B------:R-:W-:Y:S02]  /*1b60*/  IMAD R3, R11.reuse, UR11, R3 ;  /* 0x0000000b0b037c24 */ /* 0x040fe4000f8e0203 */
[----:B------:R-:W-:-:S07]  /*1b70*/  IMAD R5, R11, UR7, R5 ;  /* 0x000000070b057c24 */ /* 0x000fce000f8e0205 */
.L_x_4091:
[----:B------:R-:W-:Y:S01]  /*1b80*/  ULDC.64 UR8, c[0x0][0x550] ;  /* 0x0001540000087ab9 */ /* 0x000fe20000000a00 */
[----:B------:R-:W-:Y:S01]  /*1b90*/  ULDC.64 UR10, c[0x0][0x560] ;  /* 0x00015800000a7ab9 */ /* 0x000fe20000000a00 */
[----:B------:R-:W-:-:S04]  /*1ba0*/  IADD3 R6, P0, R6, UR8, RZ ;  /* 0x0000000806067c10 */ /* 0x000fc8000ff1e0ff */
[----:B------:R-:W-:Y:S01]  /*1bb0*/  IADD3.X R7, RZ, UR9, RZ, P0, !PT ;  /* 0x00000009ff077c10 */ /* 0x000fe200087fe4ff */
[----:B------:R-:W-:-:S04]  /*1bc0*/  ULDC.64 UR8, c[0x0][0x548] ;  /* 0x0001520000087ab9 */ /* 0x000fc80000000a00 */
[----:B------:R-:W2:Y:S01]  /*1bd0*/  LDG.E R6, desc[UR4][R6.64] ;  /* 0x0000000406067981 */ /* 0x000ea2000c1e1900 */
[----:B------:R-:W-:Y:S02]  /*1be0*/  IADD3 R8, P1, R5, UR10, RZ ;  /* 0x0000000a05087c10 */ /* 0x000fe4000ff3e0ff */
[----:B------:R-:W-:Y:S02]  /*1bf0*/  IADD3 R10, P0, R4, UR8, RZ ;  /* 0x00000008040a7c10 */ /* 0x000fe4000ff1e0ff */
[----:B------:R-:W-:Y:S01]  /*1c00*/  IADD3.X R9, RZ, UR11, RZ, P1, !PT ;  /* 0x0000000bff097c10 */ /* 0x000fe20008ffe4ff */
[----:B------:R-:W-:Y:S01]  /*1c10*/  ULDC.64 UR10, c[0x0][0x558] ;  /* 0x00015600000a7ab9 */ /* 0x000fe20000000a00 */
[----:B------:R-:W-:Y:S01]  /*1c20*/  IADD3.X R11, RZ, UR9, RZ, P0, !PT ;  /* 0x00000009ff0b7c10 */ /* 0x000fe200087fe4ff */
[----:B------:R-:W-:Y:S01]  /*1c30*/  ULDC.64 UR8, c[0x0][0x540] ;  /* 0x0001500000087ab9 */ /* 0x000fe20000000a00 */
[----:B------:R-:W-:Y:S01]  /*1c40*/  IADD3 R4, P0, R3, UR10, RZ ;  /* 0x0000000a03047c10 */ /* 0x000fe2000ff1e0ff */
[----:B------:R-:W3:Y:S03]  /*1c50*/  LDG.E R8, desc[UR4][R8.64] ;  /* 0x0000000408087981 */ /* 0x000ee6000c1e1900 */
[----:B------:R-:W-:Y:S01]  /*1c60*/  IADD3.X R5, RZ, UR11, RZ, P0, !PT ;  /* 0x0000000bff057c10 */ /* 0x000fe200087fe4ff */
[----:B------:R0:W4:Y:S04]  /*1c70*/  LDG.E R10, desc[UR4][R10.64] ;  /* 0x000000040a0a7981 */ /* 0x000128000c1e1900 */
[----:B------:R-:W5:Y:S01]  /*1c80*/  LDG.E R4, desc[UR4][R4.64] ;  /* 0x0000000404047981 */ /* 0x000f62000c1e1900 */
[----:B------:R-:W-:-:S02]  /*1c90*/  IADD3 R2, P0, R2, UR8, RZ ;  /* 0x0000000802027c10 */ /* 0x000fc4000ff1e0ff */
[----:B0-----:R-:W-:Y:S01]  /*1ca0*/  IADD3 R11, R0, 0x80, RZ ;  /* 0x00000080000b7810 */ /* 0x001fe20007ffe0ff */
[----:B--2---:R-:W-:-:S06]  /*1cb0*/  FMUL.FTZ R6, R6, -1.4426950216293334961 ;  /* 0xbfb8aa3b06067820 */ /* 0x004fcc0000410000 */
[----:B------:R-:W0:Y:S02]  /*1cc0*/  MUFU.EX2 R6, R6 ;  /* 0x0000000600067308 */ /* 0x000e240000000800 */
[----:B0-----:R-:W-:-:S06]  /*1cd0*/  FADD.FTZ R7, R6, 1 ;  /* 0x3f80000006077421 */ /* 0x001fcc0000010000 */
[----:B------:R-:W3:Y:S02]  /*1ce0*/  MUFU.RCP R7, R7 ;  /* 0x0000000700077308 */ /* 0x000ee40000001000 */
[----:B---3--:R-:W-:-:S04]  /*1cf0*/  FFMA.FTZ R3, R7, -R8, R8 ;  /* 0x8000000807037223 */ /* 0x008fc80000010008 */
[----:B----4-:R-:W-:Y:S01]  /*1d00*/  FMUL.FTZ R8, R3, R10 ;  /* 0x0000000a03087220 */ /* 0x010fe20000410000 */
[----:B------:R-:W-:-:S03]  /*1d10*/  IADD3.X R3, RZ, UR9, RZ, P0, !PT ;  /* 0x00000009ff037c10 */ /* 0x000fc600087fe4ff */
[----:B-----5:R-:W-:-:S05]  /*1d20*/  FFMA.FTZ R9, R7, R4, R8 ;  /* 0x0000000407097223 */ /* 0x020fca0000010008 */
[----:B------:R0:W-:Y:S02]  /*1d30*/  STG.E desc[UR4][R2.64], R9 ;  /* 0x0000000902007986 */ /* 0x0001e4000c101904 */
.L_x_4090:
[----:B------:R-:W-:Y:S05]  /*1d40*/  BSYNC B0 ;  /* 0x0000000000007941 */ /* 0x000fea0003800000 */
.L_x_4089:
[----:B------:R-:W-:-:S13]  /*1d50*/  ISETP.GE.AND P0, PT, R11, UR6, PT ;  /* 0x000000060b007c0c */ /* 0x000fda000bf06270 */
[----:B------:R-:W-:Y:S05]  /*1d60*/  @P0 EXIT ;  /* 0x000000000000094d */ /* 0x000fea0003800000 */
[----:B------:R-:W1:Y:S01]  /*1d70*/  LDC R10, c[0x0][0x218] ;  /* 0x00008600ff0a7b82 */ /* 0x000e620000000800 */
[----:B------:R-:W-:Y:S02]  /*1d80*/  CS2R R4, SRZ ;  /* 0x0000000000047805 */ /* 0x000fe4000001ff00 */
[----:B0-----:R-:W-:Y:S02]  /*1d90*/  CS2R R2, SRZ ;  /* 0x0000000000027805 */ /* 0x001fe4000001ff00 */
[----:B------:R-:W-:Y:S02]  /*1da0*/  MOV R0, RZ ;  /* 0x000000ff00007202 */ /* 0x000fe40000000f00 */
[----:B-1----:R-:W-:-:S13]  /*1db0*/  ISETP.NE.AND P0, PT, R10, RZ, PT ;  /* 0x000000ff0a00720c */ /* 0x002fda0003f05270 */
[----:B------:R-:W-:Y:S05]  /*1dc0*/  @!P0 BRA `(.L_x_4092) ;  /* 0x0000001800a08947 */ /* 0x000fea0003800000 */
[----:B------:R-:W-:Y:S01]  /*1dd0*/  HFMA2.MMA R2, -RZ, RZ, 0, 0 ;  /* 0x00000000ff027435 */ /* 0x000fe200000001ff */
[----:B------:R-:W-:Y:S01]  /*1de0*/  MOV R3, R11 ;  /* 0x0000000b00037202 */ /* 0x000fe20000000f00 */
[----:B------:R-:W-:Y:S01]  /*1df0*/  ULDC.64 UR6, c[0x0][0x220] ;  /* 0x0000880000067ab9 */ /* 0x000fe20000000a00 */
[----:B------:R-:W-:Y:S01]  /*1e00*/  ISETP.NE.AND P0, PT, R10, 0x1, PT ;  /* 0x000000010a00780c */ /* 0x000fe20003f05270 */
[----:B------:R-:W-:-:S06]  /*1e10*/  ULDC UR8, c[0x0][0x358] ;  /* 0x0000d60000087ab9 */ /* 0x000fcc0000000800 */
        /* <DEDUP_REMOVED lines=406> */
[----:B------:R-:W-:-:S03]  /*3780*/  ULDC.64 UR8, c[0x0][0x530] ;  /* 0x00014c0000087ab9 */ /* 0x000fc60000000a00 */
[----:B------:R-:W-:Y:S01]  /*3790*/  IMAD.HI.U32 R6, R9, UR6, R8 ;  /* 0x0000000609067c27 */ /* 0x000fe2000f8e0008 */
[----:B------:R-:W-:-:S04]  /*37a0*/  ULDC UR6, c[0x0][0x33c] ;  /* 0x0000cf0000067ab9 */ /* 0x000fc80000000800 */
[----:B------:R-:W-:-:S04]  /*37b0*/  SHF.R.U32.HI R6, RZ, UR7, R6 ;  /* 0x00000007ff067c19 */ /* 0x000fc80008011606 */
        /* <DEDUP_REMOVED lines=9> */
.L_x_4092:
        /* <DEDUP_REMOVED lines=15> */
[----:B------:R-:W4:Y:S04]  /*3940*/  LDG.E R8, desc[UR4][R8.64] ;  /* 0x0000000408087981 */ /* 0x000f28000c1e1900 */
[----:B------:R-:W5:Y:S01]  /*3950*/  LDG.E R2, desc[UR4][R2.64] ;  /* 0x0000000402027981 */ /* 0x000f62000c1e1900 */
[----:B--2---:R-:W-:Y:S01]  /*3960*/  FMUL.FTZ R10, R6, -1.4426950216293334961 ;  /* 0xbfb8aa3b060a7820 */ /* 0x004fe20000410000 */
[----:B------:R-:W-:-:S05]  /*3970*/  IADD3 R6, P0, R0, UR6, RZ ;  /* 0x0000000600067c10 */ /* 0x000fca000ff1e0ff */
[----:B------:R-:W0:Y:S02]  /*3980*/  MUFU.EX2 R10, R10 ;  /* 0x0000000a000a7308 */ /* 0x000e240000000800 */
[----:B0-----:R-:W-:-:S06]  /*3990*/  FADD.FTZ R11, R10, 1 ;  /* 0x3f8000000a0b7421 */ /* 0x001fcc0000010000 */
[----:B------:R-:W3:Y:S02]  /*39a0*/  MUFU.RCP R11, R11 ;  /* 0x0000000b000b7308 */ /* 0x000ee40000001000 */
[----:B---3--:R-:W-:-:S04]  /*39b0*/  FFMA.FTZ R7, R11, -R4, R4 ;  /* 0x800000040b077223 */ /* 0x008fc80000010004 */
[----:B----4-:R-:W-:Y:S01]  /*39c0*/  FMUL.FTZ R0, R7, R8 ;  /* 0x0000000807007220 */ /* 0x010fe20000410000 */
[----:B------:R-:W-:-:S03]  /*39d0*/  IADD3.X R7, RZ, UR7, RZ, P0, !PT ;  /* 0x00000007ff077c10 */ /* 0x000fc600087fe4ff */
[----:B-----5:R-:W-:-:S05]  /*39e0*/  FFMA.FTZ R5, R11, R2, R0 ;  /* 0x000000020b057223 */ /* 0x020fca0000010000 */
[----:B------:R-:W-:Y:S01]  /*39f0*/  STG.E desc[UR4][R6.64], R5 ;  /* 0x0000000506007986 */ /* 0x000fe2000c101904 */
[----:B------:R-:W-:Y:S05]  /*3a00*/  EXIT ;  /* 0x000000000000794d */ /* 0x000fea0003800000 */
.L_x_4093:
        /* <DEDUP_REMOVED lines=15> */
.L_x_9589:


//--------------------- .text._ZN2at6native27unrolled_elementwise_kernelIZZZNS0_14glu_jvp_kernelERNS_18TensorIteratorBaseEENKUlvE_clEvENKUlvE0_clEvEUlffffE_St5arrayIPcLm5EELi4E23TrivialOffsetCalculatorILi4EjESA_ILi1EjENS0_6memory15LoadWithoutCastENSD_16StoreWithoutCastEEEviT_T0_T2_T3_T4_T5_ --------------------------
	.section	.text._ZN2at6native27unrolled_elementwise_kernelIZZZNS0_14glu_jvp_kernelERNS_18TensorIteratorBaseEENKUlvE_clEvENKUlvE0_clEvEUlffffE_St5arrayIPcLm5EELi4E23TrivialOffsetCalculatorILi4EjESA_ILi1EjENS0_6memory15LoadWithoutCastENSD_16StoreWithoutCastEEEviT_T0_T2_T3_T4_T5_,"ax",@progbits
	.align	128
        .global         _ZN2at6native27unrolled_elementwise_kernelIZZZNS0_14glu_jvp_kernelERNS_18TensorIteratorBaseEENKUlvE_clEvENKUlvE0_clEvEUlffffE_St5arrayIPcLm5EELi4E23TrivialOffsetCalculatorILi4EjESA_ILi1EjENS0_6memory15LoadWithoutCastENSD_16StoreWithoutCastEEEviT_T0_T2_T3_T4_T5_
        .type           _ZN2at6native27unrolled_elementwise_kernelIZZZNS0_14glu_jvp_kernelERNS_18TensorIteratorBaseEENKUlvE_clEvENKUlvE0_clEvEUlffffE_St5arrayIPcLm5EELi4E23TrivialOffsetCalculatorILi4EjESA_ILi1EjENS0_6memory15LoadWithoutCastENSD_16StoreWithoutCastEEEviT_T0_T2_T3_T4_T5_,@function
        .size           _ZN2at6native27unrolled_elementwise_kernelIZZZNS0_14glu_jvp_kernelERNS_18TensorIteratorBaseEENKUlvE_clEvENKUlvE0_clEvEUlffffE_St5arrayIPcLm5EELi4E23TrivialOffsetCalculatorILi4EjESA_ILi1EjENS0_6memory15LoadWithoutCastENSD_16StoreWithoutCastEEEviT_T0_T2_T3_T4_T5_,(.L_x_9590 - _ZN2at6native27unrolled_elementwise_kernelIZZZNS0_14glu_jvp_kernelERNS_18TensorIteratorBaseEENKUlvE_clEvENKUlvE0_clEvEUlffffE_St5arrayIPcLm5EELi4E23TrivialOffsetCalculatorILi4EjESA_ILi1EjENS0_6memory15LoadWithoutCastENSD_16StoreWithoutCastEEEviT_T0_T2_T3_T4_T5_)
        .other          _ZN2at6native27unrolled_elementwise_kernelIZZZNS0_14glu_jvp_kernelERNS_18TensorIteratorBaseEENKUlvE_clEvENKUlvE0_clEvEUlffffE_St5arrayIPcLm5EELi4E23TrivialOffsetCalculatorILi4EjESA_ILi1EjENS0_6memory15LoadWithoutCastENSD_16StoreWithoutCastEEEviT_T0_T2_T3_T4_T5_,@"STO_CUDA_ENTRY STV_DEFAULT"
_ZN2at6native27unrolled_elementwise_kernelIZZZNS0_14glu_jvp_kernelERNS_18TensorIteratorBaseEENKUlvE_clEvENKUlvE0_clEvEUlffffE_St5arrayIPcLm5EELi4E23TrivialOffsetCalculatorILi4EjESA_ILi1EjENS0_6memory15LoadWithoutCastENSD_16StoreWithoutCastEEEviT_T0_T2_T3_T4_T5_:
.text._ZN2at6native27unrolled_elementwise_kernelIZZZNS0_14glu_jvp_kernelERNS_18TensorIteratorBaseEENKUlvE_clEvENKUlvE0_clEvEUlffffE_St5arrayIPcLm5EELi4E23TrivialOffsetCalculatorILi4EjESA_ILi1EjENS0_6memory15LoadWithoutCastENSD_16StoreWithoutCastEEEviT_T0_T2_T3_T4_T5_:
[----:B------:R-:W-:Y:S01]  /*0000*/  LDC R1, c[0x0][0x28] ;  /* 0x00000a00ff017b82 */ /* 0x000fe20000000800 */
[----:B------:R-:W0:Y:S07]  /*0010*/  S2R R0, SR_CTAID.X ;  /* 0x0000000000007919 */ /* 0x000e2e0000002500 */
[----:B------:R-:W0:Y:S01]  /*0020*/  LDC R3, c[0x0][0x210] ;  /* 0x00008400ff037b82 */ /* 0x000e220000000800 */
[----:B------:R-:W-:Y:S01]  /*0030*/  ULDC.64 UR4, c[0x0][0x208] ;  /* 0x0000820000047ab9 */ /* 0x000fe20000000a00 */
[----:B------:R-:W1:Y:S01]  /*0040*/  S2R R25, SR_TID.X ;  /* 0x0000000000197919 */ /* 0x000e620000002100 */
[----:B0-----:R-:W-:-:S05]  /*0050*/  IMAD R2, R0, -0x200, R3 ;  /* 0xfffffe0000027824 */ /* 0x001fca00078e0203 */
[----:B-1----:R-:W-:-:S13]  /*0060*/  ISETP.GE.AND P0, PT, R25, R2, PT ;  /* 0x000000021900720c */ /* 0x002fda0003f06270 */
[----:B------:R-:W0:Y:S01]  /*0070*/  @!P0 LDC.64 R26, c[0x0][0x228] ;  /* 0x00008a00ff1a8b82 */ /* 0x000e220000000a00 */
[----:B------:R-:W-:Y:S02]  /*0080*/  @!P0 LEA R9, R0, R25, 0x9 ;  /* 0x0000001900098211 */ /* 0x000fe400078e48ff */
[----:B------:R-:W-:-:S04]  /*0090*/  @!P0 IADD3 R25, R25, 0x80, RZ ;  /* 0x0000008019198810 */ /* 0x000fc80007ffe0ff */
[----:B------:R-:W-:Y:S01]  /*00a0*/  ISETP.GE.AND P2, PT, R25, R2, PT ;  /* 0x000000021900720c */ /* 0x000fe20003f46270 */
[----:B------:R-:W1:Y:S08]  /*00b0*/  @!P0 LDC.64 R28, c[0x0][0x238] ;  /* 0x00008e00ff1c8b82 */ /* 0x000e700000000a00 */
[----:B------:R-:W2:Y:S04]  /*00c0*/  @!P0 LDC.64 R16, c[0x0][0x220] ;  /* 0x00008800ff108b82 */ /* 0x000ea80000000a00 */
[----:B------:R-:W-:-:S02]  /*00d0*/  @!P2 LEA R5, R0, R25, 0x9 ;  /* 0x000000190005a211 */ /* 0x000fc400078e48ff */
[----:B------:R-:W-:Y:S01]  /*00e0*/  @!P2 IADD3 R25, R25, 0x80, RZ ;  /* 0x000000801919a810 */ /* 0x000fe20007ffe0ff */
[----:B0-----:R-:W-:Y:S01]  /*00f0*/  @!P0 IMAD.WIDE.U32 R26, R9, 0x4, R26 ;  /* 0x00000004091a8825 */ /* 0x001fe200078e001a */
[----:B------:R-:W0:Y:S02]  /*0100*/  @!P2 LDC.64 R12, c[0x0][0x228] ;  /* 0x00008a00ff0cab82 */ /* 0x000e240000000a00 */
[----:B------:R-:W-:Y:S02]  /*0110*/  ISETP.GE.AND P3, PT, R25, R2, PT ;  /* 0x000000021900720c */ /* 0x000fe40003f66270 */
[----:B------:R-:W3:Y:S04]  /*0120*/  @!P0 LDG.E R3, desc[UR4][R26.64] ;  /* 0x000000041a038981 */ /* 0x000ee8000c1e1900 */
[----:B------:R-:W4:Y:S01]  /*0130*/  @!P0 LDC.64 R20, c[0x0][0x230] ;  /* 0x00008c00ff148b82 */ /* 0x000f220000000a00 */
[----:B------:R-:W-:-:S06]  /*0140*/  HFMA2.MMA R10, -RZ, RZ, 0, 0 ;  /* 0x00000000ff0a7435 */ /* 0x000fcc00000001ff */
[----:B------:R-:W-:Y:S01]  /*0150*/  @!P3 LEA R11, R0, R25, 0x9 ;  /* 0x00000019000bb211 */ /* 0x000fe200078e48ff */
[----:B------:R-:W2:Y:S01]  /*0160*/  @!P3 LDC.64 R22, c[0x0][0x228] ;  /* 0x00008a00ff16bb82 */ /* 0x000ea20000000a00 */
[----:B0-----:R-:W-:-:S07]  /*0170*/  @!P2 IMAD.WIDE.U32 R12, R5, 0x4, R12 ;  /* 0x00000004050ca825 */ /* 0x001fce00078e000c */
[----:B------:R-:W0:Y:S01]  /*0180*/  @!P2 LDC.64 R14, c[0x0][0x230] ;  /* 0x00008c00ff0eab82 */ /* 0x000e220000000a00 */
[----:B------:R4:W3:Y:S01]  /*0190*/  @!P2 LDG.E R12, desc[UR4][R12.64] ;  /* 0x000000040c0ca981 */ /* 0x0008e2000c1e1900 */
[----:B-1----:R-:W-:Y:S01]  /*01a0*/  @!P0 IMAD.WIDE.U32 R28, R9, 0x4, R28 ;  /* 0x00000004091c8825 */ /* 0x002fe200078e001c */
[----:B------:R-:W-:-:S05]  /*01b0*/  @!P3 IADD3 R25, R25, 0x80, RZ ;  /* 0x000000801919b810 */ /* 0x000fca0007ffe0ff */
[----:B------:R-:W1:Y:S01]  /*01c0*/  @!P2 LDC.64 R18, c[0x0][0x220] ;  /* 0x00008800ff12ab82 */ /* 0x000e620000000a00 */
[----:B----4-:R-:W-:Y:S01]  /*01d0*/  HFMA2.MMA R13, -RZ, RZ, 0, 0 ;  /* 0x00000000ff0d7435 */ /* 0x010fe200000001ff */
[----:B--2---:R-:W-:Y:S01]  /*01e0*/  @!P3 IMAD.WIDE.U32 R22, R11, 0x4, R22 ;  /* 0x000000040b16b825 */ /* 0x004fe200078e0016 */
[----:B------:R-:W-:-:S05]  /*01f0*/  MOV R24, RZ ;  /* 0x000000ff00187202 */ /* 0x000fca0000000f00 */
[----:B------:R-:W2:Y:S01]  /*0200*/  @!P2 LDC.64 R26, c[0x0][0x238] ;  /* 0x00008e00ff1aab82 */ /* 0x000ea20000000a00 */
[----:B------:R-:W-:Y:S01]  /*0210*/  ISETP.GE.AND P1, PT, R25, R2, PT ;  /* 0x000000021900720c */ /* 0x000fe20003f26270 */
[C---:B------:R-:W-:Y:S01]  /*0220*/  @!P0 IMAD.WIDE.U32 R16, R9.reuse, 0x4, R16 ;  /* 0x0000000409108825 */ /* 0x040fe200078e0010 */
[----:B------:R4:W3:Y:S03]  /*0230*/  @!P3 LDG.E R4, desc[UR4][R22.64] ;  /* 0x000000041604b981 */ /* 0x0008e6000c1e1900 */
[----:B------:R-:W-:Y:S01]  /*0240*/  @!P0 IMAD.WIDE.U32 R20, R9, 0x4, R20 ;  /* 0x0000000409148825 */ /* 0x000fe200078e0014 */
[----:B------:R1:W3:Y:S04]  /*0250*/  @!P0 LDG.E R13, desc[UR4][R28.64] ;  /* 0x000000041c0d8981 */ /* 0x0002e8000c1e1900 */
[----:B------:R-:W3:Y:S01]  /*0260*/  @!P0 LDG.E R10, desc[UR4][R16.64] ;  /* 0x00000004100a8981 */ /* 0x000ee2000c1e1900 */
[----:B0-----:R-:W-:-:S03]  /*0270*/  @!P2 IMAD.WIDE.U32 R14, R5, 0x4, R14 ;  /* 0x00000004050ea825 */ /* 0x001fc600078e000e */
[----:B------:R0:W3:Y:S01]  /*0280*/  @!P0 LDG.E R24, desc[UR4][R20.64] ;  /* 0x0000000414188981 */ /* 0x0000e2000c1e1900 */
[----:B----4-:R-:W-:Y:S01]  /*0290*/  MOV R22, RZ ;  /* 0x000000ff00167202 */ /* 0x010fe20000000f00 */
[----:B-1----:R-:W-:Y:S01]  /*02a0*/  @!P2 IMAD.WIDE.U32 R18, R5, 0x4, R18 ;  /* 0x000000040512a825 */ /* 0x002fe200078e0012 */
[----:B------:R-:W1:Y:S04]  /*02b0*/  @!P3 LDC.64 R28, c[0x0][0x238] ;  /* 0x00008e00ff1cbb82 */ /* 0x000e680000000a00 */
[----:B------:R4:W3:Y:S01]  /*02c0*/  @!P2 LDG.E R22, desc[UR4][R18.64] ;  /* 0x000000041216a981 */ /* 0x0008e2000c1e1900 */
[----:B0-----:R-:W-:-:S03]  /*02d0*/  CS2R R20, SRZ ;  /* 0x0000000000147805 */ /* 0x001fc6000001ff00 */
[----:B------:R-:W0:Y:S03]  /*02e0*/  @!P3 LDC.64 R16, c[0x0][0x220] ;  /* 0x00008800ff10bb82 */ /* 0x000e260000000a00 */
[----:B------:R2:W3:Y:S05]  /*02f0*/  @!P2 LDG.E R20, desc[UR4][R14.64] ;  /* 0x000000040e14a981 */ /* 0x0004ea000c1e1900 */
[----:B----4-:R-:W4:Y:S08]  /*0300*/  @!P3 LDC.64 R18, c[0x0][0x230] ;  /* 0x00008c00ff12bb82 */ /* 0x010f300000000a00 */
[----:B--2---:R-:W2:Y:S01]  /*0310*/  @!P1 LDC.64 R14, c[0x0][0x228] ;  /* 0x00008a00ff0e9b82 */ /* 0x004ea20000000a00 */
[----:B------:R-:W-:Y:S01]  /*0320*/  @!P2 IMAD.WIDE.U32 R26, R5, 0x4, R26 ;  /* 0x00000004051aa825 */ /* 0x000fe200078e001a */
[----:B------:R-:W-:-:S04]  /*0330*/  @!P1 LEA R25, R0, R25, 0x9 ;  /* 0x0000001900199211 */ /* 0x000fc800078e48ff */
[----:B------:R2:W3:Y:S01]  /*0340*/  @!P2 LDG.E R21, desc[UR4][R26.64] ;  /* 0x000000041a15a981 */ /* 0x0004e2000c1e1900 */
[----:B------:R-:W-:Y:S01]  /*0350*/  HFMA2.MMA R9, -RZ, RZ, 0, 0 ;  /* 0x00000000ff097435 */ /* 0x000fe200000001ff */
[----:B------:R-:W-:Y:S01]  /*0360*/  MOV R5, RZ ;  /* 0x000000ff00057202 */ /* 0x000fe20000000f00 */
[----:B-1----:R-:W-:-:S04]  /*0370*/  @!P3 IMAD.WIDE.U32 R28, R11, 0x4, R28 ;  /* 0x000000040b1cb825 */ /* 0x002fc800078e001c */
[C---:B0-----:R-:W-:Y:S01]  /*0380*/  @!P3 IMAD.WIDE.U32 R16, R11.reuse, 0x4, R16 ;  /* 0x000000040b10b825 */ /* 0x041fe200078e0010 */
[----:B------:R-:W3:Y:S03]  /*0390*/  @!P3 LDG.E R5, desc[UR4][R28.64] ;  /* 0x000000041c05b981 */ /* 0x000ee6000c1e1900 */
[----:B----4-:R-:W-:-:S04]  /*03a0*/  @!P3 IMAD.WIDE.U32 R18, R11, 0x4, R18 ;  /* 0x000000040b12b825 */ /* 0x010fc800078e0012 */
[C---:B--2---:R-:W-:Y:S01]  /*03b0*/  @!P1 IMAD.WIDE.U32 R26, R25.reuse, 0x4, R14 ;  /* 0x00000004191a9825 */ /* 0x044fe200078e000e */
[----:B------:R-:W-:Y:S01]  /*03c0*/  HFMA2.MMA R11, -RZ, RZ, 0, 0 ;  /* 0x00000000ff0b7435 */ /* 0x000fe200000001ff */
[----:B------:R0:W2:Y:S01]  /*03d0*/  @!P3 LDG.E R9, desc[UR4][R16.64] ;  /* 0x000000041009b981 */ /* 0x0000a2000c1e1900 */
[----:B------:R-:W1:Y:S03]  /*03e0*/  @!P1 LDC.64 R14, c[0x0][0x238] ;  /* 0x00008e00ff0e9b82 */ /* 0x000e660000000a00 */
[----:B------:R-:W4:Y:S05]  /*03f0*/  @!P1 LDG.E R23, desc[UR4][R26.64] ;  /* 0x000000041a179981 */ /* 0x000f2a000c1e1900 */
[----:B------:R0:W2:Y:S02]  /*0400*/  @!P3 LDG.E R11, desc[UR4][R18.64] ;  /* 0x00000004120bb981 */ /* 0x0000a4000c1e1900 */
[----:B0-----:R-:W0:Y:S01]  /*0410*/  @!P1 LDC.64 R16, c[0x0][0x220] ;  /* 0x00008800ff109b82 */ /* 0x001e220000000a00 */
[----:B------:R-:W-:Y:S01]  /*0420*/  MOV R18, RZ ;  /* 0x000000ff00127202 */ /* 0x000fe20000000f00 */
[----:B------:R-:W3:Y:S01]  /*0430*/  S2R R19, SR_TID.X ;  /* 0x0000000000137919 */ /* 0x000ee20000002100 */
[----:B0-----:R-:W-:-:S05]  /*0440*/  @!P1 IMAD.WIDE.U32 R26, R25, 0x4, R16 ;  /* 0x00000004191a9825 */ /* 0x001fca00078e0010 */
[----:B------:R-:W0:Y:S01]  /*0450*/  @!P1 LDC.64 R16, c[0x0][0x230] ;  /* 0x00008c00ff109b82 */ /* 0x000e220000000a00 */
[----:B------:R1:W5:Y:S02]  /*0460*/  @!P1 LDG.E R18, desc[UR4][R26.64] ;  /* 0x000000041a129981 */ /* 0x000364000c1e1900 */
[----:B-1----:R-:W-:Y:S02]  /*0470*/  HFMA2.MMA R27, -RZ, RZ, -0.0 , 0 ;  /* 0x80000000ff1b7435 */ /* 0x002fe400000001ff */
[----:B------:R-:W-:Y:S01]  /*0480*/  HFMA2.MMA R28, -RZ, RZ, 0, 0 ;  /* 0x00000000ff1c7435 */ /* 0x000fe200000001ff */
[----:B------:R-:W-:Y:S01]  /*0490*/  @!P1 IMAD.WIDE.U32 R14, R25, 0x4, R14 ;  /* 0x00000004190e9825 */ /* 0x000fe200078e000e */
[----:B------:R-:W-:-:S08]  /*04a0*/  MOV R29, 0x80000000 ;  /* 0x80000000001d7802 */ /* 0x000fd00000000f00 */
[----:B------:R1:W5:Y:S01]  /*04b0*/  @!P1 LDG.E R28, desc[UR4][R14.64] ;  /* 0x000000040e1c9981 */ /* 0x000362000c1e1900 */
[----:B0-----:R-:W-:Y:S01]  /*04c0*/  @!P1 IMAD.WIDE.U32 R16, R25, 0x4, R16 ;  /* 0x0000000419109825 */ /* 0x001fe200078e0010 */
[----:B------:R-:W-:Y:S01]  /*04d0*/  MOV R25, RZ ;  /* 0x000000ff00197202 */ /* 0x000fe20000000f00 */
[----:B------:R-:W-:-:S05]  /*04e0*/  HFMA2.MMA R26, -RZ, RZ, -0.0 , 0 ;  /* 0x80000000ff1a7435 */ /* 0x000fca00000001ff */
[----:B------:R0:W5:Y:S01]  /*04f0*/  @!P1 LDG.E R25, desc[UR4][R16.64] ;  /* 0x0000000410199981 */ /* 0x000162000c1e1900 */
[----:B------:R-:W-:Y:S01]  /*0500*/  BSSY B0, `(.L_x_4094) ;  /* 0x0000031000007945 */ /* 0x000fe20003800000 */
[----:B---3--:R-:W-:-:S06]  /*0510*/  @!P0 FMUL.FTZ R27, R3, -1.4426950216293334961 ;  /* 0xbfb8aa3b031b8820 */ /* 0x008fcc0000410000 */
[----:B------:R-:W1:Y:S01]  /*0520*/  @!P0 MUFU.EX2 R27, R27 ;  /* 0x0000001b001b8308 */ /* 0x000e620000000800 */
[----:B------:R-:W-:Y:S01]  /*0530*/  MOV R3, R19 ;  /* 0x0000001300037202 */ /* 0x000fe20000000f00 */
[----:B-1----:R-:W-:Y:S01]  /*0540*/  @!P0 FADD.FTZ R14, R27, 1 ;  /* 0x3f8000001b0e8421 */ /* 0x002fe20000010000 */
[----:B------:R-:W-:-:S05]  /*0550*/  @!P2 FMUL.FTZ R29, R12, -1.4426950216293334961 ;  /* 0xbfb8aa3b0c1da820 */ /* 0x000fca0000410000 */
[----:B------:R-:W1:Y:S01]  /*0560*/  @!P0 MUFU.RCP R12, R14 ;  /* 0x0000000e000c8308 */ /* 0x000e620000001000 */
[C---:B------:R-:W-:Y:S02]  /*0570*/  IADD3 R15, R3.reuse, 0x80, RZ ;  /* 0x00000080030f7810 */ /* 0x040fe40007ffe0ff */
[----:B0-----:R-:W-:Y:S02]  /*0580*/  IADD3 R17, R3, 0x100, RZ ;  /* 0x0000010003117810 */ /* 0x001fe40007ffe0ff */
[-C--:B------:R-:W-:Y:S01]  /*0590*/  ISETP.GE.AND P4, PT, R15, R2.reuse, PT ;  /* 0x000000020f00720c */ /* 0x080fe20003f86270 */
[----:B------:R-:W-:Y:S01]  /*05a0*/  @!P3 FMUL.FTZ R26, R4, -1.4426950216293334961 ;  /* 0xbfb8aa3b041ab820 */ /* 0x000fe20000410000 */
[----:B------:R-:W-:Y:S01]  /*05b0*/  ISETP.GE.AND P3, PT, R17, R2, PT ;  /* 0x000000021100720c */ /* 0x000fe20003f66270 */
[----:B-1----:R-:W-:-:S04]  /*05c0*/  @!P0 FFMA.FTZ R13, R12, -R13, R13 ;  /* 0x8000000d0c0d8223 */ /* 0x002fc8000001000d */
[----:B------:R-:W-:-:S06]  /*05d0*/  @!P0 FMUL.FTZ R13, R13, R10 ;  /* 0x0000000a0d0d8220 */ /* 0x000fcc0000410000 */
[----:B------:R-:W0:Y:S01]  /*05e0*/  @!P4 MUFU.EX2 R29, R29 ;  /* 0x0000001d001dc308 */ /* 0x000e220000000800 */
[----:B------:R-:W-:Y:S02]  /*05f0*/  @!P0 FFMA.FTZ R8, R12, R24, R13 ;  /* 0x000000180c088223 */ /* 0x000fe4000001000d */
[----:B------:R-:W1:Y:S05]  /*0600*/  @!P0 LDC.64 R12, c[0x0][0x218] ;  /* 0x00008600ff0c8b82 */ /* 0x000e6a0000000a00 */
[----:B------:R-:W3:Y:S01]  /*0610*/  @!P3 MUFU.EX2 R26, R26 ;  /* 0x0000001a001ab308 */ /* 0x000ee20000000800 */
[----:B------:R-:W-:Y:S02]  /*0620*/  IADD3 R17, R3, 0x180, RZ ;  /* 0x0000018003117810 */ /* 0x000fe40007ffe0ff */
[----:B------:R-:W-:-:S02]  /*0630*/  @!P0 MOV R3, R15 ;  /* 0x0000000f00038202 */ /* 0x000fc40000000f00 */
[----:B------:R-:W-:Y:S01]  /*0640*/  @!P0 LEA R15, R0, R19, 0x9 ;  /* 0x00000013000f8211 */ /* 0x000fe200078e48ff */
[----:B0-----:R-:W-:Y:S01]  /*0650*/  @!P4 FADD.FTZ R4, R29, 1 ;  /* 0x3f8000001d04c421 */ /* 0x001fe20000010000 */
[----:B------:R-:W-:Y:S01]  /*0660*/  ISETP.GE.AND P2, PT, R17, R2, PT ;  /* 0x000000021100720c */ /* 0x000fe20003f46270 */
[----:B------:R-:W-:Y:S01]  /*0670*/  HFMA2.MMA R10, -RZ, RZ, -0.0 , 0 ;  /* 0x80000000ff0a7435 */ /* 0x000fe200000001ff */
[----:B---3--:R-:W-:-:S03]  /*0680*/  @!P3 FADD.FTZ R16, R26, 1 ;  /* 0x3f8000001a10b421 */ /* 0x008fc60000010000 */
[----:B------:R-:W0:Y:S01]  /*0690*/  @!P4 MUFU.RCP R4, R4 ;  /* 0x000000040004c308 */ /* 0x000e220000001000 */
[----:B-1----:R-:W-:-:S07]  /*06a0*/  @!P0 IMAD.WIDE.U32 R12, R15, 0x4, R12 ;  /* 0x000000040f0c8825 */ /* 0x002fce00078e000c */
[----:B------:R-:W1:Y:S01]  /*06b0*/  @!P3 MUFU.RCP R14, R16 ;  /* 0x00000010000eb308 */ /* 0x000e620000001000 */
[----:B------:R3:W-:Y:S01]  /*06c0*/  @!P0 STG.E desc[UR4][R12.64], R8 ;  /* 0x000000080c008986 */ /* 0x0007e2000c101904 */
[----:B0-----:R-:W-:Y:S01]  /*06d0*/  @!P4 FFMA.FTZ R21, R4, -R21, R21 ;  /* 0x800000150415c223 */ /* 0x001fe20000010015 */
[----:B----4-:R-:W-:Y:S01]  /*06e0*/  @!P1 FMUL.FTZ R10, R23, -1.4426950216293334961 ;  /* 0xbfb8aa3b170a9820 */ /* 0x010fe20000410000 */
[----:B------:R-:W-:Y:S01]  /*06f0*/  ISETP.GE.AND P1, PT, R3, R2, PT ;  /* 0x000000020300720c */ /* 0x000fe20003f26270 */
[----:B-1----:R-:W-:-:S04]  /*0700*/  @!P3 FFMA.FTZ R24, R14, -R5, R5 ;  /* 0x800000050e18b223 */ /* 0x002fc80000010005 */
[----:B------:R-:W0:Y:S01]  /*0710*/  @!P2 MUFU.EX2 R10, R10 ;  /* 0x0000000a000aa308 */ /* 0x000e220000000800 */
[----:B------:R-:W-:Y:S01]  /*0720*/  @!P4 FMUL.FTZ R21, R21, R22 ;  /* 0x000000161515c220 */ /* 0x000fe20000410000 */
[----:B--2---:R-:W-:-:S03]  /*0730*/  @!P3 FMUL.FTZ R9, R24, R9 ;  /* 0x000000091809b220 */ /* 0x004fc60000410000 */
[----:B------:R-:W-:Y:S01]  /*0740*/  @!P4 FFMA.FTZ R6, R4, R20, R21 ;  /* 0x000000140406c223 */ /* 0x000fe20000010015 */
[----:B------:R-:W-:Y:S02]  /*0750*/  @!P3 FFMA.FTZ R7, R14, R11, R9 ;  /* 0x0000000b0e07b223 */ /* 0x000fe40000010009 */
[----:B---3--:R-:W-:Y:S05]  /*0760*/  @P1 BRA `(.L_x_4095) ;  /* 0x0000000000281947 */ /* 0x008fea0003800000 */
        /* <DEDUP_REMOVED lines=8> */
[----:B------:R1:W-:Y:S04]  /*07f0*/  STG.E desc[UR4][R4.64], R6 ;  /* 0x0000000604007986 */ /* 0x0003e8000c101904 */
[----:B------:R1:W-:Y:S02]  /*0800*/  @!P0 STG.E desc[UR4][R8.64], R7 ;  /* 0x0000000708008986 */ /* 0x0003e4000c101904 */
.L_x_4095:
[----:B------:R-:W-:Y:S05]  /*0810*/  BSYNC B0 ;  /* 0x0000000000007941 */ /* 0x000fea0003800000 */
.L_x_4094:
[----:B0-----:R-:W-:Y:S01]  /*0820*/  @!P2 FADD.FTZ R10, R10, 1 ;  /* 0x3f8000000a0aa421 */ /* 0x001fe20000010000 */
[----:B------:R-:W-:-:S03]  /*0830*/  ISETP.GE.AND P0, PT, R3, R2, PT ;  /* 0x000000020300720c */ /* 0x000fc60003f06270 */
[----:B-1----:R0:W1:Y:S10]  /*0840*/  @!P2 MUFU.RCP R7, R10 ;  /* 0x0000000a0007a308 */ /* 0x0020740000001000 */
[----:B0-----:R-:W-:Y:S05]  /*0850*/  @P0 EXIT ;  /* 0x000000000000094d */ /* 0x001fea0003800000 */
[----:B------:R-:W0:Y:S01]  /*0860*/  LDC.64 R4, c[0x0][0x218] ;  /* 0x00008600ff047b82 */ /* 0x000e220000000a00 */
[----:B-1---5:R-:W-:Y:S01]  /*0870*/  @!P2 FFMA.FTZ R9, R7, -R28, R28 ;  /* 0x8000001c0709a223 */ /* 0x022fe2000001001c */
[----:B------:R-:W-:-:S03]  /*0880*/  LEA R3, R0, R3, 0x9 ;  /* 0x0000000300037211 */ /* 0x000fc600078e48ff */
[----:B------:R-:W-:-:S04]  /*0890*/  @!P2 FMUL.FTZ R18, R9, R18 ;  /* 0x000000120912a220 */ /* 0x000fc80000410000 */
[----:B------:R-:W-:Y:S01]  /*08a0*/  @!P2 FFMA.FTZ R7, R7, R25, R18 ;  /* 0x000000190707a223 */ /* 0x000fe20000010012 */
[----:B0-----:R-:W-:-:S05]  /*08b0*/  IMAD.WIDE.U32 R2, R3, 0x4, R4 ;  /* 0x0000000403027825 */ /* 0x001fca00078e0004 */
[----:B------:R-:W-:Y:S01]  /*08c0*/  STG.E desc[UR4][R2.64], R7 ;  /* 0x0000000702007986 */ /* 0x000fe2000c101904 */
[----:B------:R-:W-:Y:S05]  /*08d0*/  EXIT ;  /* 0x000000000000794d */ /* 0x000fea0003800000 */
.L_x_4096:
        /* <DEDUP_REMOVED lines=10> */
.L_x_9590:


//--------------------- .text._ZN2at6native29vectorized_elementwise_kernelILi2EZZZNS0_14glu_jvp_kernelERNS_18TensorIteratorBaseEENKUlvE_clEvENKUlvE0_clEvEUlffffE_St5arrayIPcLm5EEEEviT0_T1_ --------------------------
	.section	.text._ZN2at6native29vectorized_elementwise_kernelILi2EZZZNS0_14glu_jvp_kernelERNS_18TensorIteratorBaseEENKUlvE_clEvENKUlvE0_clEvEUlffffE_St5arrayIPcLm5EEEEviT0_T1_,"ax",@progbits
	.align	128
        .global         _ZN2at6native29vectorized_elementwise_kernelILi2EZZZNS0_14glu_jvp_kernelERNS_18TensorIteratorBaseEENKUlvE_clEvENKUlvE0_clEvEUlffffE_St5arrayIPcLm5EEEEviT0_T1_
        .type           _ZN2at6native29vectorized_elementwise_kernelILi2EZZZNS0_14glu_jvp_kernelERNS_18TensorIteratorBaseEENKUlvE_clEvENKUlvE0_clEvEUlffffE_St5arrayIPcLm5EEEEviT0_T1_,@function
        .size           _ZN2at6native29vectorized_elementwise_kernelILi2EZZZNS0_14glu_jvp_kernelERNS_18TensorIteratorBaseEENKUlvE_clEvENKUlvE0_clEvEUlffffE_St5arrayIPcLm5EEEEviT0_T1_,(.L_x_9591 - _ZN2at6native29vectorized_elementwise_kernelILi2EZZZNS0_14glu_jvp_kernelERNS_18TensorIteratorBaseEENKUlvE_clEvENKUlvE0_clEvEUlffffE_St5arrayIPcLm5EEEEviT0_T1_)
        .other          _ZN2at6native29vectorized_elementwise_kernelILi2EZZZNS0_14glu_jvp_kernelERNS_18TensorIteratorBaseEENKUlvE_clEvENKUlvE0_clEvEUlffffE_St5arrayIPcLm5EEEEviT0_T1_,@"STO_CUDA_ENTRY STV_DEFAULT"
_ZN2at6native29vectorized_elementwise_kernelILi2EZZZNS0_14glu_jvp_kernelERNS_18TensorIteratorBaseEENKUlvE_clEvENKUlvE0_clEvEUlffffE_St5arrayIPcLm5EEEEviT0_T1_:
.text._ZN2at6native29vectorized_elementwise_kernelILi2EZZZNS0_14glu_jvp_kernelERNS_18TensorIteratorBaseEENKUlvE_clEvENKUlvE0_clEvEUlffffE_St5arrayIPcLm5EEEEviT0_T1_:
        /* <DEDUP_REMOVED lines=15> */
[----:B------:R-:W4:Y:S04]  /*00f0*/  LDG.E.64 R34, desc[UR4][R4.64] ;  /* 0x0000000404227981 */ /* 0x000f28000c1e1b00 */
[----:B------:R-:W5:Y:S04]  /*0100*/  LDG.E.64 R32, desc[UR4][R4.64+0x400] ;  /* 0x0004000404207981 */ /* 0x000f68000c1e1b00 */
[----:B------:R-:W5:Y:S04]  /*0110*/  LDG.E.64 R30, desc[UR4][R4.64+0x800] ;  /* 0x00080004041e7981 */ /* 0x000f68000c1e1b00 */
[----:B------:R-:W5:Y:S01]  /*0120*/  LDG.E.64 R26, desc[UR4][R4.64+0xc00] ;  /* 0x000c0004041a7981 */ /* 0x000f62000c1e1b00 */
[----:B--2---:R-:W-:-:S04]  /*0130*/  IMAD.WIDE R6, R0, 0x4, R6 ;  /* 0x0000000400067825 */ /* 0x004fc800078e0206 */
[----:B---3--:R-:W-:-:S04]  /*0140*/  IMAD.WIDE R8, R0, 0x4, R8 ;  /* 0x0000000400087825 */ /* 0x008fc800078e0208 */
[----:B------:R-:W-:-:S04]  /*0150*/  IMAD.WIDE.U32 R44, R28, 0x8, R6 ;  /* 0x000000081c2c7825 */ /* 0x000fc800078e0006 */
[----:B0-----:R-:W-:Y:S01]  /*0160*/  IMAD.WIDE R2, R0, 0x4, R2 ;  /* 0x0000000400027825 */ /* 0x001fe200078e0202 */
[----:B------:R-:W2:Y:S04]  /*0170*/  LDG.E.64 R24, desc[UR4][R44.64] ;  /* 0x000000042c187981 */ /* 0x000ea8000c1e1b00 */
[----:B------:R-:W3:Y:S01]  /*0180*/  LDG.E.64 R6, desc[UR4][R44.64+0x400] ;  /* 0x000400042c067981 */ /* 0x000ee2000c1e1b00 */
[----:B------:R-:W-:-:S03]  /*0190*/  IMAD.WIDE.U32 R40, R28, 0x8, R2 ;  /* 0x000000081c287825 */ /* 0x000fc600078e0002 */
[----:B------:R-:W3:Y:S01]  /*01a0*/  LDG.E.64 R2, desc[UR4][R44.64+0x800] ;  /* 0x000800042c027981 */ /* 0x000ee2000c1e1b00 */
[----:B------:R-:W-:-:S03]  /*01b0*/  IMAD.WIDE.U32 R42, R28, 0x8, R8 ;  /* 0x000000081c2a7825 */ /* 0x000fc600078e0008 */
[----:B------:R-:W3:Y:S04]  /*01c0*/  LDG.E.64 R20, desc[UR4][R40.64+0x400] ;  /* 0x0004000428147981 */ /* 0x000ee8000c1e1b00 */
[----:B------:R-:W3:Y:S04]  /*01d0*/  LDG.E.64 R16, desc[UR4][R42.64+0x400] ;  /* 0x000400042a107981 */ /* 0x000ee8000c1e1b00 */
[----:B------:R-:W3:Y:S04]  /*01e0*/  LDG.E.64 R4, desc[UR4][R44.64+0xc00] ;  /* 0x000c00042c047981 */ /* 0x000ee8000c1e1b00 */
[----:B------:R-:W3:Y:S04]  /*01f0*/  LDG.E.64 R22, desc[UR4][R40.64] ;  /* 0x0000000428167981 */ /* 0x000ee8000c1e1b00 */
[----:B------:R-:W3:Y:S04]  /*0200*/  LDG.E.64 R14, desc[UR4][R40.64+0x800] ;  /* 0x00080004280e7981 */ /* 0x000ee8000c1e1b00 */
[----:B------:R-:W3:Y:S04]  /*0210*/  LDG.E.64 R12, desc[UR4][R40.64+0xc00] ;  /* 0x000c0004280c7981 */ /* 0x000ee8000c1e1b00 */
[----:B------:R-:W3:Y:S04]  /*0220*/  LDG.E.64 R18, desc[UR4][R42.64] ;  /* 0x000000042a127981 */ /* 0x000ee8000c1e1b00 */
[----:B------:R-:W3:Y:S04]  /*0230*/  LDG.E.64 R10, desc[UR4][R42.64+0x800] ;  /* 0x000800042a0a7981 */ /* 0x000ee8000c1e1b00 */
[----:B------:R-:W3:Y:S01]  /*0240*/  LDG.E.64 R8, desc[UR4][R42.64+0xc00] ;  /* 0x000c00042a087981 */ /* 0x000ee2000c1e1b00 */
[----:B----4-:R-:W-:Y:S01]  /*0250*/  FMUL.FTZ R29, R34, -1.4426950216293334961 ;  /* 0xbfb8aa3b221d7820 */ /* 0x010fe20000410000 */
[----:B------:R-:W-:Y:S01]  /*0260*/  FMUL.FTZ R35, R35, -1.4426950216293334961 ;  /* 0xbfb8aa3b23237820 */ /* 0x000fe20000410000 */
[----:B-----5:R-:W-:Y:S01]  /*0270*/  FMUL.FTZ R38, R32, -1.4426950216293334961 ;  /* 0xbfb8aa3b20267820 */ /* 0x020fe20000410000 */
[----:B------:R-:W-:-:S02]  /*0280*/  FMUL.FTZ R33, R33, -1.4426950216293334961 ;  /* 0xbfb8aa3b21217820 */ /* 0x000fc40000410000 */
[----:B------:R-:W0:Y:S01]  /*0290*/  MUFU.EX2 R36, R35 ;  /* 0x0000002300247308 */ /* 0x000e220000000800 */
[----:B------:R-:W-:Y:S01]  /*02a0*/  FMUL.FTZ R37, R30, -1.4426950216293334961 ;  /* 0xbfb8aa3b1e257820 */ /* 0x000fe20000410000 */
[----:B------:R-:W-:-:S06]  /*02b0*/  FMUL.FTZ R30, R31, -1.4426950216293334961 ;  /* 0xbfb8aa3b1f1e7820 */ /* 0x000fcc0000410000 */
[----:B------:R-:W1:Y:S01]  /*02c0*/  MUFU.EX2 R29, R29 ;  /* 0x0000001d001d7308 */ /* 0x000e620000000800 */
[----:B------:R-:W-:-:S07]  /*02d0*/  FMUL.FTZ R26, R26, -1.4426950216293334961 ;  /* 0xbfb8aa3b1a1a7820 */ /* 0x000fce0000410000 */
[----:B------:R-:W4:Y:S01]  /*02e0*/  MUFU.EX2 R34, R33 ;  /* 0x0000002100227308 */ /* 0x000f220000000800 */
[----:B------:R-:W-:-:S07]  /*02f0*/  FMUL.FTZ R27, R27, -1.4426950216293334961 ;  /* 0xbfb8aa3b1b1b7820 */ /* 0x000fce0000410000 */
[----:B------:R-:W5:Y:S01]  /*0300*/  MUFU.EX2 R38, R38 ;  /* 0x0000002600267308 */ /* 0x000f620000000800 */
[----:B0-----:R-:W-:Y:S01]  /*0310*/  FADD.FTZ R36, R36, 1 ;  /* 0x3f80000024247421 */ /* 0x001fe20000010000 */
[----:B-1----:R-:W-:-:S06]  /*0320*/  FADD.FTZ R35, R29, 1 ;  /* 0x3f8000001d237421 */ /* 0x002fcc0000010000 */
[----:B------:R-:W0:Y:S01]  /*0330*/  MUFU.EX2 R37, R37 ;  /* 0x0000002500257308 */ /* 0x000e220000000800 */
[----:B----4-:R-:W-:-:S07]  /*0340*/  FADD.FTZ R34, R34, 1 ;  /* 0x3f80000022227421 */ /* 0x010fce0000010000 */
[----:B------:R-:W1:Y:S01]  /*0350*/  MUFU.EX2 R30, R30 ;  /* 0x0000001e001e7308 */ /* 0x000e620000000800 */
[----:B-----5:R-:W-:-:S07]  /*0360*/  FADD.FTZ R33, R38, 1 ;  /* 0x3f80000026217421 */ /* 0x020fce0000010000 */
[----:B------:R-:W4:Y:S08]  /*0370*/  MUFU.EX2 R31, R26 ;  /* 0x0000001a001f7308 */ /* 0x000f300000000800 */
[----:B------:R5:W2:Y:S01]  /*0380*/  MUFU.EX2 R32, R27 ;  /* 0x0000001b00207308 */ /* 0x000aa20000000800 */
[----:B0-----:R-:W-:Y:S01]  /*0390*/  FADD.FTZ R29, R37, 1 ;  /* 0x3f800000251d7421 */ /* 0x001fe20000010000 */
[----:B-1----:R-:W-:-:S06]  /*03a0*/  FADD.FTZ R30, R30, 1 ;  /* 0x3f8000001e1e7421 */ /* 0x002fcc0000010000 */
[----:B------:R-:W0:Y:S01]  /*03b0*/  MUFU.RCP R36, R36 ;  /* 0x0000002400247308 */ /* 0x000e220000001000 */
[----:B-----5:R-:W1:Y:S01]  /*03c0*/  LDC.64 R26, c[0x0][0x218] ;  /* 0x00008600ff1a7b82 */ /* 0x020e620000000a00 */
[----:B----4-:R-:W-:-:S06]  /*03d0*/  FADD.FTZ R31, R31, 1 ;  /* 0x3f8000001f1f7421 */ /* 0x010fcc0000010000 */
[----:B------:R-:W4:Y:S01]  /*03e0*/  MUFU.RCP R35, R35 ;  /* 0x0000002300237308 */ /* 0x000f220000001000 */
[----:B--2---:R-:W-:-:S07]  /*03f0*/  FADD.FTZ R32, R32, 1 ;  /* 0x3f80000020207421 */ /* 0x004fce0000010000 */
[----:B------:R-:W3:Y:S08]  /*0400*/  MUFU.RCP R34, R34 ;  /* 0x0000002200227308 */ /* 0x000ef00000001000 */
[----:B------:R-:W2:Y:S01]  /*0410*/  MUFU.RCP R33, R33 ;  /* 0x0000002100217308 */ /* 0x000ea20000001000 */
[----:B0-----:R-:W-:Y:S01]  /*0420*/  FFMA.FTZ R38, -R25, R36, R25 ;  /* 0x0000002419267223 */ /* 0x001fe20000010119 */
[----:B----4-:R-:W-:-:S06]  /*0430*/  FFMA.FTZ R25, -R24, R35, R24 ;  /* 0x0000002318197223 */ /* 0x010fcc0000010118 */
[----:B------:R-:W-:Y:S01]  /*0440*/  MUFU.RCP R29, R29 ;  /* 0x0000001d001d7308 */ /* 0x000fe20000001000 */
[----:B---3--:R-:W-:-:S07]  /*0450*/  FFMA.FTZ R24, -R7, R34, R7 ;  /* 0x0000002207187223 */ /* 0x008fce0000010107 */
[----:B------:R-:W0:Y:S01]  /*0460*/  MUFU.RCP R30, R30 ;  /* 0x0000001e001e7308 */ /* 0x000e220000001000 */
[----:B--2---:R-:W-:-:S07]  /*0470*/  FFMA.FTZ R7, -R6, R33, R6 ;  /* 0x0000002106077223 */ /* 0x004fce0000010106 */
[----:B------:R-:W2:Y:S08]  /*0480*/  MUFU.RCP R31, R31 ;  /* 0x0000001f001f7308 */ /* 0x000eb00000001000 */
[----:B------:R-:W3:Y:S01]  /*0490*/  MUFU.RCP R32, R32 ;  /* 0x0000002000207308 */ /* 0x000ee20000001000 */
[----:B------:R-:W-:Y:S01]  /*04a0*/  FMUL.FTZ R7, R20, R7 ;  /* 0x0000000714077220 */ /* 0x000fe20000410000 */
[----:B-1----:R-:W-:-:S04]  /*04b0*/  IMAD.WIDE.U32 R26, R0, 0x4, R26 ;  /* 0x00000004001a7825 */ /* 0x002fc800078e001a */
[----:B0-----:R-:W-:Y:S01]  /*04c0*/  FFMA.FTZ R0, -R3, R30, R3 ;  /* 0x0000001e03007223 */ /* 0x001fe20000010103 */
[----:B------:R-:W-:Y:S01]  /*04d0*/  FFMA.FTZ R16, R16, R33, R7 ;  /* 0x0000002110107223 */ /* 0x000fe20000010007 */
[----:B------:R-:W-:Y:S01]  /*04e0*/  FFMA.FTZ R7, -R2, R29, R2 ;  /* 0x0000001d02077223 */ /* 0x000fe20000010102 */
[----:B--2---:R-:W-:Y:S01]  /*04f0*/  FFMA.FTZ R3, -R4, R31, R4 ;  /* 0x0000001f04037223 */ /* 0x004fe20000010104 */
[----:B------:R-:W-:Y:S01]  /*0500*/  FMUL.FTZ R38, R23, R38 ;  /* 0x0000002617267220 */ /* 0x000fe20000410000 */
[----:B------:R-:W-:Y:S01]  /*0510*/  FMUL.FTZ R25, R22, R25 ;  /* 0x0000001916197220 */ /* 0x000fe20000410000 */
[----:B------:R-:W-:Y:S01]  /*0520*/  FMUL.FTZ R24, R21, R24 ;  /* 0x0000001815187220 */ /* 0x000fe20000410000 */
[----:B------:R-:W-:Y:S01]  /*0530*/  FMUL.FTZ R7, R14, R7 ;  /* 0x000000070e077220 */ /* 0x000fe20000410000 */
[----:B---3--:R-:W-:Y:S01]  /*0540*/  FFMA.FTZ R2, -R5, R32, R5 ;  /* 0x0000002005027223 */ /* 0x008fe20000010105 */
[----:B------:R-:W-:Y:S01]  /*0550*/  FMUL.FTZ R0, R15, R0 ;  /* 0x000000000f007220 */ /* 0x000fe20000410000 */
[----:B------:R-:W-:-:S02]  /*0560*/  FMUL.FTZ R3, R12, R3 ;  /* 0x000000030c037220 */ /* 0x000fc40000410000 */
[----:B------:R-:W-:Y:S01]  /*0570*/  FMUL.FTZ R2, R13, R2 ;  /* 0x000000020d027220 */ /* 0x000fe20000410000 */
[----:B------:R-:W-:Y:S01]  /*0580*/  FFMA.FTZ R19, R19, R36, R38 ;  /* 0x0000002413137223 */ /* 0x000fe20000010026 */
[----:B------:R-:W-:Y:S01]  /*0590*/  FFMA.FTZ R18, R18, R35, R25 ;  /* 0x0000002312127223 */ /* 0x000fe20000010019 */
[----:B------:R-:W-:Y:S01]  /*05a0*/  FFMA.FTZ R17, R17, R34, R24 ;  /* 0x0000002211117223 */ /* 0x000fe20000010018 */
[----:B------:R-:W-:-:S04]  /*05b0*/  IMAD.WIDE R26, R28, 0x8, R26 ;  /* 0x000000081c1a7825 */ /* 0x000fc800078e021a */
[----:B------:R-:W-:Y:S01]  /*05c0*/  FFMA.FTZ R11, R11, R30, R0 ;  /* 0x0000001e0b0b7223 */ /* 0x000fe20000010000 */
[----:B------:R-:W-:Y:S01]  /*05d0*/  FFMA.FTZ R10, R10, R29, R7 ;  /* 0x0000001d0a0a7223 */ /* 0x000fe20000010007 */
[----:B------:R-:W-:Y:S01]  /*05e0*/  FFMA.FTZ R9, R9, R32, R2 ;  /* 0x0000002009097223 */ /* 0x000fe20000010002 */
[----:B------:R-:W-:Y:S01]  /*05f0*/  FFMA.FTZ R8, R8, R31, R3 ;  /* 0x0000001f08087223 */ /* 0x000fe20000010003 */
[----:B------:R-:W-:Y:S04]  /*0600*/  STG.E.64 desc[UR4][R26.64], R18 ;  /* 0x000000121a007986 */ /* 0x000fe8000c101b04 */
[----:B------:R-:W-:Y:S04]  /*0610*/  STG.E.64 desc[UR4][R26.64+0x400], R16 ;  /* 0x000400101a007986 */ /* 0x000fe8000c101b04 */
[----:B------:R-:W-:Y:S04]  /*0620*/  STG.E.64 desc[UR4][R26.64+0x800], R10 ;  /* 0x0008000a1a007986 */ /* 0x000fe8000c101b04 */
[----:B------:R-:W-:Y:S01]  /*0630*/  STG.E.64 desc[UR4][R26.64+0xc00], R8 ;  /* 0x000c00081a007986 */ /* 0x000fe2000c101b04 */
[----:B------:R-:W-:Y:S05]  /*0640*/  EXIT ;  /* 0x000000000000794d */ /* 0x000fea0003800000 */
.L_x_4097:
[----:B------:R-:W0:Y:S01]  /*0650*/  S2R R11, SR_TID.X ;  /* 0x00000000000b7919 */ /* 0x000e220000002100 */
[----:B------:R-:W-:Y:S02]  /*0660*/  CS2R R12, SRZ ;  /* 0x00000000000c7805 */ /* 0x000fe4000001ff00 */
[----:B0-----:R-:W-:-:S13]  /*0670*/  ISETP.GE.AND P0, PT, R11, R2, PT ;  /* 0x000000020b00720c */ /* 0x001fda0003f06270 */
[----:B------:R-:W0:Y:S01]  /*0680*/  @!P0 LDC.64 R16, c[0x0][0x228] ;  /* 0x00008a00ff108b82 */ /* 0x000e220000000a00 */
[----:B------:R-:W-:-:S07]  /*0690*/  @!P0 IADD3 R23, R0, R11, RZ ;  /* 0x0000000b00178210 */ /* 0x000fce0007ffe0ff */
[----:B------:R-:W1:Y:S08]  /*06a0*/  @!P0 LDC.64 R20, c[0x0][0x238] ;  /* 0x00008e00ff148b82 */ /* 0x000e700000000a00 */
[----:B------:R-:W2:Y:S01]  /*06b0*/  @!P0 LDC.64 R14, c[0x0][0x220] ;  /* 0x00008800ff0e8b82 */ /* 0x000ea20000000a00 */
[----:B0-----:R-:W-:-:S07]  /*06c0*/  @!P0 IMAD.WIDE.U32 R16, R23, 0x4, R16 ;  /* 0x0000000417108825 */ /* 0x001fce00078e0010 */
[----:B------:R-:W0:Y:S01]  /*06d0*/  @!P0 LDC.64 R18, c[0x0][0x230] ;  /* 0x00008c00ff128b82 */ /* 0x000e220000000a00 */
[----:B------:R3:W4:Y:S01]  /*06e0*/  @!P0 LDG.E R13, desc[UR4][R16.64] ;  /* 0x00000004100d8981 */ /* 0x000722000c1e1900 */
[----:B------:R-:W-:Y:S01]  /*06f0*/  HFMA2.MMA R3, -RZ, RZ, 0, 0 ;  /* 0x00000000ff037435 */ /* 0x000fe200000001ff */
[----:B-1----:R-:W-:-:S05]  /*0700*/  @!P0 IMAD.WIDE.U32 R20, R23, 0x4, R20 ;  /* 0x0000000417148825 */ /* 0x002fca00078e0014 */
[----:B------:R1:W5:Y:S01]  /*0710*/  @!P0 LDG.E R12, desc[UR4][R20.64] ;  /* 0x00000004140c8981 */ /* 0x000362000c1e1900 */
[----:B--2---:R-:W-:-:S05]  /*0720*/  @!P0 IMAD.WIDE.U32 R14, R23, 0x4, R14 ;  /* 0x00000004170e8825 */ /* 0x004fca00078e000e */
[----:B------:R2:W5:Y:S01]  /*0730*/  @!P0 LDG.E R3, desc[UR4][R14.64] ;  /* 0x000000040e038981 */ /* 0x000562000c1e1900 */
[----:B---3--:R-:W-:Y:S01]  /*0740*/  MOV R16, RZ ;  /* 0x000000ff00107202 */ /* 0x008fe20000000f00 */
[----:B0-----:R-:W-:Y:S01]  /*0750*/  @!P0 IMAD.WIDE.U32 R18, R23, 0x4, R18 ;  /* 0x0000000417128825 */ /* 0x001fe200078e0012 */
[----:B------:R-:W-:-:S04]  /*0760*/  @!P0 IADD3 R11, R11, 0x80, RZ ;  /* 0x000000800b0b8810 */ /* 0x000fc80007ffe0ff */
[----:B------:R-:W3:Y:S01]  /*0770*/  @!P0 LDG.E R16, desc[UR4][R18.64] ;  /* 0x0000000412108981 */ /* 0x000ee2000c1e1900 */
[----:B------:R-:W-:-:S13]  /*0780*/  ISETP.GE.AND P3, PT, R11, R2, PT ;  /* 0x000000020b00720c */ /* 0x000fda0003f66270 */
[----:B------:R-:W0:Y:S01]  /*0790*/  @!P3 LDC.64 R24, c[0x0][0x228] ;  /* 0x00008a00ff18bb82 */ /* 0x000e220000000a00 */
[----:B------:R-:W-:-:S07]  /*07a0*/  @!P3 IADD3 R23, R0, R11, RZ ;  /* 0x0000000b0017b210 */ /* 0x000fce0007ffe0ff */
[----:B-1----:R-:W1:Y:S08]  /*07b0*/  @!P3 LDC.64 R20, c[0x0][0x220] ;  /* 0x00008800ff14bb82 */ /* 0x002e700000000a00 */
[----:B------:R-:W1:Y:S01]  /*07c0*/  @!P3 LDC.64 R42, c[0x0][0x230] ;  /* 0x00008c00ff2abb82 */ /* 0x000e620000000a00 */
[----:B0-----:R-:W-:-:S07]  /*07d0*/  @!P3 IMAD.WIDE.U32 R24, R23, 0x4, R24 ;  /* 0x000000041718b825 */ /* 0x001fce00078e0018 */
[----:B------:R-:W0:Y:S01]  /*07e0*/  @!P3 LDC.64 R26, c[0x0][0x238] ;  /* 0x00008e00ff1abb82 */ /* 0x000e220000000a00 */
[----:B------:R1:W3:Y:S01]  /*07f0*/  @!P3 LDG.E R17, desc[UR4][R24.64] ;  /* 0x000000041811b981 */ /* 0x0002e2000c1e1900 */
[----:B------:R-:W-:-:S04]  /*0800*/  @!P3 IADD3 R11, R11, 0x80, RZ ;  /* 0x000000800b0bb810 */ /* 0x000fc80007ffe0ff */
[----:B------:R-:W-:-:S13]  /*0810*/  ISETP.GE.AND P4, PT, R11, R2, PT ;  /* 0x000000020b00720c */ /* 0x000fda0003f86270 */
[----:B------:R-:W-:Y:S01]  /*0820*/  @!P4 IADD3 R29, R0, R11, RZ ;  /* 0x0000000b001dc210 */ /* 0x000fe20007ffe0ff */
[----:B------:R-:W0:Y:S01]  /*0830*/  @!P4 LDC.64 R44, c[0x0][0x220] ;  /* 0x00008800ff2ccb82 */ /* 0x000e220000000a00 */
[----:B------:R-:W-:-:S04]  /*0840*/  @!P4 IADD3 R11, R11, 0x80, RZ ;  /* 0x000000800b0bc810 */ /* 0x000fc80007ffe0ff */
[----:B------:R-:W-:-:S03]  /*0850*/  ISETP.GE.AND P5, PT, R11, R2, PT ;  /* 0x000000020b00720c */ /* 0x000fc60003fa6270 */
[----:B------:R-:W0:Y:S08]  /*0860*/  @!P4 LDC.64 R32, c[0x0][0x230] ;  /* 0x00008c00ff20cb82 */ /* 0x000e300000000a00 */
[----:B------:R-:W0:Y:S02]  /*0870*/  @!P4 LDC.64 R30, c[0x0][0x238] ;  /* 0x00008e00ff1ecb82 */ /* 0x000e240000000a00 */
[----:B--2---:R-:W-:-:S02]  /*0880*/  @!P5 IADD3 R15, R0, R11, RZ ;  /* 0x0000000b000fd210 */ /* 0x004fc40007ffe0ff */
[----:B------:R-:W-:Y:S01]  /*0890*/  @!P5 IADD3 R11, R11, 0x80, RZ ;  /* 0x000000800b0bd810 */ /* 0x000fe20007ffe0ff */
[----:B-1----:R-:W-:-:S03]  /*08a0*/  @!P3 IMAD.WIDE.U32 R20, R23, 0x4, R20 ;  /* 0x000000041714b825 */ /* 0x002fc600078e0014 */
[----:B------:R-:W-:Y:S01]  /*08b0*/  ISETP.GE.AND P6, PT, R11, R2, PT ;  /* 0x000000020b00720c */ /* 0x000fe20003fc6270 */
[C---:B------:R-:W-:Y:S01]  /*08c0*/  @!P3 IMAD.WIDE.U32 R42, R23.reuse, 0x4, R42 ;  /* 0x00000004172ab825 */ /* 0x040fe200078e002a */
[----:B------:R-:W1:Y:S03]  /*08d0*/  @!P5 LDC.64 R24, c[0x0][0x228] ;  /* 0x00008a00ff18db82 */ /* 0x000e660000000a00 */
[----:B0-----:R-:W-:-:S05]  /*08e0*/  @!P3 IMAD.WIDE.U32 R26, R23, 0x4, R26 ;  /* 0x00000004171ab825 */ /* 0x001fca00078e001a */
[----:B------:R-:W0:Y:S01]  /*08f0*/  @!P5 LDC.64 R22, c[0x0][0x230] ;  /* 0x00008c00ff16db82 */ /* 0x000e220000000a00 */
[----:B------:R-:W-:Y:S01]  /*0900*/  HFMA2.MMA R35, -RZ, RZ, 0, 0 ;  /* 0x00000000ff237435 */ /* 0x000fe200000001ff */
[C---:B------:R-:W-:Y:S01]  /*0910*/  @!P4 IMAD.WIDE.U32 R44, R29.reuse, 0x4, R44 ;  /* 0x000000041d2cc825 */ /* 0x040fe200078e002c */
[----:B------:R-:W-:Y:S02]  /*0920*/  CS2R R40, SRZ ;  /* 0x0000000000287805 */ /* 0x000fe4000001ff00 */
[----:B------:R-:W-:Y:S01]  /*0930*/  CS2R R36, SRZ ;  /* 0x0000000000247805 */ /* 0x000fe2000001ff00 */
[----:B------:R-:W-:-:S03]  /*0940*/  @!P4 IMAD.WIDE.U32 R32, R29, 0x4, R32 ;  /* 0x000000041d20c825 */ /* 0x000fc600078e0020 */
[----:B------:R2:W3:Y:S01]  /*0950*/  @!P3 LDG.E R41, desc[UR4][R26.64] ;  /* 0x000000041a29b981 */ /* 0x0004e2000c1e1900 */
[----:B------:R-:W-:-:S03]  /*0960*/  @!P4 IMAD.WIDE.U32 R30, R29, 0x4, R30 ;  /* 0x000000041d1ec825 */ /* 0x000fc600078e001e */
[----:B------:R0:W3:Y:S04]  /*0970*/  @!P4 LDG.E R37, desc[UR4][R44.64] ;  /* 0x000000042c25c981 */ /* 0x0000e8000c1e1900 */
[----:B------:R0:W3:Y:S01]  /*0980*/  @!P4 LDG.E R35, desc[UR4][R32.64] ;  /* 0x000000042023c981 */ /* 0x0000e2000c1e1900 */
[----:B--2---:R-:W2:Y:S01]  /*0990*/  @!P6 LDC.64 R26, c[0x0][0x230] ;  /* 0x00008c00ff1aeb82 */ /* 0x004ea20000000a00 */
[----:B-1----:R-:W-:-:S04]  /*09a0*/  @!P5 IMAD.WIDE.U32 R24, R15, 0x4, R24 ;  /* 0x000000040f18d825 */ /* 0x002fc800078e0018 */
[----:B0-----:R-:W-:Y:S01]  /*09b0*/  @!P5 IMAD.WIDE.U32 R22, R15, 0x4, R22 ;  /* 0x000000040f16d825 */ /* 0x001fe200078e0016 */
[----:B------:R-:W2:Y:S02]  /*09c0*/  @!P5 LDG.E R34, desc[UR4][R24.64] ;  /* 0x000000041822d981 */ /* 0x000ea4000c1e1900 */
[----:B------:R-:W0:Y:S01]  /*09d0*/  @!P6 LDC.64 R44, c[0x0][0x228] ;  /* 0x00008a00ff2ceb82 */ /* 0x000e220000000a00 */
[----:B------:R-:W-:-:S10]  /*09e0*/  HFMA2.MMA R32, -RZ, RZ, 0, 0 ;  /* 0x00000000ff207435 */ /* 0x000fd400000001ff */
[----:B------:R-:W2:Y:S01]  /*09f0*/  @!P5 LDG.E R32, desc[UR4][R22.64] ;  /* 0x000000041620d981 */ /* 0x000ea2000c1e1900 */
[----:B------:R-:W-:Y:S02]  /*0a00*/  MOV R38, RZ ;  /* 0x000000ff00267202 */ /* 0x000fe40000000f00 */
[----:B------:R-:W-:Y:S01]  /*0a10*/  MOV R33, 0x80000000 ;  /* 0x8000000000217802 */ /* 0x000fe20000000f00 */
[----:B----4-:R-:W-:-:S06]  /*0a20*/  @!P0 FMUL.FTZ R13, R13, -1.4426950216293334961 ;  /* 0xbfb8aa3b0d0d8820 */ /* 0x010fcc0000410000 */
[----:B------:R-:W1:Y:S02]  /*0a30*/  @!P0 MUFU.EX2 R13, R13 ;  /* 0x0000000d000d8308 */ /* 0x000e640000000800 */
[----:B-1----:R-:W-:-:S06]  /*0a40*/  @!P0 FADD.FTZ R14, R13, 1 ;  /* 0x3f8000000d0e8421 */ /* 0x002fcc0000010000 */
[----:B------:R-:W5:Y:S02]  /*0a50*/  @!P0 MUFU.RCP R19, R14 ;  /* 0x0000000e00138308 */ /* 0x000f640000001000 */
[----:B-----5:R-:W-:Y:S02]  /*0a60*/  @!P0 FFMA.FTZ R18, R19, -R12, R12 ;  /* 0x8000000c13128223 */ /* 0x020fe4000001000c */
[----:B------:R-:W1:Y:S02]  /*0a70*/  @!P4 LDC.64 R12, c[0x0][0x228] ;  /* 0x00008a00ff0ccb82 */ /* 0x000e640000000a00 */
[----:B------:R-:W-:Y:S01]  /*0a80*/  @!P0 FMUL.FTZ R18, R18, R3 ;  /* 0x0000000312128220 */ /* 0x000fe20000410000 */
[----:B------:R-:W-:-:S03]  /*0a90*/  HFMA2.MMA R3, -RZ, RZ, 0, 0 ;  /* 0x00000000ff037435 */ /* 0x000fc600000001ff */
[----:B---3--:R-:W-:Y:S02]  /*0aa0*/  @!P0 FFMA.FTZ R39, R19, R16, R18 ;  /* 0x0000001013278223 */ /* 0x008fe40000010012 */
[----:B------:R-:W3:Y:S05]  /*0ab0*/  @!P5 LDC.64 R18, c[0x0][0x220] ;  /* 0x00008800ff12db82 */ /* 0x000eea0000000a00 */
[----:B------:R4:W5:Y:S03]  /*0ac0*/  @!P3 LDG.E R3, desc[UR4][R20.64] ;  /* 0x000000041403b981 */ /* 0x000966000c1e1900 */
[----:B----4-:R-:W4:Y:S01]  /*0ad0*/  @!P5 LDC.64 R20, c[0x0][0x238] ;  /* 0x00008e00ff14db82 */ /* 0x010f220000000a00 */
[----:B-1----:R-:W-:Y:S01]  /*0ae0*/  @!P4 IMAD.WIDE.U32 R12, R29, 0x4, R12 ;  /* 0x000000041d0cc825 */ /* 0x002fe200078e000c */
[----:B------:R-:W-:-:S05]  /*0af0*/  MOV R14, RZ ;  /* 0x000000ff000e7202 */ /* 0x000fca0000000f00 */
[----:B------:R1:W5:Y:S01]  /*0b00*/  @!P4 LDG.E R12, desc[UR4][R12.64] ;  /* 0x000000040c0cc981 */ /* 0x000362000c1e1900 */
[----:B------:R-:W-:-:S03]  /*0b10*/  CS2R R28, SRZ ;  /* 0x00000000001c7805 */ /* 0x000fc6000001ff00 */
[----:B------:R0:W5:Y:S04]  /*0b20*/  @!P3 LDG.E R14, desc[UR4][R42.64] ;  /* 0x000000042a0eb981 */ /* 0x000168000c1e1900 */
[----:B------:R4:W5:Y:S01]  /*0b30*/  @!P4 LDG.E R29, desc[UR4][R30.64] ;  /* 0x000000041e1dc981 */ /* 0x000962000c1e1900 */
[----:B-1----:R-:W-:Y:S02]  /*0b40*/  @!P6 IADD3 R13, R0, R11, RZ ;  /* 0x0000000b000de210 */ /* 0x002fe40007ffe0ff */
[----:B------:R-:W-:Y:S01]  /*0b50*/  @!P6 IADD3 R11, R11, 0x80, RZ ;  /* 0x000000800b0be810 */ /* 0x000fe20007ffe0ff */
[----:B0-----:R-:W0:Y:S03]  /*0b60*/  @!P6 LDC.64 R42, c[0x0][0x220] ;  /* 0x00008800ff2aeb82 */ /* 0x001e260000000a00 */
[----:B------:R-:W-:-:S05]  /*0b70*/  ISETP.GE.AND P1, PT, R11, R2, PT ;  /* 0x000000020b00720c */ /* 0x000fca0003f26270 */
[----:B----4-:R-:W1:Y:S01]  /*0b80*/  @!P6 LDC.64 R30, c[0x0][0x238] ;  /* 0x00008e00ff1eeb82 */ /* 0x010e620000000a00 */
[----:B---3--:R-:W-:-:S04]  /*0b90*/  @!P5 IMAD.WIDE.U32 R18, R15, 0x4, R18 ;  /* 0x000000040f12d825 */ /* 0x008fc800078e0012 */
[----:B------:R-:W-:-:S04]  /*0ba0*/  @!P5 IMAD.WIDE.U32 R20, R15, 0x4, R20 ;  /* 0x000000040f14d825 */ /* 0x000fc800078e0014 */
[----:B------:R-:W-:Y:S01]  /*0bb0*/  @!P3 FMUL.FTZ R33, R17, -1.4426950216293334961 ;  /* 0xbfb8aa3b1121b820 */ /* 0x000fe20000410000 */
[----:B------:R-:W-:Y:S01]  /*0bc0*/  @!P1 IADD3 R15, R0, R11, RZ ;  /* 0x0000000b000f9210 */ /* 0x000fe20007ffe0ff */
[----:B------:R-:W3:Y:S01]  /*0bd0*/  @!P1 LDC.64 R24, c[0x0][0x230] ;  /* 0x00008c00ff189b82 */ /* 0x000ee20000000a00 */
[----:B------:R-:W-:Y:S01]  /*0be0*/  @!P1 IADD3 R11, R11, 0x80, RZ ;  /* 0x000000800b0b9810 */ /* 0x000fe20007ffe0ff */
[----:B--2---:R-:W-:Y:S01]  /*0bf0*/  @!P6 IMAD.WIDE.U32 R26, R13, 0x4, R26 ;  /* 0x000000040d1ae825 */ /* 0x004fe200078e001a */
[----:B------:R2:W4:Y:S02]  /*0c00*/  @!P5 LDG.E R38, desc[UR4][R18.64] ;  /* 0x000000041226d981 */ /* 0x000524000c1e1900 */
[----:B------:R-:W-:-:S03]  /*0c10*/  ISETP.GE.AND P2, PT, R11, R2, PT ;  /* 0x000000020b00720c */ /* 0x000fc60003f46270 */
[----:B------:R-:W3:Y:S01]  /*0c20*/  @!P1 LDC.64 R22, c[0x0][0x238] ;  /* 0x00008e00ff169b82 */ /* 0x000ee20000000a00 */
[----:B0-----:R-:W-:-:S04]  /*0c30*/  @!P6 IMAD.WIDE.U32 R42, R13, 0x4, R42 ;  /* 0x000000040d2ae825 */ /* 0x001fc800078e002a */
[----:B------:R-:W-:-:S04]  /*0c40*/  @!P6 IMAD.WIDE.U32 R44, R13, 0x4, R44 ;  /* 0x000000040d2ce825 */ /* 0x000fc800078e002c */
[----:B-1----:R-:W-:Y:S01]  /*0c50*/  @!P6 IMAD.WIDE.U32 R30, R13, 0x4, R30 ;  /* 0x000000040d1ee825 */ /* 0x002fe200078e001e */
[----:B------:R-:W-:Y:S01]  /*0c60*/  @!P2 IADD3 R13, R0, R11, RZ ;  /* 0x0000000b000da210 */ /* 0x000fe20007ffe0ff */
[----:B------:R-:W-:Y:S01]  /*0c70*/  HFMA2.MMA R17, -RZ, RZ, 0, 0 ;  /* 0x00000000ff117435 */ /* 0x000fe200000001ff */
[----:B------:R-:W-:Y:S01]  /*0c80*/  @!P2 IADD3 R11, R11, 0x80, RZ ;  /* 0x000000800b0ba810 */ /* 0x000fe20007ffe0ff */
[----:B--2---:R-:W0:Y:S01]  /*0c90*/  @!P1 LDC.64 R18, c[0x0][0x220] ;  /* 0x00008800ff129b82 */ /* 0x004e220000000a00 */
[----:B------:R1:W2:Y:S02]  /*0ca0*/  @!P6 LDG.E R28, desc[UR4][R42.64] ;  /* 0x000000042a1ce981 */ /* 0x0002a4000c1e1900 */
[----:B------:R-:W-:Y:S01]  /*0cb0*/  ISETP.GE.AND P3, PT, R11, R2, PT ;  /* 0x000000020b00720c */ /* 0x000fe20003f66270 */
[C---:B---3--:R-:W-:Y:S01]  /*0cc0*/  @!P1 IMAD.WIDE.U32 R24, R15.reuse, 0x4, R24 ;  /* 0x000000040f189825 */ /* 0x048fe200078e0018 */
[----:B------:R3:W2:Y:S04]  /*0cd0*/  @!P6 LDG.E R36, desc[UR4][R30.64] ;  /* 0x000000041e24e981 */ /* 0x0006a8000c1e1900 */
[----:B------:R3:W2:Y:S01]  /*0ce0*/  @!P1 LDG.E R17, desc[UR4][R24.64] ;  /* 0x0000000418119981 */ /* 0x0006a2000c1e1900 */
[----:B-1----:R-:W1:Y:S01]  /*0cf0*/  @!P1 LDC.64 R42, c[0x0][0x228] ;  /* 0x00008a00ff2a9b82 */ /* 0x002e620000000a00 */
[----:B------:R-:W-:-:S02]  /*0d00*/  @!P1 IMAD.WIDE.U32 R22, R15, 0x4, R22 ;  /* 0x000000040f169825 */ /* 0x000fc400078e0016 */
[----:B------:R3:W4:Y:S02]  /*0d10*/  @!P5 LDG.E R40, desc[UR4][R20.64] ;  /* 0x000000041428d981 */ /* 0x000724000c1e1900 */
[----:B---3--:R-:W-:Y:S02]  /*0d20*/  MOV R30, RZ ;  /* 0x000000ff001e7202 */ /* 0x008fe40000000f00 */
[----:B------:R3:W2:Y:S01]  /*0d30*/  @!P6 LDG.E R16, desc[UR4][R44.64] ;  /* 0x000000042c10e981 */ /* 0x0006a2000c1e1900 */
[----:B------:R-:W1:Y:S03]  /*0d40*/  @!P2 LDC.64 R24, c[0x0][0x228] ;  /* 0x00008a00ff18ab82 */ /* 0x000e660000000a00 */
[----:B------:R3:W4:Y:S01]  /*0d50*/  @!P1 LDG.E R30, desc[UR4][R22.64] ;  /* 0x00000004161e9981 */ /* 0x000722000c1e1900 */
[----:B------:R-:W-:Y:S01]  /*0d60*/  CS2R R20, SRZ ;  /* 0x0000000000147805 */ /* 0x000fe2000001ff00 */
[----:B0-----:R-:W-:-:S03]  /*0d70*/  @!P1 IMAD.WIDE.U32 R18, R15, 0x4, R18 ;  /* 0x000000040f129825 */ /* 0x001fc600078e0012 */
[----:B---3--:R-:W0:Y:S02]  /*0d80*/  @!P2 LDC.64 R44, c[0x0][0x230] ;  /* 0x00008c00ff2cab82 */ /* 0x008e240000000a00 */
[----:B------:R3:W4:Y:S04]  /*0d90*/  @!P6 LDG.E R20, desc[UR4][R26.64] ;  /* 0x000000041a14e981 */ /* 0x000728000c1e1900 */
[----:B------:R3:W4:Y:S02]  /*0da0*/  @!P1 LDG.E R21, desc[UR4][R18.64] ;  /* 0x0000000412159981 */ /* 0x000724000c1e1900 */
[----:B------:R-:W0:Y:S01]  /*0db0*/  @!P3 LDC.64 R22, c[0x0][0x228] ;  /* 0x00008a00ff16bb82 */ /* 0x000e220000000a00 */
[----:B-1----:R-:W-:-:S07]  /*0dc0*/  @!P1 IMAD.WIDE.U32 R42, R15, 0x4, R42 ;  /* 0x000000040f2a9825 */ /* 0x002fce00078e002a */
[----:B---3--:R-:W1:Y:S01]  /*0dd0*/  @!P2 LDC.64 R26, c[0x0][0x220] ;  /* 0x00008800ff1aab82 */ /* 0x008e620000000a00 */
[----:B------:R3:W4:Y:S01]  /*0de0*/  @!P1 LDG.E R19, desc[UR4][R42.64] ;  /* 0x000000042a139981 */ /* 0x000722000c1e1900 */
[----:B------:R-:W-:Y:S01]  /*0df0*/  @!P2 IMAD.WIDE.U32 R24, R13, 0x4, R24 ;  /* 0x000000040d18a825 */ /* 0x000fe200078e0018 */
[----:B------:R-:W-:-:S04]  /*0e00*/  HFMA2.MMA R18, -RZ, RZ, 0, 0 ;  /* 0x00000000ff127435 */ /* 0x000fc800000001ff */
[----:B------:R0:W4:Y:S01]  /*0e10*/  @!P2 LDG.E R31, desc[UR4][R24.64] ;  /* 0x00000004181fa981 */ /* 0x000122000c1e1900 */
[----:B---3--:R-:W-:-:S05]  /*0e20*/  @!P3 IADD3 R43, R0, R11, RZ ;  /* 0x0000000b002bb210 */ /* 0x008fca0007ffe0ff */
[----:B0-----:R-:W-:Y:S01]  /*0e30*/  @!P3 IMAD.WIDE.U32 R22, R43, 0x4, R22 ;  /* 0x000000042b16b825 */ /* 0x001fe200078e0016 */
[----:B------:R-:W-:Y:S01]  /*0e40*/  MOV R15, RZ ;  /* 0x000000ff000f7202 */ /* 0x000fe20000000f00 */
[----:B------:R-:W0:Y:S03]  /*0e50*/  @!P3 LDC.64 R24, c[0x0][0x238] ;  /* 0x00008e00ff18bb82 */ /* 0x000e260000000a00 */
[----:B------:R3:W4:Y:S01]  /*0e60*/  @!P3 LDG.E R11, desc[UR4][R22.64] ;  /* 0x00000004160bb981 */ /* 0x000722000c1e1900 */
[----:B-1----:R-:W-:-:S05]  /*0e70*/  @!P2 IMAD.WIDE.U32 R26, R13, 0x4, R26 ;  /* 0x000000040d1aa825 */ /* 0x002fca00078e001a */
[----:B------:R1:W4:Y:S01]  /*0e80*/  @!P2 LDG.E R18, desc[UR4][R26.64] ;  /* 0x000000041a12a981 */ /* 0x000322000c1e1900 */
[----:B---3--:R-:W3:Y:S08]  /*0e90*/  @!P3 LDC.64 R22, c[0x0][0x220] ;  /* 0x00008800ff16bb82 */ /* 0x008ef00000000a00 */
[----:B-1----:R-:W1:Y:S01]  /*0ea0*/  @!P2 LDC.64 R26, c[0x0][0x238] ;  /* 0x00008e00ff1aab82 */ /* 0x002e620000000a00 */
[----:B------:R-:W-:-:S05]  /*0eb0*/  @!P2 IMAD.WIDE.U32 R44, R13, 0x4, R44 ;  /* 0x000000040d2ca825 */ /* 0x000fca00078e002c */
[----:B------:R3:W4:Y:S02]  /*0ec0*/  @!P2 LDG.E R15, desc[UR4][R44.64] ;  /* 0x000000042c0fa981 */ /* 0x000724000c1e1900 */
[----:B---3--:R-:W-:Y:S02]  /*0ed0*/  @!P3 IMAD.WIDE.U32 R44, R43, 0x4, R22 ;  /* 0x000000042b2cb825 */ /* 0x008fe400078e0016 */
[----:B------:R-:W3:Y:S02]  /*0ee0*/  @!P3 LDC.64 R22, c[0x0][0x230] ;  /* 0x00008c00ff16bb82 */ /* 0x000ee40000000a00 */
[----:B-1----:R-:W-:Y:S01]  /*0ef0*/  @!P2 IMAD.WIDE.U32 R26, R13, 0x4, R26 ;  /* 0x000000040d1aa825 */ /* 0x002fe200078e001a */
[----:B------:R-:W-:-:S03]  /*0f00*/  HFMA2.MMA R13, -RZ, RZ, 0, 0 ;  /* 0x00000000ff0d7435 */ /* 0x000fc600000001ff */
[----:B0-----:R-:W-:-:S07]  /*0f10*/  @!P3 IMAD.WIDE.U32 R24, R43, 0x4, R24 ;  /* 0x000000042b18b825 */ /* 0x001fce00078e0018 */
[----:B------:R0:W4:Y:S01]  /*0f20*/  @!P2 LDG.E R13, desc[UR4][R26.64] ;  /* 0x000000041a0da981 */ /* 0x000122000c1e1900 */
[----:B------:R-:W-:Y:S01]  /*0f30*/  MOV R42, RZ ;  /* 0x000000ff002a7202 */ /* 0x000fe20000000f00 */
[----:B---3--:R-:W-:Y:S01]  /*0f40*/  @!P3 IMAD.WIDE.U32 R22, R43, 0x4, R22 ;  /* 0x000000042b16b825 */ /* 0x008fe200078e0016 */
[----:B0-----:R-:W-:Y:S01]  /*0f50*/  HFMA2.MMA R26, -RZ, RZ, 0, 0 ;  /* 0x00000000ff1a7435 */ /* 0x001fe200000001ff */
[----:B------:R-:W-:-:S03]  /*0f60*/  MOV R43, RZ ;  /* 0x000000ff002b7202 */ /* 0x000fc60000000f00 */
[----:B------:R0:W3:Y:S04]  /*0f70*/  @!P3 LDG.E R42, desc[UR4][R44.64] ;  /* 0x000000042c2ab981 */ /* 0x0000e8000c1e1900 */
[----:B------:R1:W3:Y:S04]  /*0f80*/  @!P3 LDG.E R43, desc[UR4][R22.64] ;  /* 0x00000004162bb981 */ /* 0x0002e8000c1e1900 */
[----:B------:R5:W3:Y:S01]  /*0f90*/  @!P3 LDG.E R26, desc[UR4][R24.64] ;  /* 0x00000004181ab981 */ /* 0x000ae2000c1e1900 */
[----:B0-----:R-:W0:Y:S01]  /*0fa0*/  S2R R45, SR_TID.X ;  /* 0x00000000002d7919 */ /* 0x001e220000002100 */
[----:B-1----:R-:W-:Y:S01]  /*0fb0*/  HFMA2.MMA R22, -RZ, RZ, -0.0 , 0 ;  /* 0x80000000ff167435 */ /* 0x002fe200000001ff */
[C---:B0-----:R-:W-:Y:S01]  /*0fc0*/  IADD3 R27, R45.reuse, 0x80, RZ ;  /* 0x000000802d1b7810 */ /* 0x041fe20007ffe0ff */
[----:B-----5:R-:W-:Y:S01]  /*0fd0*/  HFMA2.MMA R24, -RZ, RZ, -0.0 , 0 ;  /* 0x80000000ff187435 */ /* 0x020fe200000001ff */
[----:B------:R-:W-:-:S02]  /*0fe0*/  IADD3 R23, R45, 0x100, RZ ;  /* 0x000001002d177810 */ /* 0x000fc40007ffe0ff */
[----:B------:R-:W-:Y:S01]  /*0ff0*/  MOV R25, 0x80000000 ;  /* 0x8000000000197802 */ /* 0x000fe20000000f00 */
[----:B------:R-:W-:Y:S01]  /*1000*/  @!P5 FMUL.FTZ R25, R34, -1.4426950216293334961 ;  /* 0xbfb8aa3b2219d820 */ /* 0x000fe20000410000 */
[-C--:B------:R-:W-:Y:S02]  /*1010*/  ISETP.GE.AND P5, PT, R23, R2.reuse, PT ;  /* 0x000000021700720c */ /* 0x080fe40003fa6270 */
[----:B------:R-:W-:Y:S01]  /*1020*/  IADD3 R23, R45, 0x180, RZ ;  /* 0x000001802d177810 */ /* 0x000fe20007ffe0ff */
[----:B------:R-:W-:Y:S01]  /*1030*/  @!P4 FMUL.FTZ R22, R12, -1.4426950216293334961 ;  /* 0xbfb8aa3b0c16c820 */ /* 0x000fe20000410000 */
[----:B------:R-:W-:-:S13]  /*1040*/  ISETP.GE.AND P4, PT, R27, R2, PT ;  /* 0x000000021b00720c */ /* 0x000fda0003f86270 */
[----:B------:R-:W0:Y:S02]  /*1050*/  @!P4 MUFU.EX2 R33, R33 ;  /* 0x000000210021c308 */ /* 0x000e240000000800 */
[----:B0-----:R-:W-:-:S06]  /*1060*/  @!P4 FADD.FTZ R12, R33, 1 ;  /* 0x3f800000210cc421 */ /* 0x001fcc0000010000 */
[----:B------:R-:W0:Y:S01]  /*1070*/  @!P4 MUFU.RCP R12, R12 ;  /* 0x0000000c000cc308 */ /* 0x000e220000001000 */
[----:B------:R-:W-:-:S07]  /*1080*/  HFMA2.MMA R33, -RZ, RZ, -0.0 , 0 ;  /* 0x80000000ff217435 */ /* 0x000fce00000001ff */
[----:B------:R-:W1:Y:S01]  /*1090*/  @!P5 MUFU.EX2 R22, R22 ;  /* 0x000000160016d308 */ /* 0x000e620000000800 */
[----:B--2---:R-:W-:Y:S01]  /*10a0*/  @!P6 FMUL.FTZ R24, R16, -1.4426950216293334961 ;  /* 0xbfb8aa3b1018e820 */ /* 0x004fe20000410000 */
[----:B0-----:R-:W-:-:S04]  /*10b0*/  @!P4 FFMA.FTZ R16, R12, -R41, R41 ;  /* 0x800000290c10c223 */ /* 0x001fc80000010029 */
[----:B------:R-:W-:Y:S01]  /*10c0*/  @!P4 FMUL.FTZ R3, R16, R3 ;  /* 0x000000031003c220 */ /* 0x000fe20000410000 */
[----:B------:R-:W-:-:S03]  /*10d0*/  ISETP.GE.AND P6, PT, R23, R2, PT ;  /* 0x000000021700720c */ /* 0x000fc60003fc6270 */
[----:B------:R-:W-:Y:S01]  /*10e0*/  @!P4 FFMA.FTZ R4, R12, R14, R3 ;  /* 0x0000000e0c04c223 */ /* 0x000fe20000010003 */
[----:B------:R-:W-:Y:S02]  /*10f0*/  MOV R14, 0x80000000 ;  /* 0x80000000000e7802 */ /* 0x000fe40000000f00 */
[----:B------:R-:W-:Y:S01]  /*1100*/  IADD3 R3, R45, 0x200, RZ ;  /* 0x000002002d037810 */ /* 0x000fe20007ffe0ff */
[----:B----4-:R-:W-:Y:S01]  /*1110*/  @!P1 FMUL.FTZ R14, R19, -1.4426950216293334961 ;  /* 0xbfb8aa3b130e9820 */ /* 0x010fe20000410000 */
[----:B------:R-:W-:Y:S01]  /*1120*/  IADD3 R19, R45, 0x280, RZ ;  /* 0x000002802d137810 */ /* 0x000fe20007ffe0ff */
[----:B------:R-:W-:Y:S01]  /*1130*/  @!P2 FMUL.FTZ R33, R31, -1.4426950216293334961 ;  /* 0xbfb8aa3b1f21a820 */ /* 0x000fe20000410000 */
[----:B------:R-:W-:Y:S02]  /*1140*/  MOV R31, 0x80000000 ;  /* 0x80000000001f7802 */ /* 0x000fe40000000f00 */
[----:B------:R-:W-:Y:S02]  /*1150*/  ISETP.GE.AND P2, PT, R19, R2, PT ;  /* 0x000000021300720c */ /* 0x000fe40003f46270 */
[----:B------:R-:W-:-:S02]  /*1160*/  IADD3 R19, R45, 0x300, RZ ;  /* 0x000003002d137810 */ /* 0x000fc40007ffe0ff */
[-C--:B------:R-:W-:Y:S02]  /*1170*/  ISETP.GE.AND P1, PT, R3, R2.reuse, PT ;  /* 0x000000020300720c */ /* 0x080fe40003f26270 */
[----:B------:R-:W-:Y:S01]  /*1180*/  ISETP.GE.AND P4, PT, R19, R2, PT ;  /* 0x000000021300720c */ /* 0x000fe20003f86270 */
[----:B------:R-:W-:Y:S01]  /*1190*/  @!P3 FMUL.FTZ R31, R11, -1.4426950216293334961 ;  /* 0xbfb8aa3b0b1fb820 */ /* 0x000fe20000410000 */
[----:B------:R-:W-:-:S04]  /*11a0*/  IADD3 R11, R45, 0x380, RZ ;  /* 0x000003802d0b7810 */ /* 0x000fc80007ffe0ff */
[----:B------:R-:W-:Y:S01]  /*11b0*/  ISETP.GE.AND P3, PT, R11, R2, PT ;  /* 0x000000020b00720c */ /* 0x000fe20003f66270 */
[----:B------:R-:W0:Y:S01]  /*11c0*/  @!P6 MUFU.EX2 R25, R25 ;  /* 0x000000190019e308 */ /* 0x000e220000000800 */
[----:B-1----:R-:W-:Y:S02]  /*11d0*/  @!P5 FADD.FTZ R16, R22, 1 ;  /* 0x3f8000001610d421 */ /* 0x002fe40000010000 */
[----:B------:R-:W1:Y:S05]  /*11e0*/  @!P0 LDC.64 R22, c[0x0][0x218] ;  /* 0x00008600ff168b82 */ /* 0x000e6a0000000a00 */
[----:B------:R-:W2:Y:S08]  /*11f0*/  @!P1 MUFU.EX2 R24, R24 ;  /* 0x0000001800189308 */ /* 0x000eb00000000800 */
[----:B------:R-:W4:Y:S08]  /*1200*/  @!P2 MUFU.EX2 R14, R14 ;  /* 0x0000000e000ea308 */ /* 0x000f300000000800 */
[----:B------:R-:W5:Y:S08]  /*1210*/  @!P4 MUFU.EX2 R33, R33 ;  /* 0x000000210021c308 */ /* 0x000f700000000800 */
[----:B------:R-:W5:Y:S01]  /*1220*/  @!P3 MUFU.EX2 R31, R31 ;  /* 0x0000001f001fb308 */ /* 0x000f620000000800 */
[----:B0-----:R-:W-:Y:S01]  /*1230*/  @!P6 FADD.FTZ R3, R25, 1 ;  /* 0x3f8000001903e421 */ /* 0x001fe20000010000 */
[----:B--2---:R-:W-:Y:S01]  /*1240*/  @!P1 FADD.FTZ R19, R24, 1 ;  /* 0x3f80000018139421 */ /* 0x004fe20000010000 */
[----:B----4-:R-:W-:-:S05]  /*1250*/  @!P2 FADD.FTZ R11, R14, 1 ;  /* 0x3f8000000e0ba421 */ /* 0x010fca0000010000 */
[----:B------:R5:W0:Y:S08]  /*1260*/  @!P5 MUFU.RCP R12, R16 ;  /* 0x00000010000cd308 */ /* 0x000a300000001000 */
[----:B------:R-:W2:Y:S01]  /*1270*/  @!P6 MUFU.RCP R3, R3 ;  /* 0x000000030003e308 */ /* 0x000ea20000001000 */
[----:B-----5:R-:W-:Y:S01]  /*1280*/  @!P4 FADD.FTZ R16, R33, 1 ;  /* 0x3f8000002110c421 */ /* 0x020fe20000010000 */
[----:B------:R-:W-:Y:S01]  /*1290*/  @!P3 FADD.FTZ R25, R31, 1 ;  /* 0x3f8000001f19b421 */ /* 0x000fe20000010000 */
[----:B------:R-:W-:-:S05]  /*12a0*/  @!P0 IADD3 R41, R0, R45, RZ ;  /* 0x0000002d00298210 */ /* 0x000fca0007ffe0ff */
[----:B------:R-:W4:Y:S01]  /*12b0*/  @!P1 MUFU.RCP R19, R19 ;  /* 0x0000001300139308 */ /* 0x000f220000001000 */
[----:B-1----:R-:W-:Y:S01]  /*12c0*/  @!P0 IMAD.WIDE.U32 R22, R41, 0x4, R22 ;  /* 0x0000000429168825 */ /* 0x002fe200078e0016 */
[----:B------:R-:W-:-:S06]  /*12d0*/  @!P0 MOV R45, R27 ;  /* 0x0000001b002d8202 */ /* 0x000fcc0000000f00 */
[----:B------:R-:W1:Y:S01]  /*12e0*/  @!P2 MUFU.RCP R11, R11 ;  /* 0x0000000b000ba308 */ /* 0x000e620000001000 */
[----:B0-----:R-:W-:-:S07]  /*12f0*/  @!P5 FFMA.FTZ R14, R12, -R29, R29 ;  /* 0x8000001d0c0ed223 */ /* 0x001fce000001001d */
[----:B------:R-:W0:Y:S08]  /*1300*/  @!P4 MUFU.RCP R16, R16 ;  /* 0x000000100010c308 */ /* 0x000e300000001000 */
[----:B------:R-:W3:Y:S01]  /*1310*/  @!P3 MUFU.RCP R25, R25 ;  /* 0x000000190019b308 */ /* 0x000ee20000001000 */
[----:B--2---:R-:W-:Y:S01]  /*1320*/  @!P6 FFMA.FTZ R29, R3, -R40, R40 ;  /* 0x80000028031de223 */ /* 0x004fe20000010028 */
[----:B------:R2:W-:Y:S01]  /*1330*/  @!P0 STG.E desc[UR4][R22.64], R39 ;  /* 0x0000002716008986 */ /* 0x0005e2000c101904 */
[----:B------:R-:W-:-:S02]  /*1340*/  ISETP.GE.AND P0, PT, R45, R2, PT ;  /* 0x000000022d00720c */ /* 0x000fc40003f06270 */
[----:B------:R-:W-:Y:S01]  /*1350*/  @!P6 FMUL.FTZ R38, R29, R38 ;  /* 0x000000261d26e220 */ /* 0x000fe20000410000 */
[----:B----4-:R-:W-:Y:S01]  /*1360*/  @!P1 FFMA.FTZ R27, R19, -R36, R36 ;  /* 0x80000024131b9223 */ /* 0x010fe20000010024 */
[----:B-1----:R-:W-:Y:S02]  /*1370*/  @!P2 FFMA.FTZ R30, R11, -R30, R30 ;  /* 0x8000001e0b1ea223 */ /* 0x002fe4000001001e */
[----:B------:R-:W-:Y:S01]  /*1380*/  @!P6 FFMA.FTZ R6, R3, R32, R38 ;  /* 0x000000200306e223 */ /* 0x000fe20000010026 */
[----:B0-----:R-:W-:Y:S01]  /*1390*/  @!P4 FFMA.FTZ R13, R16, -R13, R13 ;  /* 0x8000000d100dc223 */ /* 0x001fe2000001000d */
[----:B------:R-:W-:Y:S01]  /*13a0*/  @!P5 FMUL.FTZ R37, R14, R37 ;  /* 0x000000250e25d220 */ /* 0x000fe20000410000 */
[----:B------:R-:W-:Y:S01]  /*13b0*/  @!P1 FMUL.FTZ R28, R27, R28 ;  /* 0x0000001c1b1c9220 */ /* 0x000fe20000410000 */
[----:B------:R-:W-:Y:S01]  /*13c0*/  @!P2 FMUL.FTZ R30, R30, R21 ;  /* 0x000000151e1ea220 */ /* 0x000fe20000410000 */
[----:B---3--:R-:W-:Y:S01]  /*13d0*/  @!P3 FFMA.FTZ R3, R25, -R26, R26 ;  /* 0x8000001a1903b223 */ /* 0x008fe2000001001a */
[----:B------:R-:W-:Y:S01]  /*13e0*/  @!P4 FMUL.FTZ R13, R13, R18 ;  /* 0x000000120d0dc220 */ /* 0x000fe20000410000 */
[----:B------:R-:W-:Y:S04]  /*13f0*/  BSSY B0, `(.L_x_4098) ;  /* 0x0000032000007945 */ /* 0x000fe80003800000 */
[----:B------:R-:W-:Y:S01]  /*1400*/  BSSY B1, `(.L_x_4099) ;  /* 0x000002a000017945 */ /* 0x000fe20003800000 */
[----:B------:R-:W-:Y:S01]  /*1410*/  @!P3 FMUL.FTZ R42, R3, R42 ;  /* 0x0000002a032ab220 */ /* 0x000fe20000410000 */
[----:B------:R-:W-:Y:S01]  /*1420*/  @!P5 FFMA.FTZ R5, R12, R35, R37 ;  /* 0x000000230c05d223 */ /* 0x000fe20000010025 */
[----:B------:R-:W-:Y:S01]  /*1430*/  @!P1 FFMA.FTZ R7, R19, R20, R28 ;  /* 0x0000001413079223 */ /* 0x000fe2000001001c */
[----:B------:R-:W-:Y:S01]  /*1440*/  @!P2 FFMA.FTZ R8, R11, R17, R30 ;  /* 0x000000110b08a223 */ /* 0x000fe2000001001e */
[----:B------:R-:W-:Y:S01]  /*1450*/  @!P4 FFMA.FTZ R9, R16, R15, R13 ;  /* 0x0000000f1009c223 */ /* 0x000fe2000001000d */
[----:B------:R-:W-:Y:S01]  /*1460*/  @!P3 FFMA.FTZ R10, R25, R43, R42 ;  /* 0x0000002b190ab223 */ /* 0x000fe2000001002a */
[----:B--2---:R-:W-:Y:S06]  /*1470*/  @P0 BRA `(.L_x_4100) ;  /* 0x0000000000300947 */ /* 0x004fec0003800000 */
[----:B------:R-:W0:Y:S01]  /*1480*/  LDC.64 R12, c[0x0][0x218] ;  /* 0x00008600ff0c7b82 */ /* 0x000e220000000a00 */
[----:B------:R-:W-:Y:S02]  /*1490*/  IADD3 R3, R0, R45, RZ ;  /* 0x0000002d00037210 */ /* 0x000fe40007ffe0ff */
[----:B------:R-:W-:-:S04]  /*14a0*/  IADD3 R45, R45, 0x80, RZ ;  /* 0x000000802d2d7810 */ /* 0x000fc80007ffe0ff */
[----:B------:R-:W-:Y:S01]  /*14b0*/  ISETP.GE.AND P0, PT, R45, R2, PT ;  /* 0x000000022d00720c */ /* 0x000fe20003f06270 */
[----:B0-----:R-:W-:-:S05]  /*14c0*/  IMAD.WIDE.U32 R12, R3, 0x4, R12 ;  /* 0x00000004030c7825 */ /* 0x001fca00078e000c */
[----:B------:R0:W-:Y:S07]  /*14d0*/  STG.E desc[UR4][R12.64], R4 ;  /* 0x000000040c007986 */ /* 0x0001ee000c101904 */
[----:B------:R-:W-:Y:S05]  /*14e0*/  @P0 BRA `(.L_x_4101) ;  /* 0x0000000000300947 */ /* 0x000fea0003800000 */
[----:B0-----:R-:W0:Y:S01]  /*14f0*/  LDC.64 R12, c[0x0][0x218] ;  /* 0x00008600ff0c7b82 */ /* 0x001e220000000a00 */
[----:B------:R-:W-:Y:S02]  /*1500*/  IADD3 R3, R0, R45, RZ ;  /* 0x0000002d00037210 */ /* 0x000fe40007ffe0ff */
[----:B------:R-:W-:-:S03]  /*1510*/  IADD3 R45, R45, 0x80, RZ ;  /* 0x000000802d2d7810 */ /* 0x000fc60007ffe0ff */
[----:B0-----:R-:W-:-:S05]  /*1520*/  IMAD.WIDE.U32 R12, R3, 0x4, R12 ;  /* 0x00000004030c7825 */ /* 0x001fca00078e000c */
[----:B------:R0:W-:Y:S02]  /*1530*/  STG.E desc[UR4][R12.64], R5 ;  /* 0x000000050c007986 */ /* 0x0001e4000c101904 */
.L_x_4100:
[----:B------:R-:W-:-:S13]  /*1540*/  ISETP.GE.AND P0, PT, R45, R2, PT ;  /* 0x000000022d00720c */ /* 0x000fda0003f06270 */
[----:B------:R-:W-:Y:S05]  /*1550*/  @P0 BRA `(.L_x_4102) ;  /* 0x0000000000300947 */ /* 0x000fea0003800000 */
[----:B0-----:R-:W0:Y:S01]  /*1560*/  LDC.64 R4, c[0x0][0x218] ;  /* 0x00008600ff047b82 */ /* 0x001e220000000a00 */
[----:B------:R-:W-:Y:S02]  /*1570*/  IADD3 R3, R0, R45, RZ ;  /* 0x0000002d00037210 */ /* 0x000fe40007ffe0ff */
[----:B------:R-:W-:-:S03]  /*1580*/  IADD3 R45, R45, 0x80, RZ ;  /* 0x000000802d2d7810 */ /* 0x000fc60007ffe0ff */
[----:B0-----:R-:W-:-:S05]  /*1590*/  IMAD.WIDE.U32 R4, R3, 0x4, R4 ;  /* 0x0000000403047825 */ /* 0x001fca00078e0004 */
[----:B------:R1:W-:Y:S02]  /*15a0*/  STG.E desc[UR4][R4.64], R6 ;  /* 0x0000000604007986 */ /* 0x0003e4000c101904 */
.L_x_4101:
[----:B------:R-:W-:-:S13]  /*15b0*/  ISETP.GE.AND P0, PT, R45, R2, PT ;  /* 0x000000022d00720c */ /* 0x000fda0003f06270 */
[----:B------:R-:W-:Y:S05]  /*15c0*/  @P0 BRA `(.L_x_4103) ;  /* 0x0000000000340947 */ /* 0x000fea0003800000 */
[----:B01----:R-:W0:Y:S01]  /*15d0*/  LDC.64 R4, c[0x0][0x218] ;  /* 0x00008600ff047b82 */ /* 0x003e220000000a00 */
[----:B------:R-:W-:Y:S02]  /*15e0*/  IADD3 R3, R0, R45, RZ ;  /* 0x0000002d00037210 */ /* 0x000fe40007ffe0ff */
[----:B------:R-:W-:-:S03]  /*15f0*/  IADD3 R45, R45, 0x80, RZ ;  /* 0x000000802d2d7810 */ /* 0x000fc60007ffe0ff */
[----:B0-----:R-:W-:-:S05]  /*1600*/  IMAD.WIDE.U32 R4, R3, 0x4, R4 ;  /* 0x0000000403047825 */ /* 0x001fca00078e0004 */
[----:B------:R1:W-:Y:S02]  /*1610*/  STG.E desc[UR4][R4.64], R7 ;  /* 0x0000000704007986 */ /* 0x0003e4000c101904 */
.L_x_4102:
[----:B------:R-:W-:-:S13]  /*1620*/  ISETP.GE.AND P0, PT, R45, R2, PT ;  /* 0x000000022d00720c */ /* 0x000fda0003f06270 */
[----:B------:R-:W-:Y:S05]  /*1630*/  @P0 BREAK B1 ;  /* 0x0000000000010942 */ /* 0x000fea0003800000 */
[----:B------:R-:W-:Y:S05]  /*1640*/  @P0 BRA `(.L_x_4104) ;  /* 0x0000000000300947 */ /* 0x000fea0003800000 */
[----:B01----:R-:W0:Y:S01]  /*1650*/  LDC.64 R4, c[0x0][0x218] ;  /* 0x00008600ff047b82 */ /* 0x003e220000000a00 */
[----:B------:R-:W-:Y:S02]  /*1660*/  IADD3 R3, R0, R45, RZ ;  /* 0x0000002d00037210 */ /* 0x000fe40007ffe0ff */
[----:B------:R-:W-:-:S03]  /*1670*/  IADD3 R45, R45, 0x80, RZ ;  /* 0x000000802d2d7810 */ /* 0x000fc60007ffe0ff */
[----:B0-----:R-:W-:-:S05]  /*1680*/  IMAD.WIDE.U32 R4, R3, 0x4, R4 ;  /* 0x0000000403047825 */ /* 0x001fca00078e0004 */
[----:B------:R2:W-:Y:S02]  /*1690*/  STG.E desc[UR4][R4.64], R8 ;  /* 0x0000000804007986 */ /* 0x0005e4000c101904 */
.L_x_4103:
[----:B------:R-:W-:Y:S05]  /*16a0*/  BSYNC B1 ;  /* 0x0000000000017941 */ /* 0x000fea0003800000 */
.L_x_4099:
[----:B------:R-:W-:-:S13]  /*16b0*/  ISETP.GE.AND P0, PT, R45, R2, PT ;  /* 0x000000022d00720c */ /* 0x000fda0003f06270 */
[----:B012---:R-:W0:Y:S01]  /*16c0*/  @!P0 LDC.64 R4, c[0x0][0x218] ;  /* 0x00008600ff048b82 */ /* 0x007e220000000a00 */
[----:B------:R-:W-:Y:S02]  /*16d0*/  @!P0 IADD3 R3, R0, R45, RZ ;  /* 0x0000002d00038210 */ /* 0x000fe40007ffe0ff */
[----:B------:R-:W-:-:S03]  /*16e0*/  @!P0 IADD3 R45, R45, 0x80, RZ ;  /* 0x000000802d2d8810 */ /* 0x000fc60007ffe0ff */
[----:B0-----:R-:W-:-:S05]  /*16f0*/  @!P0 IMAD.WIDE.U32 R4, R3, 0x4, R4 ;  /* 0x0000000403048825 */ /* 0x001fca00078e0004 */
[----:B------:R2:W-:Y:S02]  /*1700*/  @!P0 STG.E desc[UR4][R4.64], R9 ;  /* 0x0000000904008986 */ /* 0x0005e4000c101904 */
.L_x_4104:
[----:B------:R-:W-:Y:S05]  /*1710*/  BSYNC B0 ;  /* 0x0000000000007941 */ /* 0x000fea0003800000 */
.L_x_4098:
[----:B------:R-:W-:Y:S05]  /*1720*/  WARPSYNC.ALL ;  /* 0x0000000000007948 */ /* 0x000fea0003800000 */
[----:B------:R-:W-:-:S13]  /*1730*/  ISETP.GE.AND P0, PT, R45, R2, PT ;  /* 0x000000022d00720c */ /* 0x000fda0003f06270 */
[----:B------:R-:W-:Y:S05]  /*1740*/  @P0 EXIT ;  /* 0x000000000000094d */ /* 0x000fea0003800000 */
[----:B------:R-:W3:Y:S01]  /*1750*/  LDC.64 R2, c[0x0][0x218] ;  /* 0x00008600ff027b82 */ /* 0x000ee20000000a00 */
[----:B------:R-:W-:-:S05]  /*1760*/  IADD3 R45, R0, R45, RZ ;  /* 0x0000002d002d7210 */ /* 0x000fca0007ffe0ff */
[----:B---3--:R-:W-:-:S05]  /*1770*/  IMAD.WIDE.U32 R2, R45, 0x4, R2 ;  /* 0x000000042d027825 */ /* 0x008fca00078e0002 */
[----:B------:R-:W-:Y:S01]  /*1780*/  STG.E desc[UR4][R2.64], R10 ;  /* 0x0000000a02007986 */ /* 0x000fe2000c101904 */
[----:B------:R-:W-:Y:S05]  /*1790*/  EXIT ;  /* 0x000000000000794d */ /* 0x000fea0003800000 */
.L_x_4105:
        /* <DEDUP_REMOVED lines=14> */
.L_x_9591:


//--------------------- .text._ZN2at6native29vectorized_elementwise_kernelILi4EZZZNS0_14glu_jvp_kernelERNS_18TensorIteratorBaseEENKUlvE_clEvENKUlvE0_clEvEUlffffE_St5arrayIPcLm5EEEEviT0_T1_ --------------------------
	.section	.text._ZN2at6native29vectorized_elementwise_kernelILi4EZZZNS0_14glu_jvp_kernelERNS_18TensorIteratorBaseEENKUlvE_clEvENKUlvE0_clEvEUlffffE_St5arrayIPcLm5EEEEviT0_T1_,"ax",@progbits
	.align	128
        .global         _ZN2at6native29vectorized_elementwise_kernelILi4EZZZNS0_14glu_jvp_kernelERNS_18TensorIteratorBaseEENKUlvE_clEvENKUlvE0_clEvEUlffffE_St5arrayIPcLm5EEEEviT0_T1_
        .type           _ZN2at6native29vectorized_elementwise_kernelILi4EZZZNS0_14glu_jvp_kernelERNS_18TensorIteratorBaseEENKUlvE_clEvENKUlvE0_clEvEUlffffE_St5arrayIPcLm5EEEEviT0_T1_,@function
        .size           _ZN2at6native29vectorized_elementwise_kernelILi4EZZZNS0_14glu_jvp_kernelERNS_18TensorIteratorBaseEENKUlvE_clEvENKUlvE0_clEvEUlffffE_St5arrayIPcLm5EEEEviT0_T1_,(.L_x_9592 - _ZN2at6native29vectorized_elementwise_kernelILi4EZZZNS0_14glu_jvp_kernelERNS_18TensorIteratorBaseEENKUlvE_clEvENKUlvE0_clEvEUlffffE_St5arrayIPcLm5EEEEviT0_T1_)
        .other          _ZN2at6native29vectorized_elementwise_kernelILi4EZZZNS0_14glu_jvp_kernelERNS_18TensorIteratorBaseEENKUlvE_clEvENKUlvE0_clEvEUlffffE_St5arrayIPcLm5EEEEviT0_T1_,@"STO_CUDA_ENTRY STV_DEFAULT"
_ZN2at6native29vectorized_elementwise_kernelILi4EZZZNS0_14glu_jvp_kernelERNS_18TensorIteratorBaseEENKUlvE_clEvENKUlvE0_clEvEUlffffE_St5arrayIPcLm5EEEEviT0_T1_:
.text._ZN2at6native29vectorized_elementwise_kernelILi4EZZZNS0_14glu_jvp_kernelERNS_18TensorIteratorBaseEENKUlvE_clEvENKUlvE0_clEvEUlffffE_St5arrayIPcLm5EEEEviT0_T1_:
        /* <DEDUP_REMOVED lines=15> */
[----:B------:R-:W4:Y:S04]  /*00f0*/  LDG.E.128 R36, desc[UR4][R4.64] ;  /* 0x0000000404247981 */ /* 0x000f28000c1e1d00 */
[----:B------:R-:W5:Y:S01]  /*0100*/  LDG.E.128 R28, desc[UR4][R4.64+0x800] ;  /* 0x00080004041c7981 */ /* 0x000f62000c1e1d00 */
[----:B--2---:R-:W-:-:S04]  /*0110*/  IMAD.WIDE R6, R0, 0x4, R6 ;  /* 0x0000000400067825 */ /* 0x004fc800078e0206 */
[----:B------:R-:W-:-:S04]  /*0120*/  IMAD.WIDE.U32 R42, R32, 0x10, R6 ;  /* 0x00000010202a7825 */ /* 0x000fc800078e0006 */
[C---:B---3--:R-:W-:Y:S01]  /*0130*/  IMAD.WIDE R6, R0.reuse, 0x4, R8 ;  /* 0x0000000400067825 */ /* 0x048fe200078e0208 */
[----:B------:R-:W2:Y:S03]  /*0140*/  LDG.E.128 R16, desc[UR4][R42.64] ;  /* 0x000000042a107981 */ /* 0x000ea6000c1e1d00 */
[----:B0-----:R-:W-:-:S04]  /*0150*/  IMAD.WIDE R2, R0, 0x4, R2 ;  /* 0x0000000400027825 */ /* 0x001fc800078e0202 */
[----:B------:R-:W-:-:S04]  /*0160*/  IMAD.WIDE.U32 R34, R32, 0x10, R2 ;  /* 0x0000001020227825 */ /* 0x000fc800078e0002 */
[----:B------:R-:W-:Y:S01]  /*0170*/  IMAD.WIDE.U32 R40, R32, 0x10, R6 ;  /* 0x0000001020287825 */ /* 0x000fe200078e0006 */
[----:B------:R-:W3:Y:S04]  /*0180*/  LDG.E.128 R20, desc[UR4][R34.64] ;  /* 0x0000000422147981 */ /* 0x000ee8000c1e1d00 */
[----:B------:R-:W3:Y:S04]  /*0190*/  LDG.E.128 R24, desc[UR4][R40.64] ;  /* 0x0000000428187981 */ /* 0x000ee8000c1e1d00 */
[----:B------:R-:W3:Y:S04]  /*01a0*/  LDG.E.128 R4, desc[UR4][R42.64+0x800] ;  /* 0x000800042a047981 */ /* 0x000ee8000c1e1d00 */
[----:B------:R0:W3:Y:S04]  /*01b0*/  LDG.E.128 R8, desc[UR4][R34.64+0x800] ;  /* 0x0008000422087981 */ /* 0x0000e8000c1e1d00 */
[----:B------:R-:W3:Y:S01]  /*01c0*/  LDG.E.128 R12, desc[UR4][R40.64+0x800] ;  /* 0x00080004280c7981 */ /* 0x000ee2000c1e1d00 */
[----:B----4-:R-:W-:Y:S01]  /*01d0*/  FMUL.FTZ R2, R36, -1.4426950216293334961 ;  /* 0xbfb8aa3b24027820 */ /* 0x010fe20000410000 */
[----:B------:R-:W-:Y:S01]  /*01e0*/  FMUL.FTZ R36, R39, -1.4426950216293334961 ;  /* 0xbfb8aa3b27247820 */ /* 0x000fe20000410000 */
[----:B------:R-:W-:Y:S01]  /*01f0*/  FMUL.FTZ R33, R38, -1.4426950216293334961 ;  /* 0xbfb8aa3b26217820 */ /* 0x000fe20000410000 */
[----:B------:R-:W-:-:S04]  /*0200*/  FMUL.FTZ R3, R37, -1.4426950216293334961 ;  /* 0xbfb8aa3b25037820 */ /* 0x000fc80000410000 */
[----:B------:R-:W1:Y:S01]  /*0210*/  MUFU.EX2 R36, R36 ;  /* 0x0000002400247308 */ /* 0x000e620000000800 */
[----:B-----5:R-:W-:Y:S01]  /*0220*/  FMUL.FTZ R37, R28, -1.4426950216293334961 ;  /* 0xbfb8aa3b1c257820 */ /* 0x020fe20000410000 */
[----:B------:R-:W-:-:S06]  /*0230*/  FMUL.FTZ R38, R30, -1.4426950216293334961 ;  /* 0xbfb8aa3b1e267820 */ /* 0x000fcc0000410000 */
[----:B------:R-:W0:Y:S01]  /*0240*/  MUFU.EX2 R33, R33 ;  /* 0x0000002100217308 */ /* 0x000e220000000800 */
[----:B------:R-:W-:Y:S01]  /*0250*/  FMUL.FTZ R30, R31, -1.4426950216293334961 ;  /* 0xbfb8aa3b1f1e7820 */ /* 0x000fe20000410000 */
[----:B------:R-:W-:-:S06]  /*0260*/  FMUL.FTZ R28, R29, -1.4426950216293334961 ;  /* 0xbfb8aa3b1d1c7820 */ /* 0x000fcc0000410000 */
[----:B------:R-:W4:Y:S08]  /*0270*/  MUFU.EX2 R3, R3 ;  /* 0x0000000300037308 */ /* 0x000f300000000800 */
[----:B------:R-:W5:Y:S01]  /*0280*/  MUFU.EX2 R2, R2 ;  /* 0x0000000200027308 */ /* 0x000f620000000800 */
[----:B-1----:R-:W-:Y:S01]  /*0290*/  FADD.FTZ R36, R36, 1 ;  /* 0x3f80000024247421 */ /* 0x002fe20000010000 */
[----:B0-----:R-:W-:-:S06]  /*02a0*/  FADD.FTZ R35, R33, 1 ;  /* 0x3f80000021237421 */ /* 0x001fcc0000010000 */
[----:B------:R-:W0:Y:S01]  /*02b0*/  MUFU.EX2 R37, R37 ;  /* 0x0000002500257308 */ /* 0x000e220000000800 */
[----:B----4-:R-:W-:-:S07]  /*02c0*/  FADD.FTZ R34, R3, 1 ;  /* 0x3f80000003227421 */ /* 0x010fce0000010000 */
[----:B------:R-:W1:Y:S08]  /*02d0*/  MUFU.EX2 R30, R30 ;  /* 0x0000001e001e7308 */ /* 0x000e700000000800 */
[----:B------:R-:W-:Y:S08]  /*02e0*/  MUFU.EX2 R28, R28 ;  /* 0x0000001c001c7308 */ /* 0x000ff00000000800 */
[----:B------:R-:W4:Y:S01]  /*02f0*/  MUFU.EX2 R38, R38 ;  /* 0x0000002600267308 */ /* 0x000f220000000800 */
[----:B-----5:R-:W-:Y:S01]  /*0300*/  FADD.FTZ R2, R2, 1 ;  /* 0x3f80000002027421 */ /* 0x020fe20000010000 */
[----:B0-----:R-:W-:-:S06]  /*0310*/  FADD.FTZ R31, R37, 1 ;  /* 0x3f800000251f7421 */ /* 0x001fcc0000010000 */
[----:B------:R-:W2:Y:S01]  /*0320*/  MUFU.RCP R36, R36 ;  /* 0x0000002400247308 */ /* 0x000ea20000001000 */
[----:B-1----:R-:W-:-:S07]  /*0330*/  FADD.FTZ R30, R30, 1 ;  /* 0x3f8000001e1e7421 */ /* 0x002fce0000010000 */
[----:B------:R-:W0:Y:S01]  /*0340*/  MUFU.RCP R35, R35 ;  /* 0x0000002300237308 */ /* 0x000e220000001000 */
[----:B----4-:R-:W-:Y:S01]  /*0350*/  FADD.FTZ R33, R38, 1 ;  /* 0x3f80000026217421 */ /* 0x010fe20000010000 */
[----:B------:R-:W-:-:S06]  /*0360*/  FADD.FTZ R28, R28, 1 ;  /* 0x3f8000001c1c7421 */ /* 0x000fcc0000010000 */
[----:B------:R-:W1:Y:S08]  /*0370*/  MUFU.RCP R34, R34 ;  /* 0x0000002200227308 */ /* 0x000e700000001000 */
[----:B------:R4:W5:Y:S02]  /*0380*/  MUFU.RCP R29, R2 ;  /* 0x00000002001d7308 */ /* 0x0009640000001000 */
[----:B----4-:R-:W4:Y:S06]  /*0390*/  LDC.64 R2, c[0x0][0x218] ;  /* 0x00008600ff027b82 */ /* 0x010f2c0000000a00 */
[----:B------:R-:W4:Y:S01]  /*03a0*/  MUFU.RCP R31, R31 ;  /* 0x0000001f001f7308 */ /* 0x000f220000001000 */
[----:B--2---:R-:W-:Y:S01]  /*03b0*/  FFMA.FTZ R38, -R19, R36, R19 ;  /* 0x0000002413267223 */ /* 0x004fe20000010113 */
[----:B0-----:R-:W-:-:S06]  /*03c0*/  FFMA.FTZ R19, -R18, R35, R18 ;  /* 0x0000002312137223 */ /* 0x001fcc0000010112 */
[----:B------:R-:W0:Y:S01]  /*03d0*/  MUFU.RCP R30, R30 ;  /* 0x0000001e001e7308 */ /* 0x000e220000001000 */
[----:B-1----:R-:W-:Y:S01]  /*03e0*/  FFMA.FTZ R18, -R17, R34, R17 ;  /* 0x0000002211127223 */ /* 0x002fe20000010111 */
[----:B-----5:R-:W-:-:S06]  /*03f0*/  FFMA.FTZ R17, -R16, R29, R16 ;  /* 0x0000001d10117223 */ /* 0x020fcc0000010110 */
[----:B------:R-:W1:Y:S08]  /*0400*/  MUFU.RCP R33, R33 ;  /* 0x0000002100217308 */ /* 0x000e700000001000 */
[----:B------:R-:W2:Y:S01]  /*0410*/  MUFU.RCP R28, R28 ;  /* 0x0000001c001c7308 */ /* 0x000ea20000001000 */
[----:B---3--:R-:W-:Y:S01]  /*0420*/  FMUL.FTZ R17, R20, R17 ;  /* 0x0000001114117220 */ /* 0x008fe20000410000 */
[----:B----4-:R-:W-:-:S04]  /*0430*/  IMAD.WIDE.U32 R2, R0, 0x4, R2 ;  /* 0x0000000400027825 */ /* 0x010fc800078e0002 */
[----:B------:R-:W-:Y:S01]  /*0440*/  FFMA.FTZ R24, R24, R29, R17 ;  /* 0x0000001d18187223 */ /* 0x000fe20000010011 */
[----:B------:R-:W-:Y:S01]  /*0450*/  FFMA.FTZ R17, -R4, R31, R4 ;  /* 0x0000001f04117223 */ /* 0x000fe20000010104 */
[----:B0-----:R-:W-:Y:S01]  /*0460*/  FFMA.FTZ R4, -R7, R30, R7 ;  /* 0x0000001e07047223 */ /* 0x001fe20000010107 */
[----:B-1----:R-:W-:Y:S01]  /*0470*/  FFMA.FTZ R7, -R6, R33, R6 ;  /* 0x0000002106077223 */ /* 0x002fe20000010106 */
[----:B------:R-:W-:Y:S01]  /*0480*/  FMUL.FTZ R38, R23, R38 ;  /* 0x0000002617267220 */ /* 0x000fe20000410000 */
[----:B------:R-:W-:Y:S01]  /*0490*/  FMUL.FTZ R19, R22, R19 ;  /* 0x0000001316137220 */ /* 0x000fe20000410000 */
[----:B------:R-:W-:Y:S01]  /*04a0*/  FMUL.FTZ R18, R21, R18 ;  /* 0x0000001215127220 */ /* 0x000fe20000410000 */
[----:B------:R-:W-:Y:S01]  /*04b0*/  FMUL.FTZ R17, R8, R17 ;  /* 0x0000001108117220 */ /* 0x000fe20000410000 */
[----:B--2---:R-:W-:Y:S01]  /*04c0*/  FFMA.FTZ R0, -R5, R28, R5 ;  /* 0x0000001c05007223 */ /* 0x004fe20000010105 */
        /* <DEDUP_REMOVED lines=11> */
[----:B------:R-:W-:Y:S04]  /*0580*/  STG.E.128 desc[UR4][R2.64], R24 ;  /* 0x0000001802007986 */ /* 0x000fe8000c101d04 */
[----:B------:R-:W-:Y:S01]  /*0590*/  STG.E.128 desc[UR4][R2.64+0x800], R12 ;  /* 0x0008000c02007986 */ /* 0x000fe2000c101d04 */
[----:B------:R-:W-:Y:S05]  /*05a0*/  EXIT ;  /* 0x000000000000794d */ /* 0x000fea0003800000 */
.L_x_4106:
        /* <DEDUP_REMOVED lines=239> */
.L_x_4109:
[----:B------:R-:W-:-:S13]  /*14a0*/  ISETP.GE.AND P0, PT, R45, R2, PT ;  /* 0x000000022d00720c */ /* 0x000fda0003f06270 */
[----:B------:R-:W-:Y:S05]  /*14b0*/  @P0 BRA `(.L_x_4111) ;  /* 0x0000000000300947 */ /* 0x000fea0003800000 */
[----:B0-----:R-:W0:Y:S01]  /*14c0*/  LDC.64 R4, c[0x0][0x218] ;  /* 0x00008600ff047b82 */ /* 0x001e220000000a00 */
[----:B------:R-:W-:Y:S02]  /*14d0*/  IADD3 R3, R0, R45, RZ ;  /* 0x0000002d00037210 */ /* 0x000fe40007ffe0ff */
[----:B------:R-:W-:-:S03]  /*14e0*/  IADD3 R45, R45, 0x80, RZ ;  /* 0x000000802d2d7810 */ /* 0x000fc60007ffe0ff */
[----:B0-----:R-:W-:-:S05]  /*14f0*/  IMAD.WIDE.U32 R4, R3, 0x4, R4 ;  /* 0x0000000403047825 */ /* 0x001fca00078e0004 */
[----:B------:R1:W-:Y:S02]  /*1500*/  STG.E desc[UR4][R4.64], R6 ;  /* 0x0000000604007986 */ /* 0x0003e4000c101904 */
.L_x_4110:
[----:B------:R-:W-:-:S13]  /*1510*/  ISETP.GE.AND P0, PT, R45, R2, PT ;  /* 0x000000022d00720c */ /* 0x000fda0003f06270 */
[----:B------:R-:W-:Y:S05]  /*1520*/  @P0 BRA `(.L_x_4112) ;  /* 0x0000000000340947 */ /* 0x000fea0003800000 */
[----:B01----:R-:W0:Y:S01]  /*1530*/  LDC.64 R4, c[0x0][0x218] ;  /* 0x00008600ff047b82 */ /* 0x003e220000000a00 */
[----:B------:R-:W-:Y:S02]  /*1540*/  IADD3 R3, R0, R45, RZ ;  /* 0x0000002d00037210 */ /* 0x000fe40007ffe0ff */
[----:B------:R-:W-:-:S03]  /*1550*/  IADD3 R45, R45, 0x80, RZ ;  /* 0x000000802d2d7810 */ /* 0x000fc60007ffe0ff */
[----:B0-----:R-:W-:-:S05]  /*1560*/  IMAD.WIDE.U32 R4, R3, 0x4, R4 ;  /* 0x0000000403047825 */ /* 0x001fca00078e0004 */
[----:B------:R1:W-:Y:S02]  /*1570*/  STG.E desc[UR4][R4.64], R7 ;  /* 0x0000000704007986 */ /* 0x0003e4000c101904 */
.L_x_4111:
        /* <DEDUP_REMOVED lines=8> */
.L_x_4112:
[----:B------:R-:W-:Y:S05]  /*1600*/  BSYNC B1 ;  /* 0x0000000000017941 */ /* 0x000fea0003800000 */
.L_x_4108:
[----:B------:R-:W-:-:S13]  /*1610*/  ISETP.GE.AND P0, PT, R45, R2, PT ;  /* 0x000000022d00720c */ /* 0x000fda0003f06270 */
[----:B012---:R-:W0:Y:S01]  /*1620*/  @!P0 LDC.64 R4, c[0x0][0x218] ;  /* 0x00008600ff048b82 */ /* 0x007e220000000a00 */
[----:B------:R-:W-:Y:S02]  /*1630*/  @!P0 IADD3 R3, R0, R45, RZ ;  /* 0x0000002d00038210 */ /* 0x000fe40007ffe0ff */
[----:B------:R-:W-:-:S03]  /*1640*/  @!P0 IADD3 R45, R45, 0x80, RZ ;  /* 0x000000802d2d8810 */ /* 0x000fc60007ffe0ff */
[----:B0-----:R-:W-:-:S05]  /*1650*/  @!P0 IMAD.WIDE.U32 R4, R3, 0x4, R4 ;  /* 0x0000000403048825 */ /* 0x001fca00078e0004 */
[----:B------:R2:W-:Y:S02]  /*1660*/  @!P0 STG.E desc[UR4][R4.64], R9 ;  /* 0x0000000904008986 */ /* 0x0005e4000c101904 */
.L_x_4113:
[----:B------:R-:W-:Y:S05]  /*1670*/  BSYNC B0 ;  /* 0x0000000000007941 */ /* 0x000fea0003800000 */
.L_x_4107:
        /* <DEDUP_REMOVED lines=8> */
.L_x_4114:
        /* <DEDUP_REMOVED lines=16> */
.L_x_9592:


//--------------------- .text._ZN2at6native29vectorized_elementwise_kernelILi8EZZZNS0_14glu_jvp_kernelERNS_18TensorIteratorBaseEENKUlvE_clEvENKUlvE0_clEvEUlffffE_St5arrayIPcLm5EEEEviT0_T1_ --------------------------
	.section	.text._ZN2at6native29vectorized_elementwise_kernelILi8EZZZNS0_14glu_jvp_kernelERNS_18TensorIteratorBaseEENKUlvE_clEvENKUlvE0_clEvEUlffffE_St5arrayIPcLm5EEEEviT0_T1_,"ax",@progbits
	.align	128
        .global         _ZN2at6native29vectorized_elementwise_kernelILi8EZZZNS0_14glu_jvp_kernelERNS_18TensorIteratorBaseEENKUlvE_clEvENKUlvE0_clEvEUlffffE_St5arrayIPcLm5EEEEviT0_T1_
        .type           _ZN2at6native29vectorized_elementwise_kernelILi8EZZZNS0_14glu_jvp_kernelERNS_18TensorIteratorBaseEENKUlvE_clEvENKUlvE0_clEvEUlffffE_St5arrayIPcLm5EEEEviT0_T1_,@function
        .size           _ZN2at6native29vectorized_elementwise_kernelILi8EZZZNS0_14glu_jvp_kernelERNS_18TensorIteratorBaseEENKUlvE_clEvENKUlvE0_clEvEUlffffE_St5arrayIPcLm5EEEEviT0_T1_,(.L_x_9593 - _ZN2at6native29vectorized_elementwise_kernelILi8EZZZNS0_14glu_jvp_kernelERNS_18TensorIteratorBaseEENKUlvE_clEvENKUlvE0_clEvEUlffffE_St5arrayIPcLm5EEEEviT0_T1_)
        .other          _ZN2at6native29vectorized_elementwise_kernelILi8EZZZNS0_14glu_jvp_kernelERNS_18TensorIteratorBaseEENKUlvE_clEvENKUlvE0_clEvEUlffffE_St5arrayIPcLm5EEEEviT0_T1_,@"STO_CUDA_ENTRY STV_DEFAULT"
_ZN2at6native29vectorized_elementwise_kernelILi8EZZZNS0_14glu_jvp_kernelERNS_18TensorIteratorBaseEENKUlvE_clEvENKUlvE0_clEvEUlffffE_St5arrayIPcLm5EEEEviT0_T1_:
.text._ZN2at6native29vectorized_elementwise_kernelILi8EZZZNS0_14glu_jvp_kernelERNS_18TensorIteratorBaseEENKUlvE_clEvENKUlvE0_clEvEUlffffE_St5arrayIPcLm5EEEEviT0_T1_:
        /* <DEDUP_REMOVED lines=91> */
.L_x_4115:
        /* <DEDUP_REMOVED lines=239> */
.L_x_4118:
[----:B------:R-:W-:-:S13]  /*14a0*/  ISETP.GE.AND P0, PT, R45, R2, PT ;  /* 0x000000022d00720c */ /* 0x000fda0003f06270 */
[----:B------:R-:W-:Y:S05]  /*14b0*/  @P0 BRA `(.L_x_4120) ;  /* 0x0000000000300947 */ /* 0x000fea0003800000 */
[----:B0-----:R-:W0:Y:S01]  /*14c0*/  LDC.64 R4, c[0x0][0x218] ;  /* 0x00008600ff047b82 */ /* 0x001e220000000a00 */
[----:B------:R-:W-:Y:S02]  /*14d0*/  IADD3 R3, R0, R45, RZ ;  /* 0x0000002d00037210 */ /* 0x000fe40007ffe0ff */
[----:B------:R-:W-:-:S03]  /*14e0*/  IADD3 R45, R45, 0x80, RZ ;  /* 0x000000802d2d7810 */ /* 0x000fc60007ffe0ff */
[----:B0-----:R-:W-:-:S05]  /*14f0*/  IMAD.WIDE.U32 R4, R3, 0x4, R4 ;  /* 0x0000000403047825 */ /* 0x001fca00078e0004 */
[----:B------:R1:W-:Y:S02]  /*1500*/  STG.E desc[UR4][R4.64], R6 ;  /* 0x0000000604007986 */ /* 0x0003e4000c101904 */
.L_x_4119:
[----:B------:R-:W-:-:S13]  /*1510*/  ISETP.GE.AND P0, PT, R45, R2, PT ;  /* 0x000000022d00720c */ /* 0x000fda0003f06270 */
[----:B------:R-:W-:Y:S05]  /*1520*/  @P0 BRA `(.L_x_4121) ;  /* 0x0000000000340947 */ /* 0x000fea0003800000 */
[----:B01----:R-:W0:Y:S01]  /*1530*/  LDC.64 R4, c[0x0][0x218] ;  /* 0x00008600ff047b82 */ /* 0x003e220000000a00 */
[----:B------:R-:W-:Y:S02]  /*1540*/  IADD3 R3, R0, R45, RZ ;  /* 0x0000002d00037210 */ /* 0x000fe40007ffe0ff */
[----:B------:R-:W-:-:S03]  /*1550*/  IADD3 R45, R45, 0x80, RZ ;  /* 0x000000802d2d7810 */ /* 0x000fc60007ffe0ff */
[----:B0-----:R-:W-:-:S05]  /*1560*/  IMAD.WIDE.U32 R4, R3, 0x4, R4 ;  /* 0x0000000403047825 */ /* 0x001fca00078e0004 */
[----:B------:R1:W-:Y:S02]  /*1570*/  STG.E desc[UR4][R4.64], R7 ;  /* 0x0000000704007986 */ /* 0x0003e4000c101904 */
.L_x_4120:
        /* <DEDUP_REMOVED lines=8> */
.L_x_4121:
[----:B------:R-:W-:Y:S05]  /*1600*/  BSYNC B1 ;  /* 0x0000000000017941 */ /* 0x000fea0003800000 */
.L_x_4117:
[----:B------:R-:W-:-:S13]  /*1610*/  ISETP.GE.AND P0, PT, R45, R2, PT ;  /* 0x000000022d00720c */ /* 0x000fda0003f06270 */
[----:B012---:R-:W0:Y:S01]  /*1620*/  @!P0 LDC.64 R4, c[0x0][0x218] ;  /* 0x00008600ff048b82 */ /* 0x007e220000000a00 */
[----:B------:R-:W-:Y:S02]  /*1630*/  @!P0 IADD3 R3, R0, R45, RZ ;  /* 0x0000002d00038210 */ /* 0x000fe40007ffe0ff */
[----:B------:R-:W-:-:S03]  /*1640*/  @!P0 IADD3 R45, R45, 0x80, RZ ;  /* 0x000000802d2d8810 */ /* 0x000fc60007ffe0ff */
[----:B0-----:R-:W-:-:S05]  /*1650*/  @!P0 IMAD.WIDE.U32 R4, R3, 0x4, R4 ;  /* 0x0000000403048825 */ /* 0x001fca00078e0004 */
[----:B------:R2:W-:Y:S02]  /*1660*/  @!P0 STG.E desc[UR4][R4.64], R9 ;  /* 0x0000000904008986 */ /* 0x0005e4000c101904 */
.L_x_4122:
[----:B------:R-:W-:Y:S05]  /*1670*/  BSYNC B0 ;  /* 0x0000000000007941 */ /* 0x000fea0003800000 */
.L_x_4116:
        /* <DEDUP_REMOVED lines=8> */
.L_x_4123:
        /* <DEDUP_REMOVED lines=16> */
.L_x_9593:


//--------------------- .text._ZN2at6native18elementwise_kernelILi128ELi4EZNS0_15gpu_kernel_implIZZZNS0_14glu_jvp_kernelERNS_18TensorIteratorBaseEENKUlvE_clEvENKUlvE_clEvEUlddddE_EEvS4_RKT_EUliE_EEviT1_ --------------------------
	.section	.text._ZN2at6native18elementwise_kernelILi128ELi4EZNS0_15gpu_kernel_implIZZZNS0_14glu_jvp_kernelERNS_18TensorIteratorBaseEENKUlvE_clEvENKUlvE_clEvEUlddddE_EEvS4_RKT_EUliE_EEviT1_,"ax",@progbits
	.align	128
        .global         _ZN2at6native18elementwise_kernelILi128ELi4EZNS0_15gpu_kernel_implIZZZNS0_14glu_jvp_kernelERNS_18TensorIteratorBaseEENKUlvE_clEvENKUlvE_clEvEUlddddE_EEvS4_RKT_EUliE_EEviT1_
        .type           _ZN2at6native18elementwise_kernelILi128ELi4EZNS0_15gpu_kernel_implIZZZNS0_14glu_jvp_kernelERNS_18TensorIteratorBaseEENKUlvE_clEvENKUlvE_clEvEUlddddE_EEvS4_RKT_EUliE_EEviT1_,@function
        .size           _ZN2at6native18elementwise_kernelILi128ELi4EZNS0_15gpu_kernel_implIZZZNS0_14glu_jvp_kernelERNS_18TensorIteratorBaseEENKUlvE_clEvENKUlvE_clEvEUlddddE_EEvS4_RKT_EUliE_EEviT1_,(.L_x_9558 - _ZN2at6native18elementwise_kernelILi128ELi4EZNS0_15gpu_kernel_implIZZZNS0_14glu_jvp_kernelERNS_18TensorIteratorBaseEENKUlvE_clEvENKUlvE_clEvEUlddddE_EEvS4_RKT_EUliE_EEviT1_)
        .other          _ZN2at6native18elementwise_kernelILi128ELi4EZNS0_15gpu_kernel_implIZZZNS0_14glu_jvp_kernelERNS_18TensorIteratorBaseEENKUlvE_clEvENKUlvE_clEvEUlddddE_EEvS4_RKT_EUliE_EEviT1_,@"STO_CUDA_ENTRY STV_DEFAULT"
_ZN2at6native18elementwise_kernelILi128ELi4EZNS0_15gpu_kernel_implIZZZNS0_14glu_jvp_kernelERNS_18TensorIteratorBaseEENKUlvE_clEvENKUlvE_clEvEUlddddE_EEvS4_RKT_EUliE_EEviT1_:
.text._ZN2at6native18elementwise_kernelILi128ELi4EZNS0_15gpu_kernel_implIZZZNS0_14glu_jvp_kernelERNS_18TensorIteratorBaseEENKUlvE_clEvENKUlvE_clEvEUlddddE_EEvS4_RKT_EUliE_EEviT1_:
        /* <DEDUP_REMOVED lines=439> */
.L_x_4126:
        /* <DEDUP_REMOVED lines=19> */
[----:B--2---:R0:W1:Y:S01]  /*1ca0*/  I2F.F64.S16 R22, R4 ;  /* 0x0000000400167312 */ /* 0x0040620000101c00 */
[----:B------:R-:W-:Y:S05]  /*1cb0*/  BRA `(.L_x_4132) ;  /* 0x0000000c007c7947 */ /* 0x000fea0003800000 */
.L_x_4130:
[----:B------:R-:W2:Y:S02]  /*1cc0*/  LDG.E.U8 R4, desc[UR36][R4.64] ;  /* 0x0000002404047981 */ /* 0x000ea4000c1e1100 */
[----:B--2---:R0:W1:Y:S01]  /*1cd0*/  I2F.F64.U16 R22, R4 ;  /* 0x0000000400167312 */ /* 0x0040620000101800 */
[----:B------:R-:W-:Y:S05]  /*1ce0*/  BRA `(.L_x_4132) ;  /* 0x0000000c00707947 */ /* 0x000fea0003800000 */
.L_x_4129:
[----:B------:R-:W-:-:S13]  /*1cf0*/  ISETP.NE.AND P0, PT, R3, 0x2, PT ;  /* 0x000000020300780c */ /* 0x000fda0003f05270 */
[----:B------:R-:W-:Y:S05]  /*1d00*/  @!P0 BRA `(.L_x_4133) ;  /* 0x0000000000288947 */ /* 0x000fea0003800000 */
[----:B------:R-:W-:-:S13]  /*1d10*/  ISETP.NE.AND P0, PT, R3, 0x3, PT ;  /* 0x000000030300780c */ /* 0x000fda0003f05270 */
[----:B------:R-:W-:Y:S05]  /*1d20*/  @!P0 BRA `(.L_x_4134) ;  /* 0x0000000000148947 */ /* 0x000fea0003800000 */
[----:B------:R-:W-:-:S13]  /*1d30*/  ISETP.NE.AND P0, PT, R3, 0x4, PT ;  /* 0x000000040300780c */ /* 0x000fda0003f05270 */
[----:B------:R-:W-:Y:S05]  /*1d40*/  @P0 BRA `(.L_x_4131) ;  /* 0x0000000800fc0947 */ /* 0x000fea0003800000 */
[----:B------:R-:W2:Y:S02]  /*1d50*/  LDG.E.64 R22, desc[UR36][R4.64] ;  /* 0x0000002404167981 */ /* 0x000ea4000c1e1b00 */
[----:B--2---:R-:W0:Y:S01]  /*1d60*/  I2F.F64.S64 R22, R22 ;  /* 0x0000001600167312 */ /* 0x004e220000301c00 */
[----:B------:R-:W-:Y:S05]  /*1d70*/  BRA `(.L_x_4132) ;  /* 0x0000000c004c7947 */ /* 0x000fea0003800000 */
.L_x_4134:
[----:B------:R-:W2:Y:S02]  /*1d80*/  LDG.E R4, desc[UR36][R4.64] ;  /* 0x0000002404047981 */ /* 0x000ea4000c1e1900 */
[----:B--2---:R0:W1:Y:S01]  /*1d90*/  I2F.F64 R22, R4 ;  /* 0x0000000400167312 */ /* 0x0040620000201c00 */
[----:B------:R-:W-:Y:S05]  /*1da0*/  BRA `(.L_x_4132) ;  /* 0x0000000c00407947 */ /* 0x000fea0003800000 */
.L_x_4133:
[----:B------:R-:W2:Y:S02]  /*1db0*/  LDG.E.U16 R4, desc[UR36][R4.64] ;  /* 0x0000002404047981 */ /* 0x000ea4000c1e1500 */
[----:B--2---:R0:W1:Y:S01]  /*1dc0*/  I2F.F64.S16 R22, R4 ;  /* 0x0000000400167312 */ /* 0x0040620000101c00 */
[----:B------:R-:W-:Y:S05]  /*1dd0*/  BRA `(.L_x_4132) ;  /* 0x0000000c00347947 */ /* 0x000fea0003800000 */
.L_x_4128:
[----:B------:R-:W-:-:S13]  /*1de0*/  ISETP.GT.AND P0, PT, R3, 0x6, PT ;  /* 0x000000060300780c */ /* 0x000fda0003f04270 */
[----:B------:R-:W-:Y:S05]  /*1df0*/  @P0 BRA `(.L_x_4135) ;  /* 0x0000000000340947 */ /* 0x000fea0003800000 */
[----:B------:R-:W-:-:S13]  /*1e00*/  ISETP.NE.AND P0, PT, R3, 0x5, PT ;  /* 0x000000050300780c */ /* 0x000fda0003f05270 */
[----:B------:R-:W-:Y:S05]  /*1e10*/  @!P0 BRA `(.L_x_4136) ;  /* 0x0000000000188947 */ /* 0x000fea0003800000 */
[----:B------:R-:W-:-:S13]  /*1e20*/  ISETP.NE.AND P0, PT, R3, 0x6, PT ;  /* 0x000000060300780c */ /* 0x000fda0003f05270 */
[----:B------:R-:W-:Y:S05]  /*1e30*/  @P0 BRA `(.L_x_4131) ;  /* 0x0000000800c00947 */ /* 0x000fea0003800000 */
[----:B------:R-:W2:Y:S02]  /*1e40*/  LDG.E R22, desc[UR36][R4.64] ;  /* 0x0000002404167981 */ /* 0x000ea4000c1e1900 */
[----:B--2---:R-:W-:-:S06]  /*1e50*/  FMUL.FTZ R22, R22, 1 ;  /* 0x3f80000016167820 */ /* 0x004fcc0000410000 */
[----:B------:R-:W0:Y:S01]  /*1e60*/  F2F.F64.F32 R22, R22 ;  /* 0x0000001600167310 */ /* 0x000e220000201800 */
[----:B------:R-:W-:Y:S05]  /*1e70*/  BRA `(.L_x_4132) ;  /* 0x0000000c000c7947 */ /* 0x000fea0003800000 */
.L_x_4136:
[----:B------:R-:W2:Y:S02]  /*1e80*/  LDG.E.U16 R0, desc[UR36][R4.64] ;  /* 0x0000002404007981 */ /* 0x000ea4000c1e1500 */
[----:B--2---:R-:W-:-:S05]  /*1e90*/  HADD2.F32 R0, -RZ, R0.H0_H0 ;  /* 0x20000000ff007230 */ /* 0x004fca0000004100 */
[----:B------:R-:W-:-:S04]  /*1ea0*/  FMUL.FTZ R0, R0, 1 ;  /* 0x3f80000000007820 */ /* 0x000fc80000410000 */
[----:B------:R0:W1:Y:S01]  /*1eb0*/  F2F.F64.F32 R22, R0 ;  /* 0x0000000000167310 */ /* 0x0000620000201800 */
[----:B------:R-:W-:Y:S05]  /*1ec0*/  BRA `(.L_x_4132) ;  /* 0x0000000800f87947 */ /* 0x000fea0003800000 */
.L_x_4135:
[----:B------:R-:W-:-:S13]  /*1ed0*/  ISETP.NE.AND P0, PT, R3, 0x7, PT ;  /* 0x000000070300780c */ /* 0x000fda0003f05270 */
[----:B------:R-:W-:Y:S05]  /*1ee0*/  @!P0 BRA `(.L_x_4137) ;  /* 0x0000000000348947 */ /* 0x000fea0003800000 */
        /* <DEDUP_REMOVED lines=8> */
.L_x_4138:
[----:B------:R-:W2:Y:S02]  /*1f70*/  LDG.E.U16 R4, desc[UR36][R4.64] ;  /* 0x0000002404047981 */ /* 0x000ea4000c1e1500 */
[----:B--2---:R-:W-:-:S05]  /*1f80*/  HADD2.F32 R0, -RZ, R4.H0_H0 ;  /* 0x20000004ff007230 */ /* 0x004fca0000004100 */
[----:B------:R-:W-:-:S04]  /*1f90*/  FMUL.FTZ R0, R0, 1 ;  /* 0x3f80000000007820 */ /* 0x000fc80000410000 */
[----:B------:R0:W1:Y:S01]  /*1fa0*/  F2F.F64.F32 R22, R0 ;  /* 0x0000000000167310 */ /* 0x0000620000201800 */
[----:B------:R-:W-:Y:S05]  /*1fb0*/  BRA `(.L_x_4132) ;  /* 0x0000000800bc7947 */ /* 0x000fea0003800000 */
.L_x_4137:
[----:B------:R0:W5:Y:S01]  /*1fc0*/  LDG.E.64 R22, desc[UR36][R4.64] ;  /* 0x0000002404167981 */ /* 0x000162000c1e1b00 */
[----:B------:R-:W-:Y:S05]  /*1fd0*/  BRA `(.L_x_4132) ;  /* 0x0000000800b47947 */ /* 0x000fea0003800000 */
.L_x_4127:
        /* <DEDUP_REMOVED lines=8> */
[----:B------:R-:W2:Y:S01]  /*2060*/  LDG.E.U8 R4, desc[UR36][R4.64] ;  /* 0x0000002404047981 */ /* 0x000ea2000c1e1100 */
[----:B------:R-:W-:Y:S01]  /*2070*/  IMAD.MOV.U32 R22, RZ, RZ, RZ ;  /* 0x000000ffff167224 */ /* 0x000fe200078e00ff */
[----:B--2---:R-:W-:-:S04]  /*2080*/  ISETP.NE.AND P0, PT, R4, RZ, PT ;  /* 0x000000ff0400720c */ /* 0x004fc80003f05270 */
[----:B------:R-:W-:Y:S01]  /*2090*/  FSEL R23, RZ, 1.875, !P0 ;  /* 0x3ff00000ff177808 */ /* 0x000fe20004000000 */
[----:B------:R-:W-:Y:S08]  /*20a0*/  BRA `(.L_x_4132) ;  /* 0x0000000800807947 */ /* 0x000ff00003800000 */
.L_x_4141:
[----:B------:R0:W5:Y:S01]  /*20b0*/  LDG.E.64 R22, desc[UR36][R4.64] ;  /* 0x0000002404167981 */ /* 0x000162000c1e1b00 */
[----:B------:R-:W-:Y:S05]  /*20c0*/  BRA `(.L_x_4132) ;  /* 0x0000000800787947 */ /* 0x000fea0003800000 */
.L_x_4140:
        /* <DEDUP_REMOVED lines=24> */
[----:B------:R-:W-:-:S05]  /*2250*/  LOP3.LUT R7, R7, 0x80000000, R0, 0xf8, !PT ;  /* 0x8000000007077812 */ /* 0x000fca00078ef800 */
[----:B------:R-:W-:-:S04]  /*2260*/  FMUL.FTZ R7, R7, 1 ;  /* 0x3f80000007077820 */ /* 0x000fc80000410000 */
[----:B------:R0:W1:Y:S01]  /*2270*/  F2F.F64.F32 R22, R7 ;  /* 0x0000000700167310 */ /* 0x0000620000201800 */
[----:B------:R-:W-:Y:S05]  /*2280*/  BRA `(.L_x_4132) ;  /* 0x0000000800087947 */ /* 0x000fea0003800000 */
.L_x_4143:
        /* <DEDUP_REMOVED lines=11> */
[----:B------:R-:W-:-:S05]  /*2340*/  LOP3.LUT R0, R3, 0x80000000, R0, 0xf8, !PT ;  /* 0x8000000003007812 */ /* 0x000fca00078ef800 */
[----:B------:R-:W-:-:S04]  /*2350*/  FMUL.FTZ R0, R0, 1 ;  /* 0x3f80000000007820 */ /* 0x000fc80000410000 */
[----:B------:R0:W1:Y:S01]  /*2360*/  F2F.F64.F32 R22, R0 ;  /* 0x0000000000167310 */ /* 0x0000620000201800 */
[----:B------:R-:W-:Y:S05]  /*2370*/  BRA `(.L_x_4132) ;  /* 0x0000000400cc7947 */ /* 0x000fea0003800000 */
.L_x_4142:
[----:B------:R-:W2:Y:S02]  /*2380*/  LDG.E.U16 R0, desc[UR36][R4.64] ;  /* 0x0000002404007981 */ /* 0x000ea4000c1e1500 */
[----:B--2---:R-:W-:-:S04]  /*2390*/  IMAD.U32 R0, R0, 0x10000, RZ ;  /* 0x0001000000007824 */ /* 0x004fc800078e00ff */
[----:B------:R-:W-:-:S04]  /*23a0*/  FMUL.FTZ R0, R0, 1 ;  /* 0x3f80000000007820 */ /* 0x000fc80000410000 */
[----:B------:R0:W1:Y:S01]  /*23b0*/  F2F.F64.F32 R22, R0 ;  /* 0x0000000000167310 */ /* 0x0000620000201800 */
[----:B------:R-:W-:Y:S05]  /*23c0*/  BRA `(.L_x_4132) ;  /* 0x0000000400b87947 */ /* 0x000fea0003800000 */
.L_x_4139:
        /* <DEDUP_REMOVED lines=9> */
[----:B--2---:R0:W1:Y:S01]  /*2460*/  I2F.F64.U16 R22, R4 ;  /* 0x0000000400167312 */ /* 0x0040620000101800 */
[----:B------:R-:W-:Y:S05]  /*2470*/  BRA `(.L_x_4132) ;  /* 0x00000004008c7947 */ /* 0x000fea0003800000 */
.L_x_4146:
        /* <DEDUP_REMOVED lines=21> */
.L_x_4150:
[----:B------:R-:W-:Y:S05]  /*25d0*/  BSYNC B1 ;  /* 0x0000000000017941 */ /* 0x000fea0003800000 */
.L_x_4149:
[----:B------:R-:W-:Y:S01]  /*25e0*/  LEA R5, R0, 0x3b800000, 0x17 ;  /* 0x3b80000000057811 */ /* 0x000fe200078eb8ff */
[----:B------:R-:W-:-:S05]  /*25f0*/  IMAD.SHL.U32 R0, R3, 0x100000, RZ ;  /* 0x0010000003007824 */ /* 0x000fca00078e00ff */
[----:B------:R-:W-:-:S07]  /*2600*/  LOP3.LUT R0, R5, R0, R6, 0xfe, !PT ;  /* 0x0000000005007212 */ /* 0x000fce00078efe06 */
.L_x_4148:
[----:B------:R-:W-:Y:S05]  /*2610*/  BSYNC B0 ;  /* 0x0000000000007941 */ /* 0x000fea0003800000 */
.L_x_4147:
[----:B------:R-:W-:-:S04]  /*2620*/  FMUL.FTZ R0, R0, 1 ;  /* 0x3f80000000007820 */ /* 0x000fc80000410000 */
[----:B------:R2:W3:Y:S01]  /*2630*/  F2F.F64.F32 R22, R0 ;  /* 0x0000000000167310 */ /* 0x0004e20000201800 */
[----:B------:R-:W-:Y:S05]  /*2640*/  BRA `(.L_x_4132) ;  /* 0x0000000400187947 */ /* 0x000fea0003800000 */
.L_x_4145:
        /* <DEDUP_REMOVED lines=21> */
.L_x_4154:
[----:B------:R-:W-:Y:S05]  /*27a0*/  BSYNC B1 ;  /* 0x0000000000017941 */ /* 0x000fea0003800000 */
.L_x_4153:
[----:B------:R-:W-:Y:S01]  /*27b0*/  LEA R5, R0, 0x37800000, 0x17 ;  /* 0x3780000000057811 */ /* 0x000fe200078eb8ff */
[----:B------:R-:W-:-:S05]  /*27c0*/  IMAD.SHL.U32 R0, R3, 0x200000, RZ ;  /* 0x0020000003007824 */ /* 0x000fca00078e00ff */
[----:B------:R-:W-:-:S07]  /*27d0*/  LOP3.LUT R0, R5, R0, R6, 0xfe, !PT ;  /* 0x0000000005007212 */ /* 0x000fce00078efe06 */
.L_x_4152:
[----:B------:R-:W-:Y:S05]  /*27e0*/  BSYNC B0 ;  /* 0x0000000000007941 */ /* 0x000fea0003800000 */
.L_x_4151:
[----:B------:R-:W-:-:S04]  /*27f0*/  FMUL.FTZ R0, R0, 1 ;  /* 0x3f80000000007820 */ /* 0x000fc80000410000 */
[----:B------:R4:W0:Y:S01]  /*2800*/  F2F.F64.F32 R22, R0 ;  /* 0x0000000000167310 */ /* 0x0008220000201800 */
[----:B------:R-:W-:Y:S05]  /*2810*/  BRA `(.L_x_4132) ;  /* 0x0000000000a47947 */ /* 0x000fea0003800000 */
.L_x_4144:
        /* <DEDUP_REMOVED lines=14> */
.L_x_4158:
[----:B------:R-:W-:Y:S05]  /*2900*/  BSYNC B0 ;  /* 0x0000000000007941 */ /* 0x000fea0003800000 */
.L_x_4157:
[----:B------:R-:W-:-:S04]  /*2910*/  FMUL.FTZ R0, R0, 1 ;  /* 0x3f80000000007820 */ /* 0x000fc80000410000 */
[----:B------:R0:W1:Y:S01]  /*2920*/  F2F.F64.F32 R22, R0 ;  /* 0x0000000000167310 */ /* 0x0000620000201800 */
[----:B------:R-:W-:Y:S05]  /*2930*/  BRA `(.L_x_4132) ;  /* 0x00000000005c7947 */ /* 0x000fea0003800000 */
.L_x_4131:
[----:B------:R-:W-:Y:S01]  /*2940*/  MOV R14, 0x0 ;  /* 0x00000000000e7802 */ /* 0x000fe20000000f00 */
[----:B------:R-:W-:Y:S01]  /*2950*/  ULDC.64 UR4, c[0x4][0x128] ;  /* 0x01004a0000047ab9 */ /* 0x000fe20000000a00 */
[----:B------:R-:W-:Y:S01]  /*2960*/  ULDC.64 UR6, c[0x4][0x8] ;  /* 0x0100020000067ab9 */ /* 0x000fe20000000a00 */
[----:B------:R-:W-:Y:S01]  /*2970*/  IMAD.U32 R4, RZ, RZ, UR4 ;  /* 0x00000004ff047e24 */ /* 0x000fe2000f8e00ff */
[----:B------:R-:W-:Y:S01]  /*2980*/  MOV R11, UR7 ;  /* 0x00000007000b7c02 */ /* 0x000fe20008000f00 */
[----:B------:R-:W-:Y:S01]  /*2990*/  IMAD.U32 R5, RZ, RZ, UR5 ;  /* 0x00000005ff057e24 */ /* 0x000fe2000f8e00ff */
[----:B------:R-:W0:Y:S01]  /*29a0*/  LDC.64 R14, c[0x4][R14] ;  /* 0x010000000e0e7b82 */ /* 0x000e220000000a00 */
[----:B------:R-:W-:Y:S01]  /*29b0*/  ULDC.64 UR4, c[0x4][0x130] ;  /* 0x01004c0000047ab9 */ /* 0x000fe20000000a00 */
[----:B------:R-:W-:Y:S02]  /*29c0*/  IMAD.U32 R10, RZ, RZ, UR6 ;  /* 0x00000006ff0a7e24 */ /* 0x000fe4000f8e00ff */
[----:B------:R-:W-:-:S02]  /*29d0*/  IMAD.U32 R6, RZ, RZ, UR4 ;  /* 0x00000004ff067e24 */ /* 0x000fc4000f8e00ff */
[----:B------:R-:W-:Y:S02]  /*29e0*/  IMAD.U32 R7, RZ, RZ, UR5 ;  /* 0x00000005ff077e24 */ /* 0x000fe4000f8e00ff */
[----:B------:R-:W-:Y:S02]  /*29f0*/  IMAD.MOV.U32 R8, RZ, RZ, 0x4e ;  /* 0x0000004eff087424 */ /* 0x000fe400078e00ff */
[----:B------:R-:W-:Y:S02]  /*2a00*/  IMAD.MOV.U32 R12, RZ, RZ, 0x1 ;  /* 0x00000001ff0c7424 */ /* 0x000fe400078e00ff */
[----:B------:R-:W-:-:S07]  /*2a10*/  IMAD.MOV.U32 R13, RZ, RZ, RZ ;  /* 0x000000ffff0d7224 */ /* 0x000fce00078e00ff */
[----:B------:R-:W-:-:S07]  /*2a20*/  LEPC R20, `(.L_x_4159) ;  /* 0x000000001014794e */ /* 0x000fce0000000000 */
[----:B0-----:R-:W-:Y:S05]  /*2a30*/  CALL.ABS.NOINC R14 ;  /* 0x000000000e007343 */ /* 0x001fea0003c00000 */
.L_x_4159:
[----:B------:R-:W-:Y:S01]  /*2a40*/  CS2R R22, SRZ ;  /* 0x0000000000167805 */ /* 0x000fe2000001ff00 */
[----:B------:R-:W-:Y:S06]  /*2a50*/  BRA `(.L_x_4132) ;  /* 0x0000000000147947 */ /* 0x000fec0003800000 */
.L_x_4156:
[----:B------:R-:W2:Y:S02]  /*2a60*/  LDG.E.64 R22, desc[UR36][R4.64] ;  /* 0x0000002404167981 */ /* 0x000ea4000c1e1b00 */
[----:B--2---:R-:W0:Y:S01]  /*2a70*/  I2F.F64.U64 R22, R22 ;  /* 0x0000001600167312 */ /* 0x004e220000301800 */
[----:B------:R-:W-:Y:S05]  /*2a80*/  BRA `(.L_x_4132) ;  /* 0x0000000000087947 */ /* 0x000fea0003800000 */
.L_x_4155:
[----:B------:R-:W2:Y:S02]  /*2a90*/  LDG.E R4, desc[UR36][R4.64] ;  /* 0x0000002404047981 */ /* 0x000ea4000c1e1900 */
[----:B--2---:R0:W1:Y:S02]  /*2aa0*/  I2F.F64.U32 R22, R4 ;  /* 0x0000000400167312 */ /* 0x0040640000201800 */
.L_x_4132:
[----:B------:R-:W2:Y:S01]  /*2ab0*/  LDC.U8 R3, c[0x0][0x56b] ;  /* 0x00015ac0ff037b82 */ /* 0x000ea20000000000 */
[----:B------:R-:W-:Y:S02]  /*2ac0*/  ULDC.64 UR4, c[0x0][0x550] ;  /* 0x0001540000047ab9 */ /* 0x000fe40000000a00 */
[----:B0-----:R-:W-:-:S05]  /*2ad0*/  IADD3 R4, P1, R19, UR4, RZ ;  /* 0x0000000413047c10 */ /* 0x001fca000ff3e0ff */
[----:B------:R-:W-:Y:S01]  /*2ae0*/  IMAD.X R5, RZ, RZ, UR5, P1 ;  /* 0x00000005ff057e24 */ /* 0x000fe200088e06ff */
[----:B--2-4-:R-:W-:-:S04]  /*2af0*/  PRMT R0, R3, 0x9910, RZ ;  /* 0x0000991003007816 */ /* 0x014fc800000000ff */
        /* <DEDUP_REMOVED lines=11> */
[----:B--2---:R0:W2:Y:S01]  /*2bb0*/  I2F.F64.S16 R28, R4 ;  /* 0x00000004001c7312 */ /* 0x0040a20000101c00 */
[----:B------:R-:W-:Y:S05]  /*2bc0*/  BRA `(.L_x_4165) ;  /* 0x0000000c007c7947 */ /* 0x000fea0003800000 */
.L_x_4163:
[----:B------:R-:W2:Y:S02]  /*2bd0*/  LDG.E.U8 R4, desc[UR36][R4.64] ;  /* 0x0000002404047981 */ /* 0x000ea4000c1e1100 */
[----:B--2---:R0:W2:Y:S01]  /*2be0*/  I2F.F64.U16 R28, R4 ;  /* 0x00000004001c7312 */ /* 0x0040a20000101800 */
[----:B------:R-:W-:Y:S05]  /*2bf0*/  BRA `(.L_x_4165) ;  /* 0x0000000c00707947 */ /* 0x000fea0003800000 */
.L_x_4162:
        /* <DEDUP_REMOVED lines=9> */
.L_x_4167:
[----:B------:R-:W2:Y:S02]  /*2c90*/  LDG.E R4, desc[UR36][R4.64] ;  /* 0x0000002404047981 */ /* 0x000ea4000c1e1900 */
[----:B--2---:R2:W4:Y:S01]  /*2ca0*/  I2F.F64 R28, R4 ;  /* 0x00000004001c7312 */ /* 0x0045220000201c00 */
[----:B------:R-:W-:Y:S05]  /*2cb0*/  BRA `(.L_x_4165) ;  /* 0x0000000c00407947 */ /* 0x000fea0003800000 */
.L_x_4166:
[----:B------:R-:W2:Y:S02]  /*2cc0*/  LDG.E.U16 R4, desc[UR36][R4.64] ;  /* 0x0000002404047981 */ /* 0x000ea4000c1e1500 */
[----:B--2---:R0:W2:Y:S01]  /*2cd0*/  I2F.F64.S16 R28, R4 ;  /* 0x00000004001c7312 */ /* 0x0040a20000101c00 */
[----:B------:R-:W-:Y:S05]  /*2ce0*/  BRA `(.L_x_4165) ;  /* 0x0000000c00347947 */ /* 0x000fea0003800000 */
.L_x_4161:
        /* <DEDUP_REMOVED lines=10> */
.L_x_4169:
[----:B------:R-:W2:Y:S02]  /*2d90*/  LDG.E.U16 R0, desc[UR36][R4.64] ;  /* 0x0000002404007981 */ /* 0x000ea4000c1e1500 */
[----:B--2---:R-:W-:-:S05]  /*2da0*/  HADD2.F32 R0, -RZ, R0.H0_H0 ;  /* 0x20000000ff007230 */ /* 0x004fca0000004100 */
[----:B------:R-:W-:-:S04]  /*2db0*/  FMUL.FTZ R0, R0, 1 ;  /* 0x3f80000000007820 */ /* 0x000fc80000410000 */
[----:B------:R0:W2:Y:S01]  /*2dc0*/  F2F.F64.F32 R28, R0 ;  /* 0x00000000001c7310 */ /* 0x0000a20000201800 */
[----:B------:R-:W-:Y:S05]  /*2dd0*/  BRA `(.L_x_4165) ;  /* 0x0000000800f87947 */ /* 0x000fea0003800000 */
.L_x_4168:
        /* <DEDUP_REMOVED lines=10> */
.L_x_4171:
[----:B------:R-:W2:Y:S02]  /*2e80*/  LDG.E.U16 R4, desc[UR36][R4.64] ;  /* 0x0000002404047981 */ /* 0x000ea4000c1e1500 */
[----:B--2---:R-:W-:-:S05]  /*2e90*/  HADD2.F32 R0, -RZ, R4.H0_H0 ;  /* 0x20000004ff007230 */ /* 0x004fca0000004100 */
[----:B------:R-:W-:-:S04]  /*2ea0*/  FMUL.FTZ R0, R0, 1 ;  /* 0x3f80000000007820 */ /* 0x000fc80000410000 */
[----:B------:R0:W2:Y:S01]  /*2eb0*/  F2F.F64.F32 R28, R0 ;  /* 0x00000000001c7310 */ /* 0x0000a20000201800 */
[----:B------:R-:W-:Y:S05]  /*2ec0*/  BRA `(.L_x_4165) ;  /* 0x0000000800bc7947 */ /* 0x000fea0003800000 */
.L_x_4170:
[----:B------:R0:W5:Y:S01]  /*2ed0*/  LDG.E.64 R28, desc[UR36][R4.64] ;  /* 0x00000024041c7981 */ /* 0x000162000c1e1b00 */
[----:B------:R-:W-:Y:S05]  /*2ee0*/  BRA `(.L_x_4165) ;  /* 0x0000000800b47947 */ /* 0x000fea0003800000 */
.L_x_4160:
        /* <DEDUP_REMOVED lines=13> */
.L_x_4174:
[----:B------:R0:W5:Y:S01]  /*2fc0*/  LDG.E.64 R28, desc[UR36][R4.64] ;  /* 0x00000024041c7981 */ /* 0x000162000c1e1b00 */
[----:B------:R-:W-:Y:S05]  /*2fd0*/  BRA `(.L_x_4165) ;  /* 0x0000000800787947 */ /* 0x000fea0003800000 */
.L_x_4173:
        /* <DEDUP_REMOVED lines=26> */
[----:B------:R0:W2:Y:S01]  /*3180*/  F2F.F64.F32 R28, R7 ;  /* 0x00000007001c7310 */ /* 0x0000a20000201800 */
[----:B------:R-:W-:Y:S05]  /*3190*/  BRA `(.L_x_4165) ;  /* 0x0000000800087947 */ /* 0x000fea0003800000 */
.L_x_4176:
        /* <DEDUP_REMOVED lines=13> */
[----:B------:R0:W2:Y:S01]  /*3270*/  F2F.F64.F32 R28, R0 ;  /* 0x00000000001c7310 */ /* 0x0000a20000201800 */
[----:B------:R-:W-:Y:S05]  /*3280*/  BRA `(.L_x_4165) ;  /* 0x0000000400cc7947 */ /* 0x000fea0003800000 */
.L_x_4175:
[----:B------:R-:W2:Y:S02]  /*3290*/  LDG.E.U16 R0, desc[UR36][R4.64] ;  /* 0x0000002404007981 */ /* 0x000ea4000c1e1500 */
[----:B--2---:R-:W-:-:S04]  /*32a0*/  IMAD.U32 R0, R0, 0x10000, RZ ;  /* 0x0001000000007824 */ /* 0x004fc800078e00ff */
[----:B------:R-:W-:-:S04]  /*32b0*/  FMUL.FTZ R0, R0, 1 ;  /* 0x3f80000000007820 */ /* 0x000fc80000410000 */
[----:B------:R0:W2:Y:S01]  /*32c0*/  F2F.F64.F32 R28, R0 ;  /* 0x00000000001c7310 */ /* 0x0000a20000201800 */
[----:B------:R-:W-:Y:S05]  /*32d0*/  BRA `(.L_x_4165) ;  /* 0x0000000400b87947 */ /* 0x000fea0003800000 */
.L_x_4172:
        /* <DEDUP_REMOVED lines=9> */
[----:B--2---:R0:W2:Y:S01]  /*3370*/  I2F.F64.U16 R28, R4 ;  /* 0x00000004001c7312 */ /* 0x0040a20000101800 */
[----:B------:R-:W-:Y:S05]  /*3380*/  BRA `(.L_x_4165) ;  /* 0x00000004008c7947 */ /* 0x000fea0003800000 */
.L_x_4179:
        /* <DEDUP_REMOVED lines=21> */
.L_x_4183:
[----:B------:R-:W-:Y:S05]  /*34e0*/  BSYNC B1 ;  /* 0x0000000000017941 */ /* 0x000fea0003800000 */
.L_x_4182:
[----:B------:R-:W-:Y:S01]  /*34f0*/  LEA R5, R0, 0x3b800000, 0x17 ;  /* 0x3b80000000057811 */ /* 0x000fe200078eb8ff */
[----:B------:R-:W-:-:S05]  /*3500*/  IMAD.SHL.U32 R0, R3, 0x100000, RZ ;  /* 0x0010000003007824 */ /* 0x000fca00078e00ff */
[----:B------:R-:W-:-:S07]  /*3510*/  LOP3.LUT R0, R5, R0, R6, 0xfe, !PT ;  /* 0x0000000005007212 */ /* 0x000fce00078efe06 */
.L_x_4181:
[----:B------:R-:W-:Y:S05]  /*3520*/  BSYNC B0 ;  /* 0x0000000000007941 */ /* 0x000fea0003800000 */
.L_x_4180:
[----:B------:R-:W-:-:S04]  /*3530*/  FMUL.FTZ R0, R0, 1 ;  /* 0x3f80000000007820 */ /* 0x000fc80000410000 */
[----:B------:R0:W2:Y:S01]  /*3540*/  F2F.F64.F32 R28, R0 ;  /* 0x00000000001c7310 */ /* 0x0000a20000201800 */
[----:B------:R-:W-:Y:S05]  /*3550*/  BRA `(.L_x_4165) ;  /* 0x0000000400187947 */ /* 0x000fea0003800000 */
.L_x_4178:
        /* <DEDUP_REMOVED lines=21> */
.L_x_4187:
[----:B------:R-:W-:Y:S05]  /*36b0*/  BSYNC B1 ;  /* 0x0000000000017941 */ /* 0x000fea0003800000 */
.L_x_4186:
[----:B------:R-:W-:Y:S01]  /*36c0*/  LEA R5, R0, 0x37800000, 0x17 ;  /* 0x3780000000057811 */ /* 0x000fe200078eb8ff */
[----:B------:R-:W-:-:S05]  /*36d0*/  IMAD.SHL.U32 R0, R3, 0x200000, RZ ;  /* 0x0020000003007824 */ /* 0x000fca00078e00ff */
[----:B------:R-:W-:-:S07]  /*36e0*/  LOP3.LUT R0, R5, R0, R6, 0xfe, !PT ;  /* 0x0000000005007212 */ /* 0x000fce00078efe06 */
.L_x_4185:
[----:B------:R-:W-:Y:S05]  /*36f0*/  BSYNC B0 ;  /* 0x0000000000007941 */ /* 0x000fea0003800000 */
.L_x_4184:
[----:B------:R-:W-:-:S04]  /*3700*/  FMUL.FTZ R0, R0, 1 ;  /* 0x3f80000000007820 */ /* 0x000fc80000410000 */
[----:B------:R0:W2:Y:S01]  /*3710*/  F2F.F64.F32 R28, R0 ;  /* 0x00000000001c7310 */ /* 0x0000a20000201800 */
[----:B------:R-:W-:Y:S05]  /*3720*/  BRA `(.L_x_4165) ;  /* 0x0000000000a47947 */ /* 0x000fea0003800000 */
.L_x_4177:
        /* <DEDUP_REMOVED lines=14> */
.L_x_4191:
[----:B------:R-:W-:Y:S05]  /*3810*/  BSYNC B0 ;  /* 0x0000000000007941 */ /* 0x000fea0003800000 */
.L_x_4190:
[----:B------:R-:W-:-:S04]  /*3820*/  FMUL.FTZ R0, R0, 1 ;  /* 0x3f80000000007820 */ /* 0x000fc80000410000 */
[----:B------:R0:W2:Y:S01]  /*3830*/  F2F.F64.F32 R28, R0 ;  /* 0x00000000001c7310 */ /* 0x0000a20000201800 */
[----:B------:R-:W-:Y:S05]  /*3840*/  BRA `(.L_x_4165) ;  /* 0x00000000005c7947 */ /* 0x000fea0003800000 */
.L_x_4164:
        /* <DEDUP_REMOVED lines=16> */
.L_x_4192:
[----:B------:R-:W-:Y:S01]  /*3950*/  CS2R R28, SRZ ;  /* 0x00000000001c7805 */ /* 0x000fe2000001ff00 */
[----:B------:R-:W-:Y:S06]  /*3960*/  BRA `(.L_x_4165) ;  /* 0x0000000000147947 */ /* 0x000fec0003800000 */
.L_x_4189:
[----:B------:R-:W2:Y:S02]  /*3970*/  LDG.E.64 R28, desc[UR36][R4.64] ;  /* 0x00000024041c7981 */ /* 0x000ea4000c1e1b00 */
[----:B--2---:R-:W0:Y:S01]  /*3980*/  I2F.F64.U64 R28, R28 ;  /* 0x0000001c001c7312 */ /* 0x004e220000301800 */
[----:B------:R-:W-:Y:S05]  /*3990*/  BRA `(.L_x_4165) ;  /* 0x0000000000087947 */ /* 0x000fea0003800000 */
.L_x_4188:
[----:B------:R-:W2:Y:S02]  /*39a0*/  LDG.E R4, desc[UR36][R4.64] ;  /* 0x0000002404047981 */ /* 0x000ea4000c1e1900 */
[----:B--2---:R0:W2:Y:S02]  /*39b0*/  I2F.F64.U32 R28, R4 ;  /* 0x00000004001c7312 */ /* 0x0040a40000201800 */
.L_x_4165:
[----:B------:R-:W1:Y:S01]  /*39c0*/  LDC.U8 R3, c[0x0][0x56c] ;  /* 0x00015b00ff037b82 */ /* 0x000e620000000000 */
[----:B------:R-:W-:Y:S02]  /*39d0*/  ULDC.64 UR4, c[0x0][0x558] ;  /* 0x0001560000047ab9 */ /* 0x000fe40000000a00 */
[----:B0-2---:R-:W-:-:S05]  /*39e0*/  IADD3 R4, P1, R18, UR4, RZ ;  /* 0x0000000412047c10 */ /* 0x005fca000ff3e0ff */
        /* <DEDUP_REMOVED lines=15> */
.L_x_4196:
[----:B------:R-:W2:Y:S02]  /*3ae0*/  LDG.E.U8 R4, desc[UR36][R4.64] ;  /* 0x0000002404047981 */ /* 0x000ea4000c1e1100 */
[----:B--2---:R2:W0:Y:S01]  /*3af0*/  I2F.F64.U16 R18, R4 ;  /* 0x0000000400127312 */ /* 0x0044220000101800 */
[----:B------:R-:W-:Y:S05]  /*3b00*/  BRA `(.L_x_4198) ;  /* 0x0000000c00707947 */ /* 0x000fea0003800000 */
.L_x_4195:
        /* <DEDUP_REMOVED lines=9> */
.L_x_4200:
[----:B------:R-:W2:Y:S02]  /*3ba0*/  LDG.E R4, desc[UR36][R4.64] ;  /* 0x0000002404047981 */ /* 0x000ea4000c1e1900 */
[----:B--2---:R0:W1:Y:S01]  /*3bb0*/  I2F.F64 R18, R4 ;  /* 0x0000000400127312 */ /* 0x0040620000201c00 */
[----:B------:R-:W-:Y:S05]  /*3bc0*/  BRA `(.L_x_4198) ;  /* 0x0000000c00407947 */ /* 0x000fea0003800000 */
.L_x_4199:
[----:B------:R-:W2:Y:S02]  /*3bd0*/  LDG.E.U16 R4, desc[UR36][R4.64] ;  /* 0x0000002404047981 */ /* 0x000ea4000c1e1500 */
[----:B--2---:R0:W1:Y:S01]  /*3be0*/  I2F.F64.S16 R18, R4 ;  /* 0x0000000400127312 */ /* 0x0040620000101c00 */
[----:B------:R-:W-:Y:S05]  /*3bf0*/  BRA `(.L_x_4198) ;  /* 0x0000000c00347947 */ /* 0x000fea0003800000 */
.L_x_4194:
        /* <DEDUP_REMOVED lines=10> */
.L_x_4202:
[----:B------:R-:W2:Y:S02]  /*3ca0*/  LDG.E.U16 R0, desc[UR36][R4.64] ;  /* 0x0000002404007981 */ /* 0x000ea4000c1e1500 */
[----:B--2---:R-:W-:-:S05]  /*3cb0*/  HADD2.F32 R0, -RZ, R0.H0_H0 ;  /* 0x20000000ff007230 */ /* 0x004fca0000004100 */
[----:B------:R-:W-:-:S04]  /*3cc0*/  FMUL.FTZ R0, R0, 1 ;  /* 0x3f80000000007820 */ /* 0x000fc80000410000 */
[----:B------:R0:W1:Y:S01]  /*3cd0*/  F2F.F64.F32 R18, R0 ;  /* 0x0000000000127310 */ /* 0x0000620000201800 */
[----:B------:R-:W-:Y:S05]  /*3ce0*/  BRA `(.L_x_4198) ;  /* 0x0000000800f87947 */ /* 0x000fea0003800000 */
.L_x_4201:
        /* <DEDUP_REMOVED lines=10> */
.L_x_4204:
[----:B------:R-:W2:Y:S02]  /*3d90*/  LDG.E.U16 R4, desc[UR36][R4.64] ;  /* 0x0000002404047981 */ /* 0x000ea4000c1e1500 */
[----:B--2---:R-:W-:-:S05]  /*3da0*/  HADD2.F32 R0, -RZ, R4.H0_H0 ;  /* 0x20000004ff007230 */ /* 0x004fca0000004100 */
[----:B------:R-:W-:-:S04]  /*3db0*/  FMUL.FTZ R0, R0, 1 ;  /* 0x3f80000000007820 */ /* 0x000fc80000410000 */
[----:B------:R0:W1:Y:S01]  /*3dc0*/  F2F.F64.F32 R18, R0 ;  /* 0x0000000000127310 */ /* 0x0000620000201800 */
[----:B------:R-:W-:Y:S05]  /*3dd0*/  BRA `(.L_x_4198) ;  /* 0x0000000800bc7947 */ /* 0x000fea0003800000 */
.L_x_4203:
[----:B------:R0:W5:Y:S01]  /*3de0*/  LDG.E.64 R18, desc[UR36][R4.64] ;  /* 0x0000002404127981 */ /* 0x000162000c1e1b00 */
[----:B------:R-:W-:Y:S05]  /*3df0*/  BRA `(.L_x_4198) ;  /* 0x0000000800b47947 */ /* 0x000fea0003800000 */
.L_x_4193:
        /* <DEDUP_REMOVED lines=13> */
.L_x_4207:
[----:B------:R0:W5:Y:S01]  /*3ed0*/  LDG.E.64 R18, desc[UR36][R4.64] ;  /* 0x0000002404127981 */ /* 0x000162000c1e1b00 */
[----:B------:R-:W-:Y:S05]  /*3ee0*/  BRA `(.L_x_4198) ;  /* 0x0000000800787947 */ /* 0x000fea0003800000 */
.L_x_4206:
[----:B------:R-:W-:-:S13]  /*3ef0*/  ISETP.NE.AND P0, PT, R0, 0xf, PT ;  /* 0x0000000f0000780c */ /* 0x000fda0003f05270 */
[----:B------:R-:W-:Y:S05]  /*3f00*/  @!P0 BRA `(.L_x_4208) ;  /* 0x0000000000a48947 */ /* 0x000fea0003800000 */
[----:B------:R-:W-:-:S13]  /*3f10*/  ISETP.NE.AND P0, PT, R0, 0x17, PT ;  /* 0x000000170000780c */ /* 0x000fda0003f05270 */
[----:B------:R-:W-:Y:S05]  /*3f20*/  @!P0 BRA `(.L_x_4209) ;  /* 0x0000000000608947 */ /* 0x000fea0003800000 */
[----:B------:R-:W-:-:S13]  /*3f30*/  ISETP.NE.AND P0, PT, R0, 0x18, PT ;  /* 0x000000180000780c */ /* 0x000fda0003f05270 */
[----:B------:R-:W-:Y:S05]  /*3f40*/  @P0 BRA `(.L_x_4197) ;  /* 0x0000000800040947 */ /* 0x000fea0003800000 */
[----:B------:R-:W2:Y:S01]  /*3f50*/  LDG.E.U8 R0, desc[UR36][R4.64] ;  /* 0x0000002404007981 */ /* 0x000ea2000c1e1100 */
[----:B------:R-:W-:Y:S01]  /*3f60*/  MOV R9, 0xff800000 ;  /* 0xff80000000097802 */ /* 0x000fe20000000f00 */
        /* <DEDUP_REMOVED lines=20> */
.L_x_4209:
        /* <DEDUP_REMOVED lines=15> */
.L_x_4208:
[----:B------:R-:W2:Y:S02]  /*41a0*/  LDG.E.U16 R0, desc[UR36][R4.64] ;  /* 0x0000002404007981 */ /* 0x000ea4000c1e1500 */
[----:B--2---:R-:W-:-:S04]  /*41b0*/  IMAD.U32 R0, R0, 0x10000, RZ ;  /* 0x0001000000007824 */ /* 0x004fc800078e00ff */
[----:B------:R-:W-:-:S04]  /*41c0*/  FMUL.FTZ R0, R0, 1 ;  /* 0x3f80000000007820 */ /* 0x000fc80000410000 */
[----:B------:R0:W1:Y:S01]  /*41d0*/  F2F.F64.F32 R18, R0 ;  /* 0x0000000000127310 */ /* 0x0000620000201800 */
[----:B------:R-:W-:Y:S05]  /*41e0*/  BRA `(.L_x_4198) ;  /* 0x0000000400b87947 */ /* 0x000fea0003800000 */
.L_x_4205:
        /* <DEDUP_REMOVED lines=11> */
.L_x_4212:
        /* <DEDUP_REMOVED lines=21> */
.L_x_4216:
[----:B------:R-:W-:Y:S05]  /*43f0*/  BSYNC B1 ;  /* 0x0000000000017941 */ /* 0x000fea0003800000 */
.L_x_4215:
[----:B------:R-:W-:Y:S01]  /*4400*/  LEA R5, R0, 0x3b800000, 0x17 ;  /* 0x3b80000000057811 */ /* 0x000fe200078eb8ff */
[----:B------:R-:W-:-:S05]  /*4410*/  IMAD.SHL.U32 R0, R3, 0x100000, RZ ;  /* 0x0010000003007824 */ /* 0x000fca00078e00ff */
[----:B------:R-:W-:-:S07]  /*4420*/  LOP3.LUT R0, R5, R0, R6, 0xfe, !PT ;  /* 0x0000000005007212 */ /* 0x000fce00078efe06 */
.L_x_4214:
[----:B------:R-:W-:Y:S05]  /*4430*/  BSYNC B0 ;  /* 0x0000000000007941 */ /* 0x000fea0003800000 */
.L_x_4213:
[----:B------:R-:W-:-:S04]  /*4440*/  FMUL.FTZ R0, R0, 1 ;  /* 0x3f80000000007820 */ /* 0x000fc80000410000 */
[----:B------:R0:W1:Y:S01]  /*4450*/  F2F.F64.F32 R18, R0 ;  /* 0x0000000000127310 */ /* 0x0000620000201800 */
[----:B------:R-:W-:Y:S05]  /*4460*/  BRA `(.L_x_4198) ;  /* 0x0000000400187947 */ /* 0x000fea0003800000 */
.L_x_4211:
        /* <DEDUP_REMOVED lines=21> */
.L_x_4220:
[----:B------:R-:W-:Y:S05]  /*45c0*/  BSYNC B1 ;  /* 0x0000000000017941 */ /* 0x000fea0003800000 */
.L_x_4219:
[----:B------:R-:W-:Y:S01]  /*45d0*/  LEA R5, R0, 0x37800000, 0x17 ;  /* 0x3780000000057811 */ /* 0x000fe200078eb8ff */
[----:B------:R-:W-:-:S05]  /*45e0*/  IMAD.SHL.U32 R0, R3, 0x200000, RZ ;  /* 0x0020000003007824 */ /* 0x000fca00078e00ff */
[----:B------:R-:W-:-:S07]  /*45f0*/  LOP3.LUT R0, R5, R0, R6, 0xfe, !PT ;  /* 0x0000000005007212 */ /* 0x000fce00078efe06 */
.L_x_4218:
[----:B------:R-:W-:Y:S05]  /*4600*/  BSYNC B0 ;  /* 0x0000000000007941 */ /* 0x000fea0003800000 */
.L_x_4217:
[----:B------:R-:W-:-:S04]  /*4610*/  FMUL.FTZ R0, R0, 1 ;  /* 0x3f80000000007820 */ /* 0x000fc80000410000 */
[----:B------:R0:W1:Y:S01]  /*4620*/  F2F.F64.F32 R18, R0 ;  /* 0x0000000000127310 */ /* 0x0000620000201800 */
[----:B------:R-:W-:Y:S05]  /*4630*/  BRA `(.L_x_4198) ;  /* 0x0000000000a47947 */ /* 0x000fea0003800000 */
.L_x_4210:
        /* <DEDUP_REMOVED lines=14> */
.L_x_4224:
[----:B------:R-:W-:Y:S05]  /*4720*/  BSYNC B0 ;  /* 0x0000000000007941 */ /* 0x000fea0003800000 */
.L_x_4223:
[----:B------:R-:W-:-:S04]  /*4730*/  FMUL.FTZ R0, R0, 1 ;  /* 0x3f80000000007820 */ /* 0x000fc80000410000 */
[----:B------:R0:W1:Y:S01]  /*4740*/  F2F.F64.F32 R18, R0 ;  /* 0x0000000000127310 */ /* 0x0000620000201800 */
[----:B------:R-:W-:Y:S05]  /*4750*/  BRA `(.L_x_4198) ;  /* 0x00000000005c7947 */ /* 0x000fea0003800000 */
.L_x_4197:
        /* <DEDUP_REMOVED lines=16> */
.L_x_4225:
[----:B------:R-:W-:Y:S01]  /*4860*/  CS2R R18, SRZ ;  /* 0x0000000000127805 */ /* 0x000fe2000001ff00 */
[----:B------:R-:W-:Y:S06]  /*4870*/  BRA `(.L_x_4198) ;  /* 0x0000000000147947 */ /* 0x000fec0003800000 */
.L_x_4222:
[----:B------:R-:W2:Y:S02]  /*4880*/  LDG.E.64 R18, desc[UR36][R4.64] ;  /* 0x0000002404127981 */ /* 0x000ea4000c1e1b00 */
[----:B--2---:R-:W0:Y:S01]  /*4890*/  I2F.F64.U64 R18, R18 ;  /* 0x0000001200127312 */ /* 0x004e220000301800 */
[----:B------:R-:W-:Y:S05]  /*48a0*/  BRA `(.L_x_4198) ;  /* 0x0000000000087947 */ /* 0x000fea0003800000 */
.L_x_4221:
[----:B------:R-:W2:Y:S02]  /*48b0*/  LDG.E R4, desc[UR36][R4.64] ;  /* 0x0000002404047981 */ /* 0x000ea4000c1e1900 */
[----:B--2---:R0:W1:Y:S02]  /*48c0*/  I2F.F64.U32 R18, R4 ;  /* 0x0000000400127312 */ /* 0x0040640000201800 */
.L_x_4198:
[----:B------:R-:W0:Y:S01]  /*48d0*/  LDC.U8 R3, c[0x0][0x56d] ;  /* 0x00015b40ff037b82 */ /* 0x000e220000000000 */
[----:B------:R-:W-:Y:S02]  /*48e0*/  ULDC.64 UR4, c[0x0][0x560] ;  /* 0x0001580000047ab9 */ /* 0x000fe40000000a00 */
[----:B------:R-:W-:-:S05]  /*48f0*/  IADD3 R24, P1, R24, UR4, RZ ;  /* 0x0000000418187c10 */ /* 0x000fca000ff3e0ff */
        /* <DEDUP_REMOVED lines=13> */
[----:B--2---:R-:W0:Y:S01]  /*49d0*/  I2F.F64.S16 R14, R14 ;  /* 0x0000000e000e7312 */ /* 0x004e220000101c00 */
[----:B------:R-:W-:Y:S05]  /*49e0*/  BRA `(.L_x_4231) ;  /* 0x0000000c007c7947 */ /* 0x000fea0003800000 */
.L_x_4229:
[----:B------:R-:W2:Y:S02]  /*49f0*/  LDG.E.U8 R14, desc[UR36][R24.64] ;  /* 0x00000024180e7981 */ /* 0x000ea4000c1e1100 */
[----:B--2---:R-:W0:Y:S01]  /*4a00*/  I2F.F64.U16 R14, R14 ;  /* 0x0000000e000e7312 */ /* 0x004e220000101800 */
[----:B------:R-:W-:Y:S05]  /*4a10*/  BRA `(.L_x_4231) ;  /* 0x0000000c00707947 */ /* 0x000fea0003800000 */
.L_x_4228:
        /* <DEDUP_REMOVED lines=9> */
.L_x_4233:
[----:B------:R-:W2:Y:S02]  /*4ab0*/  LDG.E R14, desc[UR36][R24.64] ;  /* 0x00000024180e7981 */ /* 0x000ea4000c1e1900 */
[----:B--2---:R-:W0:Y:S01]  /*4ac0*/  I2F.F64 R14, R14 ;  /* 0x0000000e000e7312 */ /* 0x004e220000201c00 */
[----:B------:R-:W-:Y:S05]  /*4ad0*/  BRA `(.L_x_4231) ;  /* 0x0000000c00407947 */ /* 0x000fea0003800000 */
.L_x_4232:
[----:B------:R-:W2:Y:S02]  /*4ae0*/  LDG.E.U16 R14, desc[UR36][R24.64] ;  /* 0x00000024180e7981 */ /* 0x000ea4000c1e1500 */
[----:B--2---:R-:W0:Y:S01]  /*4af0*/  I2F.F64.S16 R14, R14 ;  /* 0x0000000e000e7312 */ /* 0x004e220000101c00 */
[----:B------:R-:W-:Y:S05]  /*4b00*/  BRA `(.L_x_4231) ;  /* 0x0000000c00347947 */ /* 0x000fea0003800000 */
.L_x_4227:
        /* <DEDUP_REMOVED lines=10> */
.L_x_4235:
[----:B------:R-:W2:Y:S02]  /*4bb0*/  LDG.E.U16 R0, desc[UR36][R24.64] ;  /* 0x0000002418007981 */ /* 0x000ea4000c1e1500 */
[----:B--2---:R-:W-:-:S05]  /*4bc0*/  HADD2.F32 R0, -RZ, R0.H0_H0 ;  /* 0x20000000ff007230 */ /* 0x004fca0000004100 */
[----:B------:R-:W-:-:S04]  /*4bd0*/  FMUL.FTZ R0, R0, 1 ;  /* 0x3f80000000007820 */ /* 0x000fc80000410000 */
[----:B------:R0:W2:Y:S01]  /*4be0*/  F2F.F64.F32 R14, R0 ;  /* 0x00000000000e7310 */ /* 0x0000a20000201800 */
[----:B------:R-:W-:Y:S05]  /*4bf0*/  BRA `(.L_x_4231) ;  /* 0x0000000800f87947 */ /* 0x000fea0003800000 */
.L_x_4234:
        /* <DEDUP_REMOVED lines=10> */
.L_x_4237:
[----:B------:R-:W2:Y:S02]  /*4ca0*/  LDG.E.U16 R24, desc[UR36][R24.64] ;  /* 0x0000002418187981 */ /* 0x000ea4000c1e1500 */
[----:B--2---:R-:W-:-:S05]  /*4cb0*/  HADD2.F32 R0, -RZ, R24.H0_H0 ;  /* 0x20000018ff007230 */ /* 0x004fca0000004100 */
[----:B------:R-:W-:-:S04]  /*4cc0*/  FMUL.FTZ R0, R0, 1 ;  /* 0x3f80000000007820 */ /* 0x000fc80000410000 */
[----:B------:R0:W2:Y:S01]  /*4cd0*/  F2F.F64.F32 R14, R0 ;  /* 0x00000000000e7310 */ /* 0x0000a20000201800 */
[----:B------:R-:W-:Y:S05]  /*4ce0*/  BRA `(.L_x_4231) ;  /* 0x0000000800bc7947 */ /* 0x000fea0003800000 */
.L_x_4236:
[----:B------:R0:W5:Y:S01]  /*4cf0*/  LDG.E.64 R14, desc[UR36][R24.64] ;  /* 0x00000024180e7981 */ /* 0x000162000c1e1b00 */
[----:B------:R-:W-:Y:S05]  /*4d00*/  BRA `(.L_x_4231) ;  /* 0x0000000800b47947 */ /* 0x000fea0003800000 */
.L_x_4226:
        /* <DEDUP_REMOVED lines=13> */
.L_x_4240:
[----:B------:R0:W5:Y:S01]  /*4de0*/  LDG.E.64 R14, desc[UR36][R24.64] ;  /* 0x00000024180e7981 */ /* 0x000162000c1e1b00 */
[----:B------:R-:W-:Y:S05]  /*4df0*/  BRA `(.L_x_4231) ;  /* 0x0000000800787947 */ /* 0x000fea0003800000 */
.L_x_4239:
        /* <DEDUP_REMOVED lines=24> */
[----:B------:R-:W-:-:S05]  /*4f80*/  LOP3.LUT R5, R5, 0x80000000, R0, 0xf8, !PT ;  /* 0x8000000005057812 */ /* 0x000fca00078ef800 */
[----:B------:R-:W-:-:S04]  /*4f90*/  FMUL.FTZ R5, R5, 1 ;  /* 0x3f80000005057820 */ /* 0x000fc80000410000 */
[----:B------:R0:W2:Y:S01]  /*4fa0*/  F2F.F64.F32 R14, R5 ;  /* 0x00000005000e7310 */ /* 0x0000a20000201800 */
[----:B------:R-:W-:Y:S05]  /*4fb0*/  BRA `(.L_x_4231) ;  /* 0x0000000800087947 */ /* 0x000fea0003800000 */
.L_x_4242:
        /* <DEDUP_REMOVED lines=15> */
.L_x_4241:
[----:B------:R-:W2:Y:S02]  /*50b0*/  LDG.E.U16 R0, desc[UR36][R24.64] ;  /* 0x0000002418007981 */ /* 0x000ea4000c1e1500 */
[----:B--2---:R-:W-:-:S04]  /*50c0*/  IMAD.U32 R0, R0, 0x10000, RZ ;  /* 0x0001000000007824 */ /* 0x004fc800078e00ff */
[----:B------:R-:W-:-:S04]  /*50d0*/  FMUL.FTZ R0, R0, 1 ;  /* 0x3f80000000007820 */ /* 0x000fc80000410000 */
[----:B------:R0:W2:Y:S01]  /*50e0*/  F2F.F64.F32 R14, R0 ;  /* 0x00000000000e7310 */ /* 0x0000a20000201800 */
[----:B------:R-:W-:Y:S05]  /*50f0*/  BRA `(.L_x_4231) ;  /* 0x0000000400b87947 */ /* 0x000fea0003800000 */
.L_x_4238:
        /* <DEDUP_REMOVED lines=9> */
[----:B--2---:R-:W0:Y:S01]  /*5190*/  I2F.F64.U16 R14, R14 ;  /* 0x0000000e000e7312 */ /* 0x004e220000101800 */
[----:B------:R-:W-:Y:S05]  /*51a0*/  BRA `(.L_x_4231) ;  /* 0x00000004008c7947 */ /* 0x000fea0003800000 */
.L_x_4245:
[----:B------:R-:W2:Y:S01]  /*51b0*/  LDG.E.U8 R3, desc[UR36][R24.64] ;  /* 0x0000002418037981 */ /* 0x000ea2000c1e1100 */
[----:B------:R-:W-:Y:S01]  /*51c0*/  BSSY B0, `(.L_x_4246) ;  /* 0x0000018000007945 */ /* 0x000fe20003800000 */
[----:B------:R-:W-:Y:S01]  /*51d0*/  HFMA2.MMA R0, -RZ, RZ, 0, 0 ;  /* 0x00000000ff007435 */ /* 0x000fe200000001ff */
        /* <DEDUP_REMOVED lines=18> */
.L_x_4249:
[----:B------:R-:W-:Y:S05]  /*5300*/  BSYNC B1 ;  /* 0x0000000000017941 */ /* 0x000fea0003800000 */
.L_x_4248:
[----:B------:R-:W-:Y:S01]  /*5310*/  LEA R5, R0, 0x3b800000, 0x17 ;  /* 0x3b80000000057811 */ /* 0x000fe200078eb8ff */
[----:B------:R-:W-:-:S05]  /*5320*/  IMAD.SHL.U32 R0, R3, 0x100000, RZ ;  /* 0x0010000003007824 */ /* 0x000fca00078e00ff */
[----:B------:R-:W-:-:S07]  /*5330*/  LOP3.LUT R0, R5, R0, R6, 0xfe, !PT ;  /* 0x0000000005007212 */ /* 0x000fce00078efe06 */
.L_x_4247:
[----:B------:R-:W-:Y:S05]  /*5340*/  BSYNC B0 ;  /* 0x0000000000007941 */ /* 0x000fea0003800000 */
.L_x_4246:
[----:B------:R-:W-:-:S04]  /*5350*/  FMUL.FTZ R0, R0, 1 ;  /* 0x3f80000000007820 */ /* 0x000fc80000410000 */
[----:B------:R2:W0:Y:S01]  /*5360*/  F2F.F64.F32 R14, R0 ;  /* 0x00000000000e7310 */ /* 0x0004220000201800 */
[----:B------:R-:W-:Y:S05]  /*5370*/  BRA `(.L_x_4231) ;  /* 0x0000000400187947 */ /* 0x000fea0003800000 */
.L_x_4244:
        /* <DEDUP_REMOVED lines=21> */
.L_x_4253:
[----:B------:R-:W-:Y:S05]  /*54d0*/  BSYNC B1 ;  /* 0x0000000000017941 */ /* 0x000fea0003800000 */
.L_x_4252:
[----:B------:R-:W-:Y:S01]  /*54e0*/  LEA R5, R0, 0x37800000, 0x17 ;  /* 0x3780000000057811 */ /* 0x000fe200078eb8ff */
[----:B------:R-:W-:-:S05]  /*54f0*/  IMAD.SHL.U32 R0, R3, 0x200000, RZ ;  /* 0x0020000003007824 */ /* 0x000fca00078e00ff */
[----:B------:R-:W-:-:S07]  /*5500*/  LOP3.LUT R0, R5, R0, R6, 0xfe, !PT ;  /* 0x0000000005007212 */ /* 0x000fce00078efe06 */
.L_x_4251:
[----:B------:R-:W-:Y:S05]  /*5510*/  BSYNC B0 ;  /* 0x0000000000007941 */ /* 0x000fea0003800000 */
.L_x_4250:
[----:B------:R-:W-:-:S04]  /*5520*/  FMUL.FTZ R0, R0, 1 ;  /* 0x3f80000000007820 */ /* 0x000fc80000410000 */
[----:B------:R0:W2:Y:S01]  /*5530*/  F2F.F64.F32 R14, R0 ;  /* 0x00000000000e7310 */ /* 0x0000a20000201800 */
[----:B------:R-:W-:Y:S05]  /*5540*/  BRA `(.L_x_4231) ;  /* 0x0000000000a47947 */ /* 0x000fea0003800000 */
.L_x_4243:
        /* <DEDUP_REMOVED lines=14> */
.L_x_4257:
[----:B------:R-:W-:Y:S05]  /*5630*/  BSYNC B0 ;  /* 0x0000000000007941 */ /* 0x000fea0003800000 */
.L_x_4256:
[----:B------:R-:W-:-:S04]  /*5640*/  FMUL.FTZ R0, R0, 1 ;  /* 0x3f80000000007820 */ /* 0x000fc80000410000 */
[----:B------:R0:W2:Y:S01]  /*5650*/  F2F.F64.F32 R14, R0 ;  /* 0x00000000000e7310 */ /* 0x0000a20000201800 */
[----:B------:R-:W-:Y:S05]  /*5660*/  BRA `(.L_x_4231) ;  /* 0x00000000005c7947 */ /* 0x000fea0003800000 */
.L_x_4230:
[----:B------:R-:W-:Y:S01]  /*5670*/  MOV R14, 0x0 ;  /* 0x00000000000e7802 */ /* 0x000fe20000000f00 */
[----:B------:R-:W-:Y:S01]  /*5680*/  ULDC.64 UR4, c[0x4][0x128] ;  /* 0x01004a0000047ab9 */ /* 0x000fe20000000a00 */
[----:B------:R-:W-:Y:S01]  /*5690*/  ULDC.64 UR6, c[0x4][0x8] ;  /* 0x0100020000067ab9 */ /* 0x000fe20000000a00 */
[----:B--2---:R-:W-:Y:S02]  /*56a0*/  IMAD.U32 R4, RZ, RZ, UR4 ;  /* 0x00000004ff047e24 */ /* 0x004fe4000f8e00ff */
        /* <DEDUP_REMOVED lines=12> */
.L_x_4258:
[----:B------:R-:W-:Y:S01]  /*5770*/  CS2R R14, SRZ ;  /* 0x00000000000e7805 */ /* 0x000fe2000001ff00 */
[----:B------:R-:W-:Y:S06]  /*5780*/  BRA `(.L_x_4231) ;  /* 0x0000000000147947 */ /* 0x000fec0003800000 */
.L_x_4255:
[----:B------:R-:W2:Y:S02]  /*5790*/  LDG.E.64 R14, desc[UR36][R24.64] ;  /* 0x00000024180e7981 */ /* 0x000ea4000c1e1b00 */
[----:B--2---:R-:W0:Y:S01]  /*57a0*/  I2F.F64.U64 R14, R14 ;  /* 0x0000000e000e7312 */ /* 0x004e220000301800 */
[----:B------:R-:W-:Y:S05]  /*57b0*/  BRA `(.L_x_4231) ;  /* 0x0000000000087947 */ /* 0x000fea0003800000 */
.L_x_4254:
[----:B------:R-:W2:Y:S02]  /*57c0*/  LDG.E R14, desc[UR36][R24.64] ;  /* 0x00000024180e7981 */ /* 0x000ea4000c1e1900 */
[----:B--2---:R-:W0:Y:S02]  /*57d0*/  I2F.F64.U32 R14, R14 ;  /* 0x0000000e000e7312 */ /* 0x004e240000201800 */
.L_x_4231:
[----:B--2---:R-:W-:Y:S01]  /*57e0*/  IMAD.MOV.U32 R4, RZ, RZ, 0x652b82fe ;  /* 0x652b82feff047424 */ /* 0x004fe200078e00ff */
[----:B------:R-:W-:Y:S01]  /*57f0*/  UMOV UR4, 0xfefa39ef ;  /* 0xfefa39ef00047882 */ /* 0x000fe20000000000 */
[----:B0-----:R-:W-:Y:S01]  /*5800*/  IMAD.MOV.U32 R5, RZ, RZ, 0x3ff71547 ;  /* 0x3ff71547ff057424 */ /* 0x001fe200078e00ff */
[----:B------:R-:W-:Y:S01]  /*5810*/  UMOV UR5, 0x3fe62e42 ;  /* 0x3fe62e4200057882 */ /* 0x000fe20000000000 */
[----:B----45:R-:W-:Y:S01]  /*5820*/  DADD R10, -RZ, -R28 ;  /* 0x00000000ff0a7229 */ /* 0x030fe2000000091c */
[----:B------:R-:W-:Y:S03]  /*5830*/  BSSY B0, `(.L_x_4259) ;  /* 0x0000036000007945 */ /* 0x000fe60003800000 */
[----:B------:R-:W-:-:S06]  /*5840*/  DFMA R4, -R28, R4, 6.75539944105574400000e+15 ;  /* 0x433800001c04742b */ /* 0x000fcc0000000104 */
[----:B------:R-:W-:Y:S02]  /*5850*/  FSETP.GEU.FTZ.AND P0, PT, |R11|, 4.1917929649353027344, PT ;  /* 0x4086232b0b00780b */ /* 0x000fe40003f1e200 */
[----:B------:R-:W-:-:S08]  /*5860*/  DADD R6, R4, -6.75539944105574400000e+15 ;  /* 0xc338000004067429 */ /* 0x000fd00000000000 */
[----:B------:R-:W-:Y:S01]  /*5870*/  DFMA R8, R6, -UR4, -R28 ;  /* 0x8000000406087c2b */ /* 0x000fe2000800081c */
[----:B------:R-:W-:Y:S01]  /*5880*/  UMOV UR4, 0x3b39803f ;  /* 0x3b39803f00047882 */ /* 0x000fe20000000000 */
[----:B------:R-:W-:-:S06]  /*5890*/  UMOV UR5, 0x3c7abc9e ;  /* 0x3c7abc9e00057882 */ /* 0x000fcc0000000000 */
[----:B------:R-:W-:Y:S01]  /*58a0*/  DFMA R6, R6, -UR4, R8 ;  /* 0x8000000406067c2b */ /* 0x000fe20008000008 */
[----:B------:R-:W-:Y:S01]  /*58b0*/  UMOV UR4, 0x69ce2bdf ;  /* 0x69ce2bdf00047882 */ /* 0x000fe20000000000 */
[----:B------:R-:W-:Y:S01]  /*58c0*/  IMAD.MOV.U32 R8, RZ, RZ, -0x35dec16 ;  /* 0xfca213eaff087424 */ /* 0x000fe200078e00ff */
[----:B------:R-:W-:Y:S01]  /*58d0*/  UMOV UR5, 0x3e5ade15 ;  /* 0x3e5ade1500057882 */ /* 0x000fe20000000000 */
[----:B------:R-:W-:-:S06]  /*58e0*/  IMAD.MOV.U32 R9, RZ, RZ, 0x3e928af3 ;  /* 0x3e928af3ff097424 */ /* 0x000fcc00078e00ff */
[----:B------:R-:W-:Y:S01]  /*58f0*/  DFMA R8, R6, UR4, R8 ;  /* 0x0000000406087c2b */ /* 0x000fe20008000008 */
[----:B------:R-:W-:Y:S01]  /*5900*/  UMOV UR4, 0x62401315 ;  /* 0x6240131500047882 */ /* 0x000fe20000000000 */
[----:B------:R-:W-:-:S06]  /*5910*/  UMOV UR5, 0x3ec71dee ;  /* 0x3ec71dee00057882 */ /* 0x000fcc0000000000 */
[----:B------:R-:W-:Y:S01]  /*5920*/  DFMA R8, R6, R8, UR4 ;  /* 0x0000000406087e2b */ /* 0x000fe20008000008 */
        /* <DEDUP_REMOVED lines=20> */
[----:B------:R-:W-:-:S08]  /*5a70*/  DFMA R8, R6, R8, UR4 ;  /* 0x0000000406087e2b */ /* 0x000fd00008000008 */
[----:B------:R-:W-:-:S08]  /*5a80*/  DFMA R8, R6, R8, 1 ;  /* 0x3ff000000608742b */ /* 0x000fd00000000008 */
[----:B------:R-:W-:-:S10]  /*5a90*/  DFMA R6, R6, R8, 1 ;  /* 0x3ff000000606742b */ /* 0x000fd40000000008 */
[----:B------:R-:W-:Y:S02]  /*5aa0*/  IMAD R9, R4, 0x100000, R7 ;  /* 0x0010000004097824 */ /* 0x000fe400078e0207 */
[----:B------:R-:W-:Y:S01]  /*5ab0*/  IMAD.MOV.U32 R8, RZ, RZ, R6 ;  /* 0x000000ffff087224 */ /* 0x000fe200078e0006 */
[----:B------:R-:W-:Y:S06]  /*5ac0*/  @!P0 BRA `(.L_x_4260) ;  /* 0x0000000000308947 */ /* 0x000fec0003800000 */
[----:B------:R-:W-:Y:S01]  /*5ad0*/  FSETP.GEU.FTZ.AND P1, PT, |R11|, 4.2275390625, PT ;  /* 0x408748000b00780b */ /* 0x000fe20003f3e200 */
[C---:B------:R-:W-:Y:S02]  /*5ae0*/  DADD R8, -R28.reuse, +INF ;  /* 0x7ff000001c087429 */ /* 0x040fe40000000100 */
[----:B------:R-:W-:-:S08]  /*5af0*/  DSETP.GT.AND P0, PT, R28, RZ, PT ;  /* 0x000000ff1c00722a */ /* 0x000fd00003f04000 */
[----:B------:R-:W-:Y:S02]  /*5b00*/  FSEL R8, R8, RZ, !P0 ;  /* 0x000000ff08087208 */ /* 0x000fe40004000000 */
[----:B------:R-:W-:Y:S02]  /*5b10*/  @!P1 LEA.HI R0, R4, R4, RZ, 0x1 ;  /* 0x0000000404009211 */ /* 0x000fe400078f08ff */
[----:B------:R-:W-:Y:S02]  /*5b20*/  FSEL R9, R9, RZ, !P0 ;  /* 0x000000ff09097208 */ /* 0x000fe40004000000 */
[----:B------:R-:W-:-:S05]  /*5b30*/  @!P1 SHF.R.S32.HI R3, RZ, 0x1, R0 ;  /* 0x00000001ff039819 */ /* 0x000fca0000011400 */
[----:B------:R-:W-:Y:S02]  /*5b40*/  @!P1 IMAD.IADD R4, R4, 0x1, -R3 ;  /* 0x0000000104049824 */ /* 0x000fe400078e0a03 */
[----:B------:R-:W-:-:S03]  /*5b50*/  @!P1 IMAD R7, R3, 0x100000, R7 ;  /* 0x0010000003079824 */ /* 0x000fc600078e0207 */
[----:B------:R-:W-:Y:S01]  /*5b60*/  @!P1 LEA R5, R4, 0x3ff00000, 0x14 ;  /* 0x3ff0000004059811 */ /* 0x000fe200078ea0ff */
[----:B------:R-:W-:-:S06]  /*5b70*/  @!P1 IMAD.MOV.U32 R4, RZ, RZ, RZ ;  /* 0x000000ffff049224 */ /* 0x000fcc00078e00ff */
[----:B------:R-:W-:-:S11]  /*5b80*/  @!P1 DMUL R8, R6, R4 ;  /* 0x0000000406089228 */ /* 0x000fd60000000000 */
.L_x_4260:
[----:B------:R-:W-:Y:S05]  /*5b90*/  BSYNC B0 ;  /* 0x0000000000007941 */ /* 0x000fea0003800000 */
.L_x_4259:
[----:B------:R-:W-:Y:S01]  /*5ba0*/  DADD R6, R8, 1 ;  /* 0x3ff0000008067429 */ /* 0x000fe20000000000 */
[----:B------:R-:W-:Y:S05]  /*5bb0*/  BSSY B0, `(.L_x_4261) ;  /* 0x0000011000007945 */ /* 0x000fea0003800000 */
[----:B------:R-:W0:Y:S04]  /*5bc0*/  MUFU.RCP64H R5, R7 ;  /* 0x0000000700057308 */ /* 0x000e280000001800 */
[----:B------:R-:W-:-:S05]  /*5bd0*/  VIADD R4, R7, 0x300402 ;  /* 0x0030040207047836 */ /* 0x000fca0000000000 */
[----:B------:R-:W-:Y:S01]  /*5be0*/  FSETP.GEU.AND P0, PT, |R4|, 5.8789094863358348022e-39, PT ;  /* 0x004004020400780b */ /* 0x000fe20003f0e200 */
[----:B0-----:R-:W-:-:S08]  /*5bf0*/  DFMA R8, -R6, R4, 1 ;  /* 0x3ff000000608742b */ /* 0x001fd00000000104 */
[----:B------:R-:W-:-:S08]  /*5c00*/  DFMA R8, R8, R8, R8 ;  /* 0x000000080808722b */ /* 0x000fd00000000008 */
[----:B------:R-:W-:-:S08]  /*5c10*/  DFMA R8, R4, R8, R4 ;  /* 0x000000080408722b */ /* 0x000fd00000000004 */
[----:B------:R-:W-:-:S08]  /*5c20*/  DFMA R10, -R6, R8, 1 ;  /* 0x3ff00000060a742b */ /* 0x000fd00000000108 */
[----:B------:R-:W-:Y:S01]  /*5c30*/  DFMA R4, R8, R10, R8 ;  /* 0x0000000a0804722b */ /* 0x000fe20000000008 */
[----:B------:R-:W-:Y:S10]  /*5c40*/  @P0 BRA `(.L_x_4262) ;  /* 0x00000000001c0947 */ /* 0x000ff40003800000 */
[----:B------:R-:W-:Y:S01]  /*5c50*/  LOP3.LUT R0, R7, 0x7fffffff, RZ, 0xc0, !PT ;  /* 0x7fffffff07007812 */ /* 0x000fe200078ec0ff */
[----:B------:R-:W-:Y:S01]  /*5c60*/  IMAD.MOV.U32 R3, RZ, RZ, R7 ;  /* 0x000000ffff037224 */ /* 0x000fe200078e0007 */
[----:B------:R-:W-:-:S03]  /*5c70*/  MOV R4, 0x5ca0 ;  /* 0x00005ca000047802 */ /* 0x000fc60000000f00 */
[----:B------:R-:W-:-:S07]  /*5c80*/  VIADD R0, R0, 0xfff00000 ;  /* 0xfff0000000007836 */ /* 0x000fce0000000000 */
[----:B-1-3--:R-:W-:Y:S05]  /*5c90*/  CALL.REL.NOINC `($__internal_0_$__cuda_sm20_dblrcp_rn_slowpath_v3) ;  /* 0x0000015800cc7944 */ /* 0x00afea0003c00000 */
[----:B------:R-:W-:Y:S02]  /*5ca0*/  IMAD.MOV.U32 R4, RZ, RZ, R0 ;  /* 0x000000ffff047224 */ /* 0x000fe400078e0000 */
[----:B------:R-:W-:-:S07]  /*5cb0*/  IMAD.MOV.U32 R5, RZ, RZ, R3 ;  /* 0x000000ffff057224 */ /* 0x000fce00078e0003 */
.L_x_4262:
[----:B------:R-:W-:Y:S05]  /*5cc0*/  BSYNC B0 ;  /* 0x0000000000007941 */ /* 0x000fea0003800000 */
.L_x_4261:
[----:B------:R-:W0:Y:S01]  /*5cd0*/  LDC.U8 R3, c[0x0][0x569] ;  /* 0x00015a40ff037b82 */ /* 0x000e220000000000 */
[----:B------:R-:W-:-:S08]  /*5ce0*/  DFMA R14, R4, -R14, R14 ;  /* 0x8000000e040e722b */ /* 0x000fd0000000000e */
[----:B---3--:R-:W-:-:S08]  /*5cf0*/  DMUL R14, R14, R22 ;  /* 0x000000160e0e7228 */ /* 0x008fd00000000000 */
[----:B-1----:R-:W-:Y:S01]  /*5d00*/  DFMA R4, R4, R18, R14 ;  /* 0x000000120404722b */ /* 0x002fe2000000000e */
        /* <DEDUP_REMOVED lines=11> */
[----:B------:R-:W0:Y:S02]  /*5dc0*/  F2I.F64.TRUNC R5, R4 ;  /* 0x0000000400057311 */ /* 0x000e24000030d100 */
[----:B0-----:R4:W-:Y:S01]  /*5dd0*/  STG.E.U8 desc[UR36][R16.64], R5 ;  /* 0x0000000510007986 */ /* 0x0019e2000c101124 */
[----:B------:R-:W-:Y:S05]  /*5de0*/  BRA `(.L_x_4268) ;  /* 0x0000001000087947 */ /* 0x000fea0003800000 */
.L_x_4266:
[----:B------:R-:W0:Y:S02]  /*5df0*/  F2I.S64.F64.TRUNC R4, R4 ;  /* 0x0000000400047311 */ /* 0x000e24000030d900 */
[----:B0-----:R-:W-:-:S05]  /*5e00*/  IMAD.MOV.U32 R3, RZ, RZ, R4 ;  /* 0x000000ffff037224 */ /* 0x001fca00078e0004 */
[----:B------:R3:W-:Y:S01]  /*5e10*/  STG.E.U8 desc[UR36][R16.64], R3 ;  /* 0x0000000310007986 */ /* 0x0007e2000c101124 */
[----:B------:R-:W-:Y:S05]  /*5e20*/  BRA `(.L_x_4268) ;  /* 0x0000000c00f87947 */ /* 0x000fea0003800000 */
.L_x_4265:
[----:B------:R-:W-:-:S13]  /*5e30*/  ISETP.NE.AND P0, PT, R0, 0x2, PT ;  /* 0x000000020000780c */ /* 0x000fda0003f05270 */
[----:B------:R-:W-:Y:S05]  /*5e40*/  @!P0 BRA `(.L_x_4269) ;  /* 0x0000000000288947 */ /* 0x000fea0003800000 */
[----:B------:R-:W-:-:S13]  /*5e50*/  ISETP.NE.AND P0, PT, R0, 0x3, PT ;  /* 0x000000030000780c */ /* 0x000fda0003f05270 */
[----:B------:R-:W-:Y:S05]  /*5e60*/  @!P0 BRA `(.L_x_4270) ;  /* 0x0000000000148947 */ /* 0x000fea0003800000 */
[----:B------:R-:W-:-:S13]  /*5e70*/  ISETP.NE.AND P0, PT, R0, 0x4, PT ;  /* 0x000000040000780c */ /* 0x000fda0003f05270 */
[----:B------:R-:W-:Y:S05]  /*5e80*/  @P0 BRA `(.L_x_4267) ;  /* 0x0000000c00880947 */ /* 0x000fea0003800000 */
[----:B------:R-:W0:Y:S02]  /*5e90*/  F2I.S64.F64.TRUNC R4, R4 ;  /* 0x0000000400047311 */ /* 0x000e24000030d900 */
[----:B0-----:R1:W-:Y:S01]  /*5ea0*/  STG.E.64 desc[UR36][R16.64], R4 ;  /* 0x0000000410007986 */ /* 0x0013e2000c101b24 */
[----:B------:R-:W-:Y:S05]  /*5eb0*/  BRA `(.L_x_4268) ;  /* 0x0000000c00d47947 */ /* 0x000fea0003800000 */
.L_x_4270:
[----:B------:R-:W0:Y:S02]  /*5ec0*/  F2I.F64.TRUNC R5, R4 ;  /* 0x0000000400057311 */ /* 0x000e24000030d100 */
[----:B0-----:R2:W-:Y:S01]  /*5ed0*/  STG.E desc[UR36][R16.64], R5 ;  /* 0x0000000510007986 */ /* 0x0015e2000c101924 */
[----:B------:R-:W-:Y:S05]  /*5ee0*/  BRA `(.L_x_4268) ;  /* 0x0000000c00c87947 */ /* 0x000fea0003800000 */
.L_x_4269:
[----:B------:R-:W0:Y:S02]  /*5ef0*/  F2I.F64.TRUNC R5, R4 ;  /* 0x0000000400057311 */ /* 0x000e24000030d100 */
[----:B0-----:R0:W-:Y:S01]  /*5f00*/  STG.E.U16 desc[UR36][R16.64], R5 ;  /* 0x0000000510007986 */ /* 0x0011e2000c101524 */
[----:B------:R-:W-:Y:S05]  /*5f10*/  BRA `(.L_x_4268) ;  /* 0x0000000c00bc7947 */ /* 0x000fea0003800000 */
.L_x_4264:
[----:B------:R-:W-:-:S13]  /*5f20*/  ISETP.GT.AND P0, PT, R0, 0x6, PT ;  /* 0x000000060000780c */ /* 0x000fda0003f04270 */
[----:B------:R-:W-:Y:S05]  /*5f30*/  @P0 BRA `(.L_x_4271) ;  /* 0x00000000004c0947 */ /* 0x000fea0003800000 */
[----:B------:R-:W-:-:S13]  /*5f40*/  ISETP.NE.AND P0, PT, R0, 0x5, PT ;  /* 0x000000050000780c */ /* 0x000fda0003f05270 */
[----:B------:R-:W-:Y:S05]  /*5f50*/  @!P0 BRA `(.L_x_4272) ;  /* 0x0000000000248947 */ /* 0x000fea0003800000 */
[----:B------:R-:W-:-:S13]  /*5f60*/  ISETP.NE.AND P0, PT, R0, 0x6, PT ;  /* 0x000000060000780c */ /* 0x000fda0003f05270 */
[----:B------:R-:W-:Y:S05]  /*5f70*/  @P0 BRA `(.L_x_4267) ;  /* 0x0000000c004c0947 */ /* 0x000fea0003800000 */
[----:B------:R-:W-:Y:S01]  /*5f80*/  UMOV UR4, 0xf0000000 ;  /* 0xf000000000047882 */ /* 0x000fe20000000000 */
[----:B------:R-:W-:Y:S01]  /*5f90*/  UMOV UR5, 0x380fffff ;  /* 0x380fffff00057882 */ /* 0x000fe20000000000 */
[----:B------:R-:W0:Y:S01]  /*5fa0*/  F2F.F32.F64 R3, R4 ;  /* 0x0000000400037310 */ /* 0x000e220000301000 */
[----:B------:R-:W-:-:S14]  /*5fb0*/  DSETP.GEU.AND P0, PT, |R4|, UR4, PT ;  /* 0x0000000404007e2a */ /* 0x000fdc000bf0e200 */
[----:B0-----:R-:W-:-:S05]  /*5fc0*/  @!P0 FMUL R3, R3, 1.175494350822287508e-38 ;  /* 0x0080000003038820 */ /* 0x001fca0000400000 */
[----:B------:R0:W-:Y:S01]  /*5fd0*/  STG.E desc[UR36][R16.64], R3 ;  /* 0x0000000310007986 */ /* 0x0001e2000c101924 */
[----:B------:R-:W-:Y:S05]  /*5fe0*/  BRA `(.L_x_4268) ;  /* 0x0000000c00887947 */ /* 0x000fea0003800000 */
.L_x_4272:
[----:B------:R-:W-:Y:S01]  /*5ff0*/  UMOV UR4, 0xf0000000 ;  /* 0xf000000000047882 */ /* 0x000fe20000000000 */
[----:B------:R-:W-:Y:S01]  /*6000*/  UMOV UR5, 0x380fffff ;  /* 0x380fffff00057882 */ /* 0x000fe20000000000 */
[----:B------:R-:W0:Y:S01]  /*6010*/  F2F.F32.F64 R0, R4 ;  /* 0x0000000400007310 */ /* 0x000e220000301000 */
[----:B------:R-:W-:-:S14]  /*6020*/  DSETP.GEU.AND P0, PT, |R4|, UR4, PT ;  /* 0x0000000404007e2a */ /* 0x000fdc000bf0e200 */
[----:B0-----:R-:W-:-:S05]  /*6030*/  @!P0 FMUL R0, R0, 1.175494350822287508e-38 ;  /* 0x0080000000008820 */ /* 0x001fca0000400000 */
[----:B------:R-:W-:-:S05]  /*6040*/  F2FP.F16.F32.PACK_AB R0, RZ, R0 ;  /* 0x00000000ff00723e */ /* 0x000fca00000000ff */
[----:B------:R0:W-:Y:S01]  /*6050*/  STG.E.U16 desc[UR36][R16.64], R0 ;  /* 0x0000000010007986 */ /* 0x0001e2000c101524 */
[----:B------:R-:W-:Y:S05]  /*6060*/  BRA `(.L_x_4268) ;  /* 0x0000000c00687947 */ /* 0x000fea0003800000 */
.L_x_4271:
[----:B------:R-:W-:-:S13]  /*6070*/  ISETP.NE.AND P0, PT, R0, 0x7, PT ;  /* 0x000000070000780c */ /* 0x000fda0003f05270 */
[----:B------:R-:W-:Y:S05]  /*6080*/  @!P0 BRA `(.L_x_4273) ;  /* 0x0000000000548947 */ /* 0x000fea0003800000 */
[----:B------:R-:W-:-:S13]  /*6090*/  ISETP.NE.AND P0, PT, R0, 0x8, PT ;  /* 0x000000080000780c */ /* 0x000fda0003f05270 */
[----:B------:R-:W-:Y:S05]  /*60a0*/  @!P0 BRA `(.L_x_4274) ;  /* 0x0000000000288947 */ /* 0x000fea0003800000 */
[----:B------:R-:W-:-:S13]  /*60b0*/  ISETP.NE.AND P0, PT, R0, 0x9, PT ;  /* 0x000000090000780c */ /* 0x000fda0003f05270 */
[----:B------:R-:W-:Y:S05]  /*60c0*/  @P0 BRA `(.L_x_4267) ;  /* 0x0000000800f80947 */ /* 0x000fea0003800000 */
[----:B------:R-:W-:Y:S01]  /*60d0*/  UMOV UR4, 0xf0000000 ;  /* 0xf000000000047882 */ /* 0x000fe20000000000 */
[----:B------:R-:W-:Y:S01]  /*60e0*/  UMOV UR5, 0x380fffff ;  /* 0x380fffff00057882 */ /* 0x000fe20000000000 */
[----:B------:R-:W0:Y:S01]  /*60f0*/  F2F.F32.F64 R6, R4 ;  /* 0x0000000400067310 */ /* 0x000e220000301000 */
[----:B------:R-:W-:Y:S01]  /*6100*/  DSETP.GEU.AND P0, PT, |R4|, UR4, PT ;  /* 0x0000000404007e2a */ /* 0x000fe2000bf0e200 */
[----:B------:R-:W-:-:S13]  /*6110*/  IMAD.MOV.U32 R7, RZ, RZ, RZ ;  /* 0x000000ffff077224 */ /* 0x000fda00078e00ff */
[----:B0-----:R-:W-:-:S05]  /*6120*/  @!P0 FMUL R6, R6, 1.175494350822287508e-38 ;  /* 0x0080000006068820 */ /* 0x001fca0000400000 */
[----:B------:R0:W-:Y:S01]  /*6130*/  STG.E.64 desc[UR36][R16.64], R6 ;  /* 0x0000000610007986 */ /* 0x0001e2000c101b24 */
[----:B------:R-:W-:Y:S05]  /*6140*/  BRA `(.L_x_4268) ;  /* 0x0000000c00307947 */ /* 0x000fea0003800000 */
.L_x_4274:
[----:B------:R-:W-:Y:S01]  /*6150*/  UMOV UR4, 0xf0000000 ;  /* 0xf000000000047882 */ /* 0x000fe20000000000 */
[----:B------:R-:W-:Y:S01]  /*6160*/  UMOV UR5, 0x380fffff ;  /* 0x380fffff00057882 */ /* 0x000fe20000000000 */
[----:B------:R-:W0:Y:S01]  /*6170*/  F2F.F32.F64 R0, R4 ;  /* 0x0000000400007310 */ /* 0x000e220000301000 */
[----:B------:R-:W-:-:S14]  /*6180*/  DSETP.GEU.AND P0, PT, |R4|, UR4, PT ;  /* 0x0000000404007e2a */ /* 0x000fdc000bf0e200 */
[----:B0-----:R-:W-:-:S05]  /*6190*/  @!P0 FMUL R0, R0, 1.175494350822287508e-38 ;  /* 0x0080000000008820 */ /* 0x001fca0000400000 */
[----:B------:R-:W-:-:S04]  /*61a0*/  F2FP.F16.F32.PACK_AB R3, RZ, R0 ;  /* 0x00000000ff03723e */ /* 0x000fc800000000ff */
[----:B------:R-:W-:-:S05]  /*61b0*/  PRMT R3, R3, 0x5410, RZ ;  /* 0x0000541003037816 */ /* 0x000fca00000000ff */
[----:B------:R0:W-:Y:S01]  /*61c0*/  STG.E desc[UR36][R16.64], R3 ;  /* 0x0000000310007986 */ /* 0x0001e2000c101924 */
[----:B------:R-:W-:Y:S05]  /*61d0*/  BRA `(.L_x_4268) ;  /* 0x0000000c000c7947 */ /* 0x000fea0003800000 */
.L_x_4273:
[----:B------:R0:W-:Y:S01]  /*61e0*/  STG.E.64 desc[UR36][R16.64], R4 ;  /* 0x0000000410007986 */ /* 0x0001e2000c101b24 */
[----:B------:R-:W-:Y:S05]  /*61f0*/  BRA `(.L_x_4268) ;  /* 0x0000000c00047947 */ /* 0x000fea0003800000 */
.L_x_4263:
        /* <DEDUP_REMOVED lines=8> */
[----:B------:R-:W-:-:S06]  /*6280*/  DSETP.NEU.AND P0, PT, R4, RZ, PT ;  /* 0x000000ff0400722a */ /* 0x000fcc0003f0d000 */
[----:B------:R-:W-:-:S05]  /*6290*/  SEL R3, RZ, 0x1, !P0 ;  /* 0x00000001ff037807 */ /* 0x000fca0004000000 */
[----:B------:R0:W-:Y:S01]  /*62a0*/  STG.E.U8 desc[UR36][R16.64], R3 ;  /* 0x0000000310007986 */ /* 0x0001e2000c101124 */
[----:B------:R-:W-:Y:S05]  /*62b0*/  BRA `(.L_x_4268) ;  /* 0x0000000800d47947 */ /* 0x000fea0003800000 */
.L_x_4277:
[----:B------:R-:W-:-:S05]  /*62c0*/  CS2R R6, SRZ ;  /* 0x0000000000067805 */ /* 0x000fca000001ff00 */
[----:B------:R0:W-:Y:S01]  /*62d0*/  STG.E.128 desc[UR36][R16.64], R4 ;  /* 0x0000000410007986 */ /* 0x0001e2000c101d24 */
[----:B------:R-:W-:Y:S05]  /*62e0*/  BRA `(.L_x_4268) ;  /* 0x0000000800c87947 */ /* 0x000fea0003800000 */
.L_x_4276:
        /* <DEDUP_REMOVED lines=10> */
[----:B------:R-:W-:-:S13]  /*6390*/  BSSY B0, `(.L_x_4280) ;  /* 0x000000f000007945 */ /* 0x000fda0003800000 */
[----:B0-----:R-:W-:-:S05]  /*63a0*/  @!P0 FMUL R9, R9, 1.175494350822287508e-38 ;  /* 0x0080000009098820 */ /* 0x001fca0000400000 */
        /* <DEDUP_REMOVED lines=13> */
.L_x_4281:
[----:B------:R-:W-:Y:S05]  /*6480*/  BSYNC B0 ;  /* 0x0000000000007941 */ /* 0x000fea0003800000 */
.L_x_4280:
[----:B------:R-:W-:-:S05]  /*6490*/  LOP3.LUT R7, R0, R7, RZ, 0xfc, !PT ;  /* 0x0000000700077212 */ /* 0x000fca00078efcff */
[----:B------:R0:W-:Y:S01]  /*64a0*/  STG.E.U8 desc[UR36][R16.64], R7 ;  /* 0x0000000710007986 */ /* 0x0001e2000c101124 */
[----:B------:R-:W-:Y:S05]  /*64b0*/  BRA `(.L_x_4268) ;  /* 0x0000000800547947 */ /* 0x000fea0003800000 */
.L_x_4279:
[----:B------:R-:W-:Y:S01]  /*64c0*/  UMOV UR4, 0xf0000000 ;  /* 0xf000000000047882 */ /* 0x000fe20000000000 */
[----:B------:R-:W-:Y:S01]  /*64d0*/  UMOV UR5, 0x380fffff ;  /* 0x380fffff00057882 */ /* 0x000fe20000000000 */
[----:B------:R-:W0:Y:S01]  /*64e0*/  F2F.F32.F64 R7, R4 ;  /* 0x0000000400077310 */ /* 0x000e220000301000 */
[----:B------:R-:W-:Y:S01]  /*64f0*/  DSETP.GEU.AND P0, PT, |R4|, UR4, PT ;  /* 0x0000000404007e2a */ /* 0x000fe2000bf0e200 */
[----:B------:R-:W-:-:S13]  /*6500*/  BSSY B0, `(.L_x_4282) ;  /* 0x0000010000007945 */ /* 0x000fda0003800000 */
[----:B0-----:R-:W-:-:S05]  /*6510*/  @!P0 FMUL R7, R7, 1.175494350822287508e-38 ;  /* 0x0080000007078820 */ /* 0x001fca0000400000 */
        /* <DEDUP_REMOVED lines=11> */
.L_x_4283:
[----:B------:R-:W-:Y:S01]  /*65d0*/  IMAD.MOV.U32 R0, RZ, RZ, 0x7f ;  /* 0x0000007fff007424 */ /* 0x000fe200078e00ff */
[----:B------:R-:W-:-:S04]  /*65e0*/  ISETP.GT.U32.AND P0, PT, R3, 0x7f800000, PT ;  /* 0x7f8000000300780c */ /* 0x000fc80003f04070 */
[----:B------:R-:W-:-:S09]  /*65f0*/  SEL R0, R0, 0x7c, P0 ;  /* 0x0000007c00007807 */ /* 0x000fd20000000000 */
.L_x_4284:
[----:B------:R-:W-:Y:S05]  /*6600*/  BSYNC B0 ;  /* 0x0000000000007941 */ /* 0x000fea0003800000 */
.L_x_4282:
[----:B------:R-:W-:-:S04]  /*6610*/  LOP3.LUT R3, R7, 0x80000000, RZ, 0xc0, !PT ;  /* 0x8000000007037812 */ /* 0x000fc800078ec0ff */
[----:B------:R-:W-:-:S04]  /*6620*/  SHF.R.U32.HI R3, RZ, 0x18, R3 ;  /* 0x00000018ff037819 */ /* 0x000fc80000011603 */
[----:B------:R-:W-:-:S05]  /*6630*/  LOP3.LUT R3, R0, R3, RZ, 0xfc, !PT ;  /* 0x0000000300037212 */ /* 0x000fca00078efcff */
[----:B------:R0:W-:Y:S01]  /*6640*/  STG.E.U8 desc[UR36][R16.64], R3 ;  /* 0x0000000310007986 */ /* 0x0001e2000c101124 */
[----:B------:R-:W-:Y:S05]  /*6650*/  BRA `(.L_x_4268) ;  /* 0x0000000400ec7947 */ /* 0x000fea0003800000 */
.L_x_4278:
[----:B------:R-:W-:Y:S01]  /*6660*/  UMOV UR4, 0xf0000000 ;  /* 0xf000000000047882 */ /* 0x000fe20000000000 */
[----:B------:R-:W-:Y:S01]  /*6670*/  UMOV UR5, 0x380fffff ;  /* 0x380fffff00057882 */ /* 0x000fe20000000000 */
[----:B------:R-:W0:Y:S01]  /*6680*/  F2F.F32.F64 R0, R4 ;  /* 0x0000000400007310 */ /* 0x000e220000301000 */
[----:B------:R-:W-:-:S14]  /*6690*/  DSETP.GEU.AND P0, PT, |R4|, UR4, PT ;  /* 0x0000000404007e2a */ /* 0x000fdc000bf0e200 */
[----:B0-----:R-:W-:-:S05]  /*66a0*/  @!P0 FMUL R0, R0, 1.175494350822287508e-38 ;  /* 0x0080000000008820 */ /* 0x001fca0000400000 */
[----:B------:R-:W-:-:S05]  /*66b0*/  F2FP.BF16.F32.PACK_AB R0, RZ, R0 ;  /* 0x00000000ff00723e */ /* 0x000fca00000010ff */
[----:B------:R0:W-:Y:S01]  /*66c0*/  STG.E.U16 desc[UR36][R16.64], R0 ;  /* 0x0000000010007986 */ /* 0x0001e2000c101524 */
[----:B------:R-:W-:Y:S05]  /*66d0*/  BRA `(.L_x_4268) ;  /* 0x0000000400cc7947 */ /* 0x000fea0003800000 */
.L_x_4275:
        /* <DEDUP_REMOVED lines=8> */
[----:B------:R-:W0:Y:S02]  /*6760*/  F2I.U32.F64.TRUNC R5, R4 ;  /* 0x0000000400057311 */ /* 0x000e24000030d000 */
[----:B0-----:R0:W-:Y:S01]  /*6770*/  STG.E.U16 desc[UR36][R16.64], R5 ;  /* 0x0000000510007986 */ /* 0x0011e2000c101524 */
[----:B------:R-:W-:Y:S05]  /*6780*/  BRA `(.L_x_4268) ;  /* 0x0000000400a07947 */ /* 0x000fea0003800000 */
.L_x_4287:
[----:B------:R-:W-:Y:S01]  /*6790*/  UMOV UR4, 0xf0000000 ;  /* 0xf000000000047882 */ /* 0x000fe20000000000 */
[----:B------:R-:W-:Y:S01]  /*67a0*/  UMOV UR5, 0x380fffff ;  /* 0x380fffff00057882 */ /* 0x000fe20000000000 */
[----:B------:R-:W0:Y:S01]  /*67b0*/  F2F.F32.F64 R7, R4 ;  /* 0x0000000400077310 */ /* 0x000e220000301000 */
[----:B------:R-:W-:Y:S01]  /*67c0*/  DSETP.GEU.AND P0, PT, |R4|, UR4, PT ;  /* 0x0000000404007e2a */ /* 0x000fe2000bf0e200 */
[----:B------:R-:W-:Y:S01]  /*67d0*/  BSSY B0, `(.L_x_4288) ;  /* 0x0000015000007945 */ /* 0x000fe20003800000 */
[----:B------:R-:W-:-:S12]  /*67e0*/  MOV R8, 0x80 ;  /* 0x0000008000087802 */ /* 0x000fd80000000f00 */
[----:B0-----:R-:W-:-:S05]  /*67f0*/  @!P0 FMUL R7, R7, 1.175494350822287508e-38 ;  /* 0x0080000007078820 */ /* 0x001fca0000400000 */
        /* <DEDUP_REMOVED lines=14> */
.L_x_4290:
[----:B------:R-:W-:-:S04]  /*68e0*/  LOP3.LUT R3, R7, 0x80000000, RZ, 0xc0, !PT ;  /* 0x8000000007037812 */ /* 0x000fc800078ec0ff */
[----:B------:R-:W-:-:S04]  /*68f0*/  SHF.R.U32.HI R3, RZ, 0x18, R3 ;  /* 0x00000018ff037819 */ /* 0x000fc80000011603 */
[----:B------:R-:W-:-:S04]  /*6900*/  LOP3.LUT R0, R0, R3, RZ, 0xfc, !PT ;  /* 0x0000000300007212 */ /* 0x000fc800078efcff */
[----:B------:R-:W-:-:S07]  /*6910*/  PRMT R8, R0, 0x7610, R8 ;  /* 0x0000761000087816 */ /* 0x000fce0000000008 */
.L_x_4289:
[----:B------:R-:W-:Y:S05]  /*6920*/  BSYNC B0 ;  /* 0x0000000000007941 */ /* 0x000fea0003800000 */
.L_x_4288:
[----:B------:R0:W-:Y:S01]  /*6930*/  STG.E.U8 desc[UR36][R16.64], R8 ;  /* 0x0000000810007986 */ /* 0x0001e2000c101124 */
[----:B------:R-:W-:Y:S05]  /*6940*/  BRA `(.L_x_4268) ;  /* 0x0000000400307947 */ /* 0x000fea0003800000 */
.L_x_4286:
[----:B------:R-:W-:Y:S01]  /*6950*/  UMOV UR4, 0xf0000000 ;  /* 0xf000000000047882 */ /* 0x000fe20000000000 */
[----:B------:R-:W-:Y:S01]  /*6960*/  UMOV UR5, 0x380fffff ;  /* 0x380fffff00057882 */ /* 0x000fe20000000000 */
[----:B------:R-:W0:Y:S01]  /*6970*/  F2F.F32.F64 R7, R4 ;  /* 0x0000000400077310 */ /* 0x000e220000301000 */
[----:B------:R-:W-:Y:S01]  /*6980*/  DSETP.GEU.AND P0, PT, |R4|, UR4, PT ;  /* 0x0000000404007e2a */ /* 0x000fe2000bf0e200 */
[----:B------:R-:W-:Y:S01]  /*6990*/  BSSY B0, `(.L_x_4291) ;  /* 0x0000015000007945 */ /* 0x000fe20003800000 */
[----:B------:R-:W-:-:S12]  /*69a0*/  IMAD.MOV.U32 R8, RZ, RZ, 0x80 ;  /* 0x00000080ff087424 */ /* 0x000fd800078e00ff */
        /* <DEDUP_REMOVED lines=15> */
.L_x_4293:
[----:B------:R-:W-:-:S04]  /*6aa0*/  LOP3.LUT R3, R7, 0x80000000, RZ, 0xc0, !PT ;  /* 0x8000000007037812 */ /* 0x000fc800078ec0ff */
[----:B------:R-:W-:-:S04]  /*6ab0*/  SHF.R.U32.HI R3, RZ, 0x18, R3 ;  /* 0x00000018ff037819 */ /* 0x000fc80000011603 */
[----:B------:R-:W-:-:S04]  /*6ac0*/  LOP3.LUT R0, R0, R3, RZ, 0xfc, !PT ;  /* 0x0000000300007212 */ /* 0x000fc800078efcff */
[----:B------:R-:W-:-:S07]  /*6ad0*/  PRMT R8, R0, 0x7610, R8 ;  /* 0x0000761000087816 */ /* 0x000fce0000000008 */
.L_x_4292:
[----:B------:R-:W-:Y:S05]  /*6ae0*/  BSYNC B0 ;  /* 0x0000000000007941 */ /* 0x000fea0003800000 */
.L_x_4291:
[----:B------:R0:W-:Y:S01]  /*6af0*/  STG.E.U8 desc[UR36][R16.64], R8 ;  /* 0x0000000810007986 */ /* 0x0001e2000c101124 */
[----:B------:R-:W-:Y:S05]  /*6b00*/  BRA `(.L_x_4268) ;  /* 0x0000000000c07947 */ /* 0x000fea0003800000 */
.L_x_4285:
        /* <DEDUP_REMOVED lines=26> */
.L_x_4267:
        /* <DEDUP_REMOVED lines=16> */
.L_x_4296:
[----:B------:R-:W-:Y:S05]  /*6db0*/  BRA `(.L_x_4268) ;  /* 0x0000000000147947 */ /* 0x000fea0003800000 */
.L_x_4295:
[----:B------:R-:W0:Y:S02]  /*6dc0*/  F2I.U64.F64.TRUNC R4, R4 ;  /* 0x0000000400047311 */ /* 0x000e24000030d800 */
[----:B0-----:R0:W-:Y:S01]  /*6dd0*/  STG.E.64 desc[UR36][R16.64], R4 ;  /* 0x0000000410007986 */ /* 0x0011e2000c101b24 */
[----:B------:R-:W-:Y:S05]  /*6de0*/  BRA `(.L_x_4268) ;  /* 0x0000000000087947 */ /* 0x000fea0003800000 */
.L_x_4294:
[----:B------:R-:W0:Y:S02]  /*6df0*/  F2I.U32.F64.TRUNC R5, R4 ;  /* 0x0000000400057311 */ /* 0x000e24000030d000 */
[----:B0-----:R0:W-:Y:S02]  /*6e00*/  STG.E desc[UR36][R16.64], R5 ;  /* 0x0000000510007986 */ /* 0x0011e4000c101924 */
.L_x_4268:
[----:B------:R-:W-:-:S04]  /*6e10*/  IMAD R2, R27, 0x200, R2 ;  /* 0x000002001b027824 */ /* 0x000fc800078e0202 */
[----:B------:R-:W-:-:S07]  /*6e20*/  VIADD R25, R2, 0x80 ;  /* 0x0000008002197836 */ /* 0x000fce0000000000 */
.L_x_4125:
[----:B------:R-:W-:Y:S05]  /*6e30*/  BSYNC B6 ;  /* 0x0000000000067941 */ /* 0x000fea0003800000 */
.L_x_4124:
[----:B------:R-:W-:Y:S01]  /*6e40*/  ULDC UR4, c[0x0][0x210] ;  /* 0x0000840000047ab9 */ /* 0x000fe20000000800 */
[----:B------:R-:W-:Y:S01]  /*6e50*/  BSSY B6, `(.L_x_4297) ;  /* 0x00006dc000067945 */ /* 0x000fe20003800000 */
[----:B------:R-:W-:-:S13]  /*6e60*/  ISETP.GE.AND P0, PT, R25, UR4, PT ;  /* 0x0000000419007c0c */ /* 0x000fda000bf06270 */
[----:B------:R-:W-:Y:S05]  /*6e70*/  @P0 BRA `(.L_x_4298) ;  /* 0x0000006c00640947 */ /* 0x000fea0003800000 */
[----:B0--3--:R-:W0:Y:S01]  /*6e80*/  LDC R3, c[0x0][0x218] ;  /* 0x00008600ff037b82 */ /* 0x009e220000000800 */
[----:B------:R-:W-:Y:S01]  /*6e90*/  IMAD.MOV.U32 R2, RZ, RZ, RZ ;  /* 0x000000ffff027224 */ /* 0x000fe200078e00ff */
[----:B------:R-:W-:Y:S01]  /*6ea0*/  CS2R R18, SRZ ;  /* 0x0000000000127805 */ /* 0x000fe2000001ff00 */
[----:B------:R-:W-:Y:S02]  /*6eb0*/  IMAD.MOV.U32 R0, RZ, RZ, RZ ;  /* 0x000000ffff007224 */ /* 0x000fe400078e00ff */
[----:B-12-4-:R-:W-:Y:S01]  /*6ec0*/  IMAD.MOV.U32 R16, RZ, RZ, RZ ;  /* 0x000000ffff107224 */ /* 0x016fe200078e00ff */
        /* <DEDUP_REMOVED lines=425> */
.L_x_4299:
        /* <DEDUP_REMOVED lines=19> */
[----:B--2---:R2:W3:Y:S01]  /*8a90*/  I2F.F64.S16 R22, R4 ;  /* 0x0000000400167312 */ /* 0x0044e20000101c00 */
[----:B------:R-:W-:Y:S05]  /*8aa0*/  BRA `(.L_x_4305) ;  /* 0x0000000c007c7947 */ /* 0x000fea0003800000 */
.L_x_4303:
[----:B------:R-:W2:Y:S02]  /*8ab0*/  LDG.E.U8 R4, desc[UR36][R4.64] ;  /* 0x0000002404047981 */ /* 0x000ea4000c1e1100 */
[----:B--2---:R0:W1:Y:S01]  /*8ac0*/  I2F.F64.U16 R22, R4 ;  /* 0x0000000400167312 */ /* 0x0040620000101800 */
[----:B------:R-:W-:Y:S05]  /*8ad0*/  BRA `(.L_x_4305) ;  /* 0x0000000c00707947 */ /* 0x000fea0003800000 */
.L_x_4302:
        /* <DEDUP_REMOVED lines=9> */
.L_x_4307:
[----:B------:R-:W2:Y:S02]  /*8b70*/  LDG.E R4, desc[UR36][R4.64] ;  /* 0x0000002404047981 */ /* 0x000ea4000c1e1900 */
[----:B--2---:R0:W1:Y:S01]  /*8b80*/  I2F.F64 R22, R4 ;  /* 0x0000000400167312 */ /* 0x0040620000201c00 */
[----:B------:R-:W-:Y:S05]  /*8b90*/  BRA `(.L_x_4305) ;  /* 0x0000000c00407947 */ /* 0x000fea0003800000 */
.L_x_4306:
[----:B------:R-:W2:Y:S02]  /*8ba0*/  LDG.E.U16 R4, desc[UR36][R4.64] ;  /* 0x0000002404047981 */ /* 0x000ea4000c1e1500 */
[----:B--2---:R4:W0:Y:S01]  /*8bb0*/  I2F.F64.S16 R22, R4 ;  /* 0x0000000400167312 */ /* 0x0048220000101c00 */
[----:B------:R-:W-:Y:S05]  /*8bc0*/  BRA `(.L_x_4305) ;  /* 0x0000000c00347947 */ /* 0x000fea0003800000 */
.L_x_4301:
        /* <DEDUP_REMOVED lines=10> */
.L_x_4309:
[----:B------:R-:W2:Y:S02]  /*8c70*/  LDG.E.U16 R0, desc[UR36][R4.64] ;  /* 0x0000002404007981 */ /* 0x000ea4000c1e1500 */
[----:B--2---:R-:W-:-:S05]  /*8c80*/  HADD2.F32 R0, -RZ, R0.H0_H0 ;  /* 0x20000000ff007230 */ /* 0x004fca0000004100 */
[----:B------:R-:W-:-:S04]  /*8c90*/  FMUL.FTZ R0, R0, 1 ;  /* 0x3f80000000007820 */ /* 0x000fc80000410000 */
[----:B------:R0:W1:Y:S01]  /*8ca0*/  F2F.F64.F32 R22, R0 ;  /* 0x0000000000167310 */ /* 0x0000620000201800 */
[----:B------:R-:W-:Y:S05]  /*8cb0*/  BRA `(.L_x_4305) ;  /* 0x0000000800f87947 */ /* 0x000fea0003800000 */
.L_x_4308:
        /* <DEDUP_REMOVED lines=10> */
.L_x_4311:
[----:B------:R-:W2:Y:S02]  /*8d60*/  LDG.E.U16 R4, desc[UR36][R4.64] ;  /* 0x0000002404047981 */ /* 0x000ea4000c1e1500 */
[----:B--2---:R-:W-:-:S05]  /*8d70*/  HADD2.F32 R0, -RZ, R4.H0_H0 ;  /* 0x20000004ff007230 */ /* 0x004fca0000004100 */
[----:B------:R-:W-:-:S04]  /*8d80*/  FMUL.FTZ R0, R0, 1 ;  /* 0x3f80000000007820 */ /* 0x000fc80000410000 */
[----:B------:R0:W1:Y:S01]  /*8d90*/  F2F.F64.F32 R22, R0 ;  /* 0x0000000000167310 */ /* 0x0000620000201800 */
[----:B------:R-:W-:Y:S05]  /*8da0*/  BRA `(.L_x_4305) ;  /* 0x0000000800bc7947 */ /* 0x000fea0003800000 */
.L_x_4310:
[----:B------:R0:W5:Y:S01]  /*8db0*/  LDG.E.64 R22, desc[UR36][R4.64] ;  /* 0x0000002404167981 */ /* 0x000162000c1e1b00 */
[----:B------:R-:W-:Y:S05]  /*8dc0*/  BRA `(.L_x_4305) ;  /* 0x0000000800b47947 */ /* 0x000fea0003800000 */
.L_x_4300:
        /* <DEDUP_REMOVED lines=13> */
.L_x_4314:
[----:B------:R0:W5:Y:S01]  /*8ea0*/  LDG.E.64 R22, desc[UR36][R4.64] ;  /* 0x0000002404167981 */ /* 0x000162000c1e1b00 */
[----:B------:R-:W-:Y:S05]  /*8eb0*/  BRA `(.L_x_4305) ;  /* 0x0000000800787947 */ /* 0x000fea0003800000 */
.L_x_4313:
        /* <DEDUP_REMOVED lines=28> */
.L_x_4316:
        /* <DEDUP_REMOVED lines=15> */
.L_x_4315:
[----:B------:R-:W2:Y:S02]  /*9170*/  LDG.E.U16 R0, desc[UR36][R4.64] ;  /* 0x0000002404007981 */ /* 0x000ea4000c1e1500 */
[----:B--2---:R-:W-:-:S04]  /*9180*/  IMAD.U32 R0, R0, 0x10000, RZ ;  /* 0x0001000000007824 */ /* 0x004fc800078e00ff */
[----:B------:R-:W-:-:S04]  /*9190*/  FMUL.FTZ R0, R0, 1 ;  /* 0x3f80000000007820 */ /* 0x000fc80000410000 */
[----:B------:R0:W1:Y:S01]  /*91a0*/  F2F.F64.F32 R22, R0 ;  /* 0x0000000000167310 */ /* 0x0000620000201800 */
[----:B------:R-:W-:Y:S05]  /*91b0*/  BRA `(.L_x_4305) ;  /* 0x0000000400b87947 */ /* 0x000fea0003800000 */
.L_x_4312:
        /* <DEDUP_REMOVED lines=11> */
.L_x_4319:
[----:B------:R-:W2:Y:S01]  /*9270*/  LDG.E.U8 R3, desc[UR36][R4.64] ;  /* 0x0000002404037981 */ /* 0x000ea2000c1e1100 */
[----:B------:R-:W-:Y:S01]  /*9280*/  BSSY B0, `(.L_x_4320) ;  /* 0x0000018000007945 */ /* 0x000fe20003800000 */
[----:B------:R-:W-:Y:S01]  /*9290*/  IMAD.MOV.U32 R0, RZ, RZ, RZ ;  /* 0x000000ffff007224 */ /* 0x000fe200078e00ff */
[----:B--2---:R-:W-:-:S13]  /*92a0*/  ISETP.NE.AND P0, PT, R3, RZ, PT ;  /* 0x000000ff0300720c */ /* 0x004fda0003f05270 */
[----:B------:R-:W-:Y:S05]  /*92b0*/  @!P0 BRA `(.L_x_4321) ;  /* 0x0000000000508947 */ /* 0x000fea0003800000 */
[----:B------:R-:W-:-:S13]  /*92c0*/  ISETP.NE.AND P0, PT, R3, 0x80, PT ;  /* 0x000000800300780c */ /* 0x000fda0003f05270 */
[----:B------:R-:W-:Y:S01]  /*92d0*/  @!P0 MOV R0, 0x7f800001 ;  /* 0x7f80000100008802 */ /* 0x000fe20000000f00 */
        /* <DEDUP_REMOVED lines=14> */
.L_x_4323:
[----:B------:R-:W-:Y:S05]  /*93c0*/  BSYNC B1 ;  /* 0x0000000000017941 */ /* 0x000fea0003800000 */
.L_x_4322:
[----:B------:R-:W-:Y:S01]  /*93d0*/  LEA R5, R0, 0x3b800000, 0x17 ;  /* 0x3b80000000057811 */ /* 0x000fe200078eb8ff */
[----:B------:R-:W-:-:S05]  /*93e0*/  IMAD.SHL.U32 R0, R3, 0x100000, RZ ;  /* 0x0010000003007824 */ /* 0x000fca00078e00ff */
[----:B------:R-:W-:-:S07]  /*93f0*/  LOP3.LUT R0, R5, R0, R6, 0xfe, !PT ;  /* 0x0000000005007212 */ /* 0x000fce00078efe06 */
.L_x_4321:
[----:B------:R-:W-:Y:S05]  /*9400*/  BSYNC B0 ;  /* 0x0000000000007941 */ /* 0x000fea0003800000 */
.L_x_4320:
[----:B------:R-:W-:-:S04]  /*9410*/  FMUL.FTZ R0, R0, 1 ;  /* 0x3f80000000007820 */ /* 0x000fc80000410000 */
[----:B------:R0:W1:Y:S01]  /*9420*/  F2F.F64.F32 R22, R0 ;  /* 0x0000000000167310 */ /* 0x0000620000201800 */
[----:B------:R-:W-:Y:S05]  /*9430*/  BRA `(.L_x_4305) ;  /* 0x0000000400187947 */ /* 0x000fea0003800000 */
.L_x_4318:
        /* <DEDUP_REMOVED lines=21> */
.L_x_4327:
[----:B------:R-:W-:Y:S05]  /*9590*/  BSYNC B1 ;  /* 0x0000000000017941 */ /* 0x000fea0003800000 */
.L_x_4326:
[----:B------:R-:W-:Y:S01]  /*95a0*/  LEA R5, R0, 0x37800000, 0x17 ;  /* 0x3780000000057811 */ /* 0x000fe200078eb8ff */
[----:B------:R-:W-:-:S05]  /*95b0*/  IMAD.SHL.U32 R0, R3, 0x200000, RZ ;  /* 0x0020000003007824 */ /* 0x000fca00078e00ff */
[----:B------:R-:W-:-:S07]  /*95c0*/  LOP3.LUT R0, R5, R0, R6, 0xfe, !PT ;  /* 0x0000000005007212 */ /* 0x000fce00078efe06 */
.L_x_4325:
[----:B------:R-:W-:Y:S05]  /*95d0*/  BSYNC B0 ;  /* 0x0000000000007941 */ /* 0x000fea0003800000 */
.L_x_4324:
[----:B------:R-:W-:-:S04]  /*95e0*/  FMUL.FTZ R0, R0, 1 ;  /* 0x3f80000000007820 */ /* 0x000fc80000410000 */
[----:B------:R0:W1:Y:S01]  /*95f0*/  F2F.F64.F32 R22, R0 ;  /* 0x0000000000167310 */ /* 0x0000620000201800 */
[----:B------:R-:W-:Y:S05]  /*9600*/  BRA `(.L_x_4305) ;  /* 0x0000000000a47947 */ /* 0x000fea0003800000 */
.L_x_4317:
        /* <DEDUP_REMOVED lines=14> */
.L_x_4331:
[----:B------:R-:W-:Y:S05]  /*96f0*/  BSYNC B0 ;  /* 0x0000000000007941 */ /* 0x000fea0003800000 */
.L_x_4330:
[----:B------:R-:W-:-:S04]  /*9700*/  FMUL.FTZ R0, R0, 1 ;  /* 0x3f80000000007820 */ /* 0x000fc80000410000 */
[----:B------:R0:W1:Y:S01]  /*9710*/  F2F.F64.F32 R22, R0 ;  /* 0x0000000000167310 */ /* 0x0000620000201800 */
[----:B------:R-:W-:Y:S05]  /*9720*/  BRA `(.L_x_4305) ;  /* 0x00000000005c7947 */ /* 0x000fea0003800000 */
.L_x_4304:
        /* <DEDUP_REMOVED lines=16> */
.L_x_4332:
[----:B------:R-:W-:Y:S01]  /*9830*/  CS2R R22, SRZ ;  /* 0x0000000000167805 */ /* 0x000fe2000001ff00 */
[----:B------:R-:W-:Y:S06]  /*9840*/  BRA `(.L_x_4305) ;  /* 0x0000000000147947 */ /* 0x000fec0003800000 */
.L_x_4329:
[----:B------:R-:W2:Y:S02]  /*9850*/  LDG.E.64 R22, desc[UR36][R4.64] ;  /* 0x0000002404167981 */ /* 0x000ea4000c1e1b00 */
[----:B--2---:R-:W0:Y:S01]  /*9860*/  I2F.F64.U64 R22, R22 ;  /* 0x0000001600167312 */ /* 0x004e220000301800 */
[----:B------:R-:W-:Y:S05]  /*9870*/  BRA `(.L_x_4305) ;  /* 0x0000000000087947 */ /* 0x000fea0003800000 */
.L_x_4328:
[----:B------:R-:W2:Y:S02]  /*9880*/  LDG.E R4, desc[UR36][R4.64] ;  /* 0x0000002404047981 */ /* 0x000ea4000c1e1900 */
[----:B--2---:R0:W1:Y:S02]  /*9890*/  I2F.F64.U32 R22, R4 ;  /* 0x0000000400167312 */ /* 0x0040640000201800 */
.L_x_4305:
[----:B------:R-:W3:Y:S01]  /*98a0*/  LDC.U8 R3, c[0x0][0x56b] ;  /* 0x00015ac0ff037b82 */ /* 0x000ee20000000000 */
[----:B------:R-:W-:Y:S02]  /*98b0*/  ULDC.64 UR4, c[0x0][0x550] ;  /* 0x0001540000047ab9 */ /* 0x000fe40000000a00 */
[----:B0-2-4-:R-:W-:-:S05]  /*98c0*/  IADD3 R4, P0, R19, UR4, RZ ;  /* 0x0000000413047c10 */ /* 0x015fca000ff1e0ff */
        /* <DEDUP_REMOVED lines=15> */
.L_x_4336:
[----:B------:R-:W2:Y:S02]  /*99c0*/  LDG.E.U8 R4, desc[UR36][R4.64] ;  /* 0x0000002404047981 */ /* 0x000ea4000c1e1100 */
[----:B--2---:R0:W2:Y:S01]  /*99d0*/  I2F.F64.U16 R26, R4 ;  /* 0x00000004001a7312 */ /* 0x0040a20000101800 */
[----:B------:R-:W-:Y:S05]  /*99e0*/  BRA `(.L_x_4338) ;  /* 0x0000000c00707947 */ /* 0x000fea0003800000 */
.L_x_4335:
        /* <DEDUP_REMOVED lines=9> */
.L_x_4340:
[----:B------:R-:W2:Y:S02]  /*9a80*/  LDG.E R4, desc[UR36][R4.64] ;  /* 0x0000002404047981 */ /* 0x000ea4000c1e1900 */
[----:B--2---:R0:W2:Y:S01]  /*9a90*/  I2F.F64 R26, R4 ;  /* 0x00000004001a7312 */ /* 0x0040a20000201c00 */
[----:B------:R-:W-:Y:S05]  /*9aa0*/  BRA `(.L_x_4338) ;  /* 0x0000000c00407947 */ /* 0x000fea0003800000 */
.L_x_4339:
[----:B------:R-:W2:Y:S02]  /*9ab0*/  LDG.E.U16 R4, desc[UR36][R4.64] ;  /* 0x0000002404047981 */ /* 0x000ea4000c1e1500 */
[----:B--2---:R0:W2:Y:S01]  /*9ac0*/  I2F.F64.S16 R26, R4 ;  /* 0x00000004001a7312 */ /* 0x0040a20000101c00 */
[----:B------:R-:W-:Y:S05]  /*9ad0*/  BRA `(.L_x_4338) ;  /* 0x0000000c00347947 */ /* 0x000fea0003800000 */
.L_x_4334:
        /* <DEDUP_REMOVED lines=10> */
.L_x_4342:
[----:B------:R-:W2:Y:S02]  /*9b80*/  LDG.E.U16 R0, desc[UR36][R4.64] ;  /* 0x0000002404007981 */ /* 0x000ea4000c1e1500 */
[----:B--2---:R-:W-:-:S05]  /*9b90*/  HADD2.F32 R0, -RZ, R0.H0_H0 ;  /* 0x20000000ff007230 */ /* 0x004fca0000004100 */
[----:B------:R-:W-:-:S04]  /*9ba0*/  FMUL.FTZ R0, R0, 1 ;  /* 0x3f80000000007820 */ /* 0x000fc80000410000 */
[----:B------:R0:W2:Y:S01]  /*9bb0*/  F2F.F64.F32 R26, R0 ;  /* 0x00000000001a7310 */ /* 0x0000a20000201800 */
[----:B------:R-:W-:Y:S05]  /*9bc0*/  BRA `(.L_x_4338) ;  /* 0x0000000800f87947 */ /* 0x000fea0003800000 */
.L_x_4341:
        /* <DEDUP_REMOVED lines=10> */
.L_x_4344:
[----:B------:R-:W2:Y:S02]  /*9c70*/  LDG.E.U16 R4, desc[UR36][R4.64] ;  /* 0x0000002404047981 */ /* 0x000ea4000c1e1500 */
[----:B--2---:R-:W-:-:S05]  /*9c80*/  HADD2.F32 R0, -RZ, R4.H0_H0 ;  /* 0x20000004ff007230 */ /* 0x004fca0000004100 */
[----:B------:R-:W-:-:S04]  /*9c90*/  FMUL.FTZ R0, R0, 1 ;  /* 0x3f80000000007820 */ /* 0x000fc80000410000 */
[----:B------:R0:W2:Y:S01]  /*9ca0*/  F2F.F64.F32 R26, R0 ;  /* 0x00000000001a7310 */ /* 0x0000a20000201800 */
[----:B------:R-:W-:Y:S05]  /*9cb0*/  BRA `(.L_x_4338) ;  /* 0x0000000800bc7947 */ /* 0x000fea0003800000 */
.L_x_4343:
[----:B------:R0:W5:Y:S01]  /*9cc0*/  LDG.E.64 R26, desc[UR36][R4.64] ;  /* 0x00000024041a7981 */ /* 0x000162000c1e1b00 */
[----:B------:R-:W-:Y:S05]  /*9cd0*/  BRA `(.L_x_4338) ;  /* 0x0000000800b47947 */ /* 0x000fea0003800000 */
.L_x_4333:
        /* <DEDUP_REMOVED lines=13> */
.L_x_4347:
[----:B------:R0:W5:Y:S01]  /*9db0*/  LDG.E.64 R26, desc[UR36][R4.64] ;  /* 0x00000024041a7981 */ /* 0x000162000c1e1b00 */
[----:B------:R-:W-:Y:S05]  /*9dc0*/  BRA `(.L_x_4338) ;  /* 0x0000000800787947 */ /* 0x000fea0003800000 */
.L_x_4346:
        /* <DEDUP_REMOVED lines=28> */
.L_x_4349:
        /* <DEDUP_REMOVED lines=15> */
.L_x_4348:
[----:B------:R-:W2:Y:S02]  /*a080*/  LDG.E.U16 R0, desc[UR36][R4.64] ;  /* 0x0000002404007981 */ /* 0x000ea4000c1e1500 */
[----:B--2---:R-:W-:-:S04]  /*a090*/  IMAD.U32 R0, R0, 0x10000, RZ ;  /* 0x0001000000007824 */ /* 0x004fc800078e00ff */
[----:B------:R-:W-:-:S04]  /*a0a0*/  FMUL.FTZ R0, R0, 1 ;  /* 0x3f80000000007820 */ /* 0x000fc80000410000 */
[----:B------:R0:W2:Y:S01]  /*a0b0*/  F2F.F64.F32 R26, R0 ;  /* 0x00000000001a7310 */ /* 0x0000a20000201800 */
[----:B------:R-:W-:Y:S05]  /*a0c0*/  BRA `(.L_x_4338) ;  /* 0x0000000400b87947 */ /* 0x000fea0003800000 */
.L_x_4345:
        /* <DEDUP_REMOVED lines=11> */
.L_x_4352:
        /* <DEDUP_REMOVED lines=21> */
.L_x_4356:
[----:B------:R-:W-:Y:S05]  /*a2d0*/  BSYNC B1 ;  /* 0x0000000000017941 */ /* 0x000fea0003800000 */
.L_x_4355:
[----:B------:R-:W-:Y:S01]  /*a2e0*/  LEA R5, R0, 0x3b800000, 0x17 ;  /* 0x3b80000000057811 */ /* 0x000fe200078eb8ff */
[----:B------:R-:W-:-:S05]  /*a2f0*/  IMAD.SHL.U32 R0, R3, 0x100000, RZ ;  /* 0x0010000003007824 */ /* 0x000fca00078e00ff */
[----:B------:R-:W-:-:S07]  /*a300*/  LOP3.LUT R0, R5, R0, R6, 0xfe, !PT ;  /* 0x0000000005007212 */ /* 0x000fce00078efe06 */
.L_x_4354:
[----:B------:R-:W-:Y:S05]  /*a310*/  BSYNC B0 ;  /* 0x0000000000007941 */ /* 0x000fea0003800000 */
.L_x_4353:
[----:B------:R-:W-:-:S04]  /*a320*/  FMUL.FTZ R0, R0, 1 ;  /* 0x3f80000000007820 */ /* 0x000fc80000410000 */
[----:B------:R0:W2:Y:S01]  /*a330*/  F2F.F64.F32 R26, R0 ;  /* 0x00000000001a7310 */ /* 0x0000a20000201800 */
[----:B------:R-:W-:Y:S05]  /*a340*/  BRA `(.L_x_4338) ;  /* 0x0000000400187947 */ /* 0x000fea0003800000 */
.L_x_4351:
        /* <DEDUP_REMOVED lines=21> */
.L_x_4360:
[----:B------:R-:W-:Y:S05]  /*a4a0*/  BSYNC B1 ;  /* 0x0000000000017941 */ /* 0x000fea0003800000 */
.L_x_4359:
[----:B------:R-:W-:Y:S02]  /*a4b0*/  LEA R5, R0, 0x37800000, 0x17 ;  /* 0x3780000000057811 */ /* 0x000fe400078eb8ff */
[----:B------:R-:W-:-:S04]  /*a4c0*/  SHF.L.U32 R0, R3, 0x15, RZ ;  /* 0x0000001503007819 */ /* 0x000fc800000006ff */
[----:B------:R-:W-:-:S07]  /*a4d0*/  LOP3.LUT R0, R5, R0, R6, 0xfe, !PT ;  /* 0x0000000005007212 */ /* 0x000fce00078efe06 */
.L_x_4358:
[----:B------:R-:W-:Y:S05]  /*a4e0*/  BSYNC B0 ;  /* 0x0000000000007941 */ /* 0x000fea0003800000 */
.L_x_4357:
[----:B------:R-:W-:-:S04]  /*a4f0*/  FMUL.FTZ R0, R0, 1 ;  /* 0x3f80000000007820 */ /* 0x000fc80000410000 */
[----:B------:R0:W2:Y:S01]  /*a500*/  F2F.F64.F32 R26, R0 ;  /* 0x00000000001a7310 */ /* 0x0000a20000201800 */
[----:B------:R-:W-:Y:S05]  /*a510*/  BRA `(.L_x_4338) ;  /* 0x0000000000a47947 */ /* 0x000fea0003800000 */
.L_x_4350:
        /* <DEDUP_REMOVED lines=14> */
.L_x_4364:
[----:B------:R-:W-:Y:S05]  /*a600*/  BSYNC B0 ;  /* 0x0000000000007941 */ /* 0x000fea0003800000 */
.L_x_4363:
[----:B------:R-:W-:-:S04]  /*a610*/  FMUL.FTZ R0, R0, 1 ;  /* 0x3f80000000007820 */ /* 0x000fc80000410000 */
[----:B------:R4:W0:Y:S01]  /*a620*/  F2F.F64.F32 R26, R0 ;  /* 0x00000000001a7310 */ /* 0x0008220000201800 */
[----:B------:R-:W-:Y:S05]  /*a630*/  BRA `(.L_x_4338) ;  /* 0x00000000005c7947 */ /* 0x000fea0003800000 */
.L_x_4337:
        /* <DEDUP_REMOVED lines=16> */
.L_x_4365:
[----:B------:R-:W-:Y:S01]  /*a740*/  CS2R R26, SRZ ;  /* 0x00000000001a7805 */ /* 0x000fe2000001ff00 */
[----:B------:R-:W-:Y:S06]  /*a750*/  BRA `(.L_x_4338) ;  /* 0x0000000000147947 */ /* 0x000fec0003800000 */
.L_x_4362:
[----:B------:R-:W2:Y:S02]  /*a760*/  LDG.E.64 R26, desc[UR36][R4.64] ;  /* 0x00000024041a7981 */ /* 0x000ea4000c1e1b00 */
[----:B--2---:R-:W3:Y:S01]  /*a770*/  I2F.F64.U64 R26, R26 ;  /* 0x0000001a001a7312 */ /* 0x004ee20000301800 */
[----:B------:R-:W-:Y:S05]  /*a780*/  BRA `(.L_x_4338) ;  /* 0x0000000000087947 */ /* 0x000fea0003800000 */
.L_x_4361:
[----:B------:R-:W2:Y:S02]  /*a790*/  LDG.E R4, desc[UR36][R4.64] ;  /* 0x0000002404047981 */ /* 0x000ea4000c1e1900 */
[----:B--2---:R0:W2:Y:S02]  /*a7a0*/  I2F.F64.U32 R26, R4 ;  /* 0x00000004001a7312 */ /* 0x0040a40000201800 */
.L_x_4338:
[----:B------:R-:W4:Y:S01]  /*a7b0*/  LDC.U8 R3, c[0x0][0x56c] ;  /* 0x00015b00ff037b82 */ /* 0x000f220000000000 */
[----:B------:R-:W-:Y:S02]  /*a7c0*/  ULDC.64 UR4, c[0x0][0x558] ;  /* 0x0001560000047ab9 */ /* 0x000fe40000000a00 */
[----:B0-----:R-:W-:-:S05]  /*a7d0*/  IADD3 R4, P0, R18, UR4, RZ ;  /* 0x0000000412047c10 */ /* 0x001fca000ff1e0ff */
[----:B------:R-:W-:Y:S01]  /*a7e0*/  IMAD.X R5, RZ, RZ, UR5, P0 ;  /* 0x00000005ff057e24 */ /* 0x000fe200080e06ff */
[----:B----4-:R-:W-:-:S04]  /*a7f0*/  PRMT R0, R3, 0x9910, RZ ;  /* 0x0000991003007816 */ /* 0x010fc800000000ff */
        /* <DEDUP_REMOVED lines=10> */
[----:B------:R-:W4:Y:S02]  /*a8a0*/  LDG.E.S8 R4, desc[UR36][R4.64] ;  /* 0x0000002404047981 */ /* 0x000f24000c1e1300 */
[----:B----4-:R0:W4:Y:S01]  /*a8b0*/  I2F.F64.S16 R18, R4 ;  /* 0x0000000400127312 */ /* 0x0101220000101c00 */
[----:B------:R-:W-:Y:S05]  /*a8c0*/  BRA `(.L_x_4371) ;  /* 0x0000000c007c7947 */ /* 0x000fea0003800000 */
.L_x_4369:
[----:B------:R-:W4:Y:S02]  /*a8d0*/  LDG.E.U8 R4, desc[UR36][R4.64] ;  /* 0x0000002404047981 */ /* 0x000f24000c1e1100 */
[----:B----4-:R0:W4:Y:S01]  /*a8e0*/  I2F.F64.U16 R18, R4 ;  /* 0x0000000400127312 */ /* 0x0101220000101800 */
[----:B------:R-:W-:Y:S05]  /*a8f0*/  BRA `(.L_x_4371) ;  /* 0x0000000c00707947 */ /* 0x000fea0003800000 */
.L_x_4368:
[----:B------:R-:W-:-:S13]  /*a900*/  ISETP.NE.AND P0, PT, R0, 0x2, PT ;  /* 0x000000020000780c */ /* 0x000fda0003f05270 */
[----:B------:R-:W-:Y:S05]  /*a910*/  @!P0 BRA `(.L_x_4372) ;  /* 0x0000000000288947 */ /* 0x000fea0003800000 */
[----:B------:R-:W-:-:S13]  /*a920*/  ISETP.NE.AND P0, PT, R0, 0x3, PT ;  /* 0x000000030000780c */ /* 0x000fda0003f05270 */
[----:B------:R-:W-:Y:S05]  /*a930*/  @!P0 BRA `(.L_x_4373) ;  /* 0x0000000000148947 */ /* 0x000fea0003800000 */
[----:B------:R-:W-:-:S13]  /*a940*/  ISETP.NE.AND P0, PT, R0, 0x4, PT ;  /* 0x000000040000780c */ /* 0x000fda0003f05270 */
[----:B------:R-:W-:Y:S05]  /*a950*/  @P0 BRA `(.L_x_4370) ;  /* 0x0000000800fc0947 */ /* 0x000fea0003800000 */
[----:B------:R-:W4:Y:S02]  /*a960*/  LDG.E.64 R18, desc[UR36][R4.64] ;  /* 0x0000002404127981 */ /* 0x000f24000c1e1b00 */
[----:B----4-:R-:W0:Y:S01]  /*a970*/  I2F.F64.S64 R18, R18 ;  /* 0x0000001200127312 */ /* 0x010e220000301c00 */
[----:B------:R-:W-:Y:S05]  /*a980*/  BRA `(.L_x_4371) ;  /* 0x0000000c004c7947 */ /* 0x000fea0003800000 */
.L_x_4373:
[----:B------:R-:W4:Y:S02]  /*a990*/  LDG.E R4, desc[UR36][R4.64] ;  /* 0x0000002404047981 */ /* 0x000f24000c1e1900 */
[----:B----4-:R0:W4:Y:S01]  /*a9a0*/  I2F.F64 R18, R4 ;  /* 0x0000000400127312 */ /* 0x0101220000201c00 */
[----:B------:R-:W-:Y:S05]  /*a9b0*/  BRA `(.L_x_4371) ;  /* 0x0000000c00407947 */ /* 0x000fea0003800000 */
.L_x_4372:
[----:B------:R-:W4:Y:S02]  /*a9c0*/  LDG.E.U16 R4, desc[UR36][R4.64] ;  /* 0x0000002404047981 */ /* 0x000f24000c1e1500 */
[----:B----4-:R0:W4:Y:S01]  /*a9d0*/  I2F.F64.S16 R18, R4 ;  /* 0x0000000400127312 */ /* 0x0101220000101c00 */
[----:B------:R-:W-:Y:S05]  /*a9e0*/  BRA `(.L_x_4371) ;  /* 0x0000000c00347947 */ /* 0x000fea0003800000 */
.L_x_4367:
[----:B------:R-:W-:-:S13]  /*a9f0*/  ISETP.GT.AND P0, PT, R0, 0x6, PT ;  /* 0x000000060000780c */ /* 0x000fda0003f04270 */
[----:B------:R-:W-:Y:S05]  /*aa00*/  @P0 BRA `(.L_x_4374) ;  /* 0x0000000000340947 */ /* 0x000fea0003800000 */
[----:B------:R-:W-:-:S13]  /*aa10*/  ISETP.NE.AND P0, PT, R0, 0x5, PT ;  /* 0x000000050000780c */ /* 0x000fda0003f05270 */
[----:B------:R-:W-:Y:S05]  /*aa20*/  @!P0 BRA `(.L_x_4375) ;  /* 0x0000000000188947 */ /* 0x000fea0003800000 */
[----:B------:R-:W-:-:S13]  /*aa30*/  ISETP.NE.AND P0, PT, R0, 0x6, PT ;  /* 0x000000060000780c */ /* 0x000fda0003f05270 */
[----:B------:R-:W-:Y:S05]  /*aa40*/  @P0 BRA `(.L_x_4370) ;  /* 0x0000000800c00947 */ /* 0x000fea0003800000 */
[----:B------:R-:W4:Y:S02]  /*aa50*/  LDG.E R18, desc[UR36][R4.64] ;  /* 0x0000002404127981 */ /* 0x000f24000c1e1900 */
[----:B----4-:R-:W-:-:S06]  /*aa60*/  FMUL.FTZ R18, R18, 1 ;  /* 0x3f80000012127820 */ /* 0x010fcc0000410000 */
[----:B------:R-:W0:Y:S01]  /*aa70*/  F2F.F64.F32 R18, R18 ;  /* 0x0000001200127310 */ /* 0x000e220000201800 */
[----:B------:R-:W-:Y:S05]  /*aa80*/  BRA `(.L_x_4371) ;  /* 0x0000000c000c7947 */ /* 0x000fea0003800000 */
.L_x_4375:
[----:B------:R-:W4:Y:S02]  /*aa90*/  LDG.E.U16 R0, desc[UR36][R4.64] ;  /* 0x0000002404007981 */ /* 0x000f24000c1e1500 */
[----:B----4-:R-:W-:-:S05]  /*aaa0*/  HADD2.F32 R0, -RZ, R0.H0_H0 ;  /* 0x20000000ff007230 */ /* 0x010fca0000004100 */
[----:B------:R-:W-:-:S04]  /*aab0*/  FMUL.FTZ R0, R0, 1 ;  /* 0x3f80000000007820 */ /* 0x000fc80000410000 */
[----:B------:R0:W4:Y:S01]  /*aac0*/  F2F.F64.F32 R18, R0 ;  /* 0x0000000000127310 */ /* 0x0001220000201800 */
[----:B------:R-:W-:Y:S05]  /*aad0*/  BRA `(.L_x_4371) ;  /* 0x0000000800f87947 */ /* 0x000fea0003800000 */
.L_x_4374:
[----:B------:R-:W-:-:S13]  /*aae0*/  ISETP.NE.AND P0, PT, R0, 0x7, PT ;  /* 0x000000070000780c */ /* 0x000fda0003f05270 */
[----:B------:R-:W-:Y:S05]  /*aaf0*/  @!P0 BRA `(.L_x_4376) ;  /* 0x0000000000348947 */ /* 0x000fea0003800000 */
        /* <DEDUP_REMOVED lines=8> */
.L_x_4377:
[----:B------:R-:W4:Y:S02]  /*ab80*/  LDG.E.U16 R4, desc[UR36][R4.64] ;  /* 0x0000002404047981 */ /* 0x000f24000c1e1500 */
[----:B----4-:R-:W-:-:S05]  /*ab90*/  HADD2.F32 R0, -RZ, R4.H0_H0 ;  /* 0x20000004ff007230 */ /* 0x010fca0000004100 */
[----:B------:R-:W-:-:S04]  /*aba0*/  FMUL.FTZ R0, R0, 1 ;  /* 0x3f80000000007820 */ /* 0x000fc80000410000 */
[----:B------:R0:W4:Y:S01]  /*abb0*/  F2F.F64.F32 R18, R0 ;  /* 0x0000000000127310 */ /* 0x0001220000201800 */
[----:B------:R-:W-:Y:S05]  /*abc0*/  BRA `(.L_x_4371) ;  /* 0x0000000800bc7947 */ /* 0x000fea0003800000 */
.L_x_4376:
[----:B------:R0:W5:Y:S01]  /*abd0*/  LDG.E.64 R18, desc[UR36][R4.64] ;  /* 0x0000002404127981 */ /* 0x000162000c1e1b00 */
[----:B------:R-:W-:Y:S05]  /*abe0*/  BRA `(.L_x_4371) ;  /* 0x0000000800b47947 */ /* 0x000fea0003800000 */
.L_x_4366:
        /* <DEDUP_REMOVED lines=8> */
[----:B------:R-:W4:Y:S01]  /*ac70*/  LDG.E.U8 R4, desc[UR36][R4.64] ;  /* 0x0000002404047981 */ /* 0x000f22000c1e1100 */
[----:B------:R-:W-:Y:S01]  /*ac80*/  IMAD.MOV.U32 R18, RZ, RZ, RZ ;  /* 0x000000ffff127224 */ /* 0x000fe200078e00ff */
[----:B----4-:R-:W-:-:S04]  /*ac90*/  ISETP.NE.AND P0, PT, R4, RZ, PT ;  /* 0x000000ff0400720c */ /* 0x010fc80003f05270 */
[----:B------:R-:W-:Y:S01]  /*aca0*/  FSEL R19, RZ, 1.875, !P0 ;  /* 0x3ff00000ff137808 */ /* 0x000fe20004000000 */
[----:B------:R-:W-:Y:S08]  /*acb0*/  BRA `(.L_x_4371) ;  /* 0x0000000800807947 */ /* 0x000ff00003800000 */
.L_x_4380:
[----:B------:R0:W5:Y:S01]  /*acc0*/  LDG.E.64 R18, desc[UR36][R4.64] ;  /* 0x0000002404127981 */ /* 0x000162000c1e1b00 */
[----:B------:R-:W-:Y:S05]  /*acd0*/  BRA `(.L_x_4371) ;  /* 0x0000000800787947 */ /* 0x000fea0003800000 */
.L_x_4379:
[----:B------:R-:W-:-:S13]  /*ace0*/  ISETP.NE.AND P0, PT, R0, 0xf, PT ;  /* 0x0000000f0000780c */ /* 0x000fda0003f05270 */
[----:B------:R-:W-:Y:S05]  /*acf0*/  @!P0 BRA `(.L_x_4381) ;  /* 0x0000000000a48947 */ /* 0x000fea0003800000 */
[----:B------:R-:W-:-:S13]  /*ad00*/  ISETP.NE.AND P0, PT, R0, 0x17, PT ;  /* 0x000000170000780c */ /* 0x000fda0003f05270 */
[----:B------:R-:W-:Y:S05]  /*ad10*/  @!P0 BRA `(.L_x_4382) ;  /* 0x0000000000608947 */ /* 0x000fea0003800000 */
[----:B------:R-:W-:-:S13]  /*ad20*/  ISETP.NE.AND P0, PT, R0, 0x18, PT ;  /* 0x000000180000780c */ /* 0x000fda0003f05270 */
[----:B------:R-:W-:Y:S05]  /*ad30*/  @P0 BRA `(.L_x_4370) ;  /* 0x0000000800040947 */ /* 0x000fea0003800000 */
[----:B------:R-:W4:Y:S01]  /*ad40*/  LDG.E.U8 R0, desc[UR36][R4.64] ;  /* 0x0000002404007981 */ /* 0x000f22000c1e1100 */
[----:B------:R-:W-:Y:S02]  /*ad50*/  IMAD.MOV.U32 R9, RZ, RZ, -0x800000 ;  /* 0xff800000ff097424 */ /* 0x000fe400078e00ff */
[----:B----4-:R-:W-:-:S05]  /*ad60*/  IMAD.SHL.U32 R0, R0, 0x1000000, RZ ;  /* 0x0100000000007824 */ /* 0x010fca00078e00ff */
        /* <DEDUP_REMOVED lines=17> */
[----:B------:R0:W4:Y:S01]  /*ae80*/  F2F.F64.F32 R18, R7 ;  /* 0x0000000700127310 */ /* 0x0001220000201800 */
[----:B------:R-:W-:Y:S05]  /*ae90*/  BRA `(.L_x_4371) ;  /* 0x0000000800087947 */ /* 0x000fea0003800000 */
.L_x_4382:
[----:B------:R-:W4:Y:S02]  /*aea0*/  LDG.E.U8 R4, desc[UR36][R4.64] ;  /* 0x0000002404047981 */ /* 0x000f24000c1e1100 */
[----:B----4-:R-:W-:-:S05]  /*aeb0*/  IMAD.SHL.U32 R0, R4, 0x2000000, RZ ;  /* 0x0200000004007824 */ /* 0x010fca00078e00ff */
        /* <DEDUP_REMOVED lines=11> */
[----:B------:R0:W4:Y:S01]  /*af70*/  F2F.F64.F32 R18, R0 ;  /* 0x0000000000127310 */ /* 0x0001220000201800 */
[----:B------:R-:W-:Y:S05]  /*af80*/  BRA `(.L_x_4371) ;  /* 0x0000000400cc7947 */ /* 0x000fea0003800000 */
.L_x_4381:
[----:B------:R-:W4:Y:S02]  /*af90*/  LDG.E.U16 R0, desc[UR36][R4.64] ;  /* 0x0000002404007981 */ /* 0x000f24000c1e1500 */
[----:B----4-:R-:W-:-:S04]  /*afa0*/  IMAD.U32 R0, R0, 0x10000, RZ ;  /* 0x0001000000007824 */ /* 0x010fc800078e00ff */
[----:B------:R-:W-:-:S04]  /*afb0*/  FMUL.FTZ R0, R0, 1 ;  /* 0x3f80000000007820 */ /* 0x000fc80000410000 */
[----:B------:R0:W4:Y:S01]  /*afc0*/  F2F.F64.F32 R18, R0 ;  /* 0x0000000000127310 */ /* 0x0001220000201800 */
[----:B------:R-:W-:Y:S05]  /*afd0*/  BRA `(.L_x_4371) ;  /* 0x0000000400b87947 */ /* 0x000fea0003800000 */
.L_x_4378:
        /* <DEDUP_REMOVED lines=8> */
[----:B------:R-:W4:Y:S02]  /*b060*/  LDG.E.U16 R4, desc[UR36][R4.64] ;  /* 0x0000002404047981 */ /* 0x000f24000c1e1500 */
[----:B----4-:R0:W4:Y:S01]  /*b070*/  I2F.F64.U16 R18, R4 ;  /* 0x0000000400127312 */ /* 0x0101220000101800 */
[----:B------:R-:W-:Y:S05]  /*b080*/  BRA `(.L_x_4371) ;  /* 0x00000004008c7947 */ /* 0x000fea0003800000 */
.L_x_4385:
[----:B------:R-:W4:Y:S01]  /*b090*/  LDG.E.U8 R3, desc[UR36][R4.64] ;  /* 0x0000002404037981 */ /* 0x000f22000c1e1100 */
[----:B------:R-:W-:Y:S01]  /*b0a0*/  BSSY B0, `(.L_x_4386) ;  /* 0x0000018000007945 */ /* 0x000fe20003800000 */
[----:B------:R-:W-:Y:S01]  /*b0b0*/  IMAD.MOV.U32 R0, RZ, RZ, RZ ;  /* 0x000000ffff007224 */ /* 0x000fe200078e00ff */
[----:B----4-:R-:W-:-:S13]  /*b0c0*/  ISETP.NE.AND P0, PT, R3, RZ, PT ;  /* 0x000000ff0300720c */ /* 0x010fda0003f05270 */
        /* <DEDUP_REMOVED lines=17> */
.L_x_4389:
[----:B------:R-:W-:Y:S05]  /*b1e0*/  BSYNC B1 ;  /* 0x0000000000017941 */ /* 0x000fea0003800000 */
.L_x_4388:
[----:B------:R-:W-:Y:S01]  /*b1f0*/  LEA R5, R0, 0x3b800000, 0x17 ;  /* 0x3b80000000057811 */ /* 0x000fe200078eb8ff */
[----:B------:R-:W-:-:S05]  /*b200*/  IMAD.SHL.U32 R0, R3, 0x100000, RZ ;  /* 0x0010000003007824 */ /* 0x000fca00078e00ff */
[----:B------:R-:W-:-:S07]  /*b210*/  LOP3.LUT R0, R5, R0, R6, 0xfe, !PT ;  /* 0x0000000005007212 */ /* 0x000fce00078efe06 */
.L_x_4387:
[----:B------:R-:W-:Y:S05]  /*b220*/  BSYNC B0 ;  /* 0x0000000000007941 */ /* 0x000fea0003800000 */
.L_x_4386:
[----:B------:R-:W-:-:S04]  /*b230*/  FMUL.FTZ R0, R0, 1 ;  /* 0x3f80000000007820 */ /* 0x000fc80000410000 */
[----:B------:R0:W4:Y:S01]  /*b240*/  F2F.F64.F32 R18, R0 ;  /* 0x0000000000127310 */ /* 0x0001220000201800 */
[----:B------:R-:W-:Y:S05]  /*b250*/  BRA `(.L_x_4371) ;  /* 0x0000000400187947 */ /* 0x000fea0003800000 */
.L_x_4384:
        /* <DEDUP_REMOVED lines=21> */
.L_x_4393:
[----:B------:R-:W-:Y:S05]  /*b3b0*/  BSYNC B1 ;  /* 0x0000000000017941 */ /* 0x000fea0003800000 */
.L_x_4392:
[----:B------:R-:W-:Y:S01]  /*b3c0*/  LEA R5, R0, 0x37800000, 0x17 ;  /* 0x3780000000057811 */ /* 0x000fe200078eb8ff */
[----:B------:R-:W-:-:S05]  /*b3d0*/  IMAD.SHL.U32 R0, R3, 0x200000, RZ ;  /* 0x0020000003007824 */ /* 0x000fca00078e00ff */
[----:B------:R-:W-:-:S07]  /*b3e0*/  LOP3.LUT R0, R5, R0, R6, 0xfe, !PT ;  /* 0x0000000005007212 */ /* 0x000fce00078efe06 */
.L_x_4391:
[----:B------:R-:W-:Y:S05]  /*b3f0*/  BSYNC B0 ;  /* 0x0000000000007941 */ /* 0x000fea0003800000 */
.L_x_4390:
[----:B------:R-:W-:-:S04]  /*b400*/  FMUL.FTZ R0, R0, 1 ;  /* 0x3f80000000007820 */ /* 0x000fc80000410000 */
[----:B------:R0:W4:Y:S01]  /*b410*/  F2F.F64.F32 R18, R0 ;  /* 0x0000000000127310 */ /* 0x0001220000201800 */
[----:B------:R-:W-:Y:S05]  /*b420*/  BRA `(.L_x_4371) ;  /* 0x0000000000a47947 */ /* 0x000fea0003800000 */
.L_x_4383:
[----:B------:R-:W-:-:S13]  /*b430*/  ISETP.NE.AND P0, PT, R0, 0x1c, PT ;  /* 0x0000001c0000780c */ /* 0x000fda0003f05270 */
[----:B------:R-:W-:Y:S05]  /*b440*/  @!P0 BRA `(.L_x_4394) ;  /* 0x0000000000948947 */ /* 0x000fea0003800000 */
[----:B------:R-:W-:-:S13]  /*b450*/  ISETP.NE.AND P0, PT, R0, 0x1d, PT ;  /* 0x0000001d0000780c */ /* 0x000fda0003f05270 */
[----:B------:R-:W-:Y:S05]  /*b460*/  @!P0 BRA `(.L_x_4395) ;  /* 0x0000000000808947 */ /* 0x000fea0003800000 */
[----:B------:R-:W-:-:S13]  /*b470*/  ISETP.NE.AND P0, PT, R0, 0x2c, PT ;  /* 0x0000002c0000780c */ /* 0x000fda0003f05270 */
[----:B------:R-:W-:Y:S05]  /*b480*/  @P0 BRA `(.L_x_4370) ;  /* 0x0000000000300947 */ /* 0x000fea0003800000 */
[----:B------:R-:W4:Y:S01]  /*b490*/  LDG.E.U8 R4, desc[UR36][R4.64] ;  /* 0x0000002404047981 */ /* 0x000f22000c1e1100 */
[----:B------:R-:W-:Y:S01]  /*b4a0*/  BSSY B0, `(.L_x_4396) ;  /* 0x0000007000007945 */ /* 0x000fe20003800000 */
[----:B------:R-:W-:Y:S01]  /*b4b0*/  IMAD.MOV.U32 R0, RZ, RZ, 0x400000 ;  /* 0x00400000ff007424 */ /* 0x000fe200078e00ff */
[----:B----4-:R-:W-:-:S13]  /*b4c0*/  ISETP.NE.AND P0, PT, R4, RZ, PT ;  /* 0x000000ff0400720c */ /* 0x010fda0003f05270 */
[----:B------:R-:W-:Y:S05]  /*b4d0*/  @!P0 BRA `(.L_x_4397) ;  /* 0x00000000000c8947 */ /* 0x000fea0003800000 */
[----:B------:R-:W-:-:S13]  /*b4e0*/  ISETP.NE.AND P0, PT, R4, 0xff, PT ;  /* 0x000000ff0400780c */ /* 0x000fda0003f05270 */
[----:B------:R-:W-:Y:S02]  /*b4f0*/  @!P0 IMAD.MOV.U32 R0, RZ, RZ, 0x7f800001 ;  /* 0x7f800001ff008424 */ /* 0x000fe400078e00ff */
[----:B------:R-:W-:-:S07]  /*b500*/  @P0 IMAD.SHL.U32 R0, R4, 0x800000, RZ ;  /* 0x0080000004000824 */ /* 0x000fce00078e00ff */
.L_x_4397:
[----:B------:R-:W-:Y:S05]  /*b510*/  BSYNC B0 ;  /* 0x0000000000007941 */ /* 0x000fea0003800000 */
.L_x_4396:
[----:B------:R-:W-:-:S04]  /*b520*/  FMUL.FTZ R0, R0, 1 ;  /* 0x3f80000000007820 */ /* 0x000fc80000410000 */
[----:B------:R0:W4:Y:S01]  /*b530*/  F2F.F64.F32 R18, R0 ;  /* 0x0000000000127310 */ /* 0x0001220000201800 */
[----:B------:R-:W-:Y:S05]  /*b540*/  BRA `(.L_x_4371) ;  /* 0x00000000005c7947 */ /* 0x000fea0003800000 */
.L_x_4370:
        /* <DEDUP_REMOVED lines=15> */
[----:B0123-5:R-:W-:Y:S05]  /*b640*/  CALL.ABS.NOINC R14 ;  /* 0x000000000e007343 */ /* 0x02ffea0003c00000 */
.L_x_4398:
[----:B------:R-:W-:Y:S01]  /*b650*/  CS2R R18, SRZ ;  /* 0x0000000000127805 */ /* 0x000fe2000001ff00 */
[----:B------:R-:W-:Y:S06]  /*b660*/  BRA `(.L_x_4371) ;  /* 0x0000000000147947 */ /* 0x000fec0003800000 */
.L_x_4395:
[----:B------:R-:W4:Y:S02]  /*b670*/  LDG.E.64 R18, desc[UR36][R4.64] ;  /* 0x0000002404127981 */ /* 0x000f24000c1e1b00 */
[----:B----4-:R-:W0:Y:S01]  /*b680*/  I2F.F64.U64 R18, R18 ;  /* 0x0000001200127312 */ /* 0x010e220000301800 */
[----:B------:R-:W-:Y:S05]  /*b690*/  BRA `(.L_x_4371) ;  /* 0x0000000000087947 */ /* 0x000fea0003800000 */
.L_x_4394:
[----:B------:R-:W4:Y:S02]  /*b6a0*/  LDG.E R4, desc[UR36][R4.64] ;  /* 0x0000002404047981 */ /* 0x000f24000c1e1900 */
[----:B----4-:R0:W4:Y:S02]  /*b6b0*/  I2F.F64.U32 R18, R4 ;  /* 0x0000000400127312 */ /* 0x0101240000201800 */
.L_x_4371:
[----:B0-----:R-:W0:Y:S01]  /*b6c0*/  LDC.U8 R4, c[0x0][0x56d] ;  /* 0x00015b40ff047b82 */ /* 0x001e220000000000 */
        /* <DEDUP_REMOVED lines=17> */
.L_x_4402:
[----:B------:R-:W2:Y:S02]  /*b7e0*/  LDG.E.U8 R2, desc[UR36][R2.64] ;  /* 0x0000002402027981 */ /* 0x000ea4000c1e1100 */
[----:B--2---:R0:W2:Y:S01]  /*b7f0*/  I2F.F64.U16 R14, R2 ;  /* 0x00000002000e7312 */ /* 0x0040a20000101800 */
[----:B------:R-:W-:Y:S05]  /*b800*/  BRA `(.L_x_4404) ;  /* 0x0000000c00707947 */ /* 0x000fea0003800000 */
.L_x_4401:
        /* <DEDUP_REMOVED lines=9> */
.L_x_4406:
[----:B------:R-:W2:Y:S02]  /*b8a0*/  LDG.E R2, desc[UR36][R2.64] ;  /* 0x0000002402027981 */ /* 0x000ea4000c1e1900 */
[----:B--2---:R0:W2:Y:S01]  /*b8b0*/  I2F.F64 R14, R2 ;  /* 0x00000002000e7312 */ /* 0x0040a20000201c00 */
[----:B------:R-:W-:Y:S05]  /*b8c0*/  BRA `(.L_x_4404) ;  /* 0x0000000c00407947 */ /* 0x000fea0003800000 */
.L_x_4405:
[----:B------:R-:W2:Y:S02]  /*b8d0*/  LDG.E.U16 R2, desc[UR36][R2.64] ;  /* 0x0000002402027981 */ /* 0x000ea4000c1e1500 */
[----:B--2---:R0:W2:Y:S01]  /*b8e0*/  I2F.F64.S16 R14, R2 ;  /* 0x00000002000e7312 */ /* 0x0040a20000101c00 */
[----:B------:R-:W-:Y:S05]  /*b8f0*/  BRA `(.L_x_4404) ;  /* 0x0000000c00347947 */ /* 0x000fea0003800000 */
.L_x_4400:
        /* <DEDUP_REMOVED lines=10> */
.L_x_4408:
[----:B------:R-:W2:Y:S02]  /*b9a0*/  LDG.E.U16 R0, desc[UR36][R2.64] ;  /* 0x0000002402007981 */ /* 0x000ea4000c1e1500 */
[----:B--2---:R-:W-:-:S05]  /*b9b0*/  HADD2.F32 R0, -RZ, R0.H0_H0 ;  /* 0x20000000ff007230 */ /* 0x004fca0000004100 */
[----:B------:R-:W-:-:S04]  /*b9c0*/  FMUL.FTZ R0, R0, 1 ;  /* 0x3f80000000007820 */ /* 0x000fc80000410000 */
[----:B------:R0:W2:Y:S01]  /*b9d0*/  F2F.F64.F32 R14, R0 ;  /* 0x00000000000e7310 */ /* 0x0000a20000201800 */
[----:B------:R-:W-:Y:S05]  /*b9e0*/  BRA `(.L_x_4404) ;  /* 0x0000000800f87947 */ /* 0x000fea0003800000 */
.L_x_4407:
        /* <DEDUP_REMOVED lines=10> */
.L_x_4410:
[----:B------:R-:W2:Y:S02]  /*ba90*/  LDG.E.U16 R2, desc[UR36][R2.64] ;  /* 0x0000002402027981 */ /* 0x000ea4000c1e1500 */
[----:B--2---:R-:W-:-:S05]  /*baa0*/  HADD2.F32 R0, -RZ, R2.H0_H0 ;  /* 0x20000002ff007230 */ /* 0x004fca0000004100 */
[----:B------:R-:W-:-:S04]  /*bab0*/  FMUL.FTZ R0, R0, 1 ;  /* 0x3f80000000007820 */ /* 0x000fc80000410000 */
[----:B------:R0:W2:Y:S01]  /*bac0*/  F2F.F64.F32 R14, R0 ;  /* 0x00000000000e7310 */ /* 0x0000a20000201800 */
[----:B------:R-:W-:Y:S05]  /*bad0*/  BRA `(.L_x_4404) ;  /* 0x0000000800bc7947 */ /* 0x000fea0003800000 */
.L_x_4409:
[----:B------:R0:W5:Y:S01]  /*bae0*/  LDG.E.64 R14, desc[UR36][R2.64] ;  /* 0x00000024020e7981 */ /* 0x000162000c1e1b00 */
[----:B------:R-:W-:Y:S05]  /*baf0*/  BRA `(.L_x_4404) ;  /* 0x0000000800b47947 */ /* 0x000fea0003800000 */
.L_x_4399:
        /* <DEDUP_REMOVED lines=13> */
.L_x_4413:
[----:B------:R0:W5:Y:S01]  /*bbd0*/  LDG.E.64 R14, desc[UR36][R2.64] ;  /* 0x00000024020e7981 */ /* 0x000162000c1e1b00 */
[----:B------:R-:W-:Y:S05]  /*bbe0*/  BRA `(.L_x_4404) ;  /* 0x0000000800787947 */ /* 0x000fea0003800000 */
.L_x_4412:
        /* <DEDUP_REMOVED lines=28> */
.L_x_4415:
        /* <DEDUP_REMOVED lines=11> */
[----:B------:R-:W-:-:S05]  /*be60*/  LOP3.LUT R4, R4, 0x80000000, R5, 0xf8, !PT ;  /* 0x8000000004047812 */ /* 0x000fca00078ef805 */
[----:B------:R-:W-:-:S04]  /*be70*/  FMUL.FTZ R4, R4, 1 ;  /* 0x3f80000004047820 */ /* 0x000fc80000410000 */
[----:B------:R0:W2:Y:S01]  /*be80*/  F2F.F64.F32 R14, R4 ;  /* 0x00000004000e7310 */ /* 0x0000a20000201800 */
[----:B------:R-:W-:Y:S05]  /*be90*/  BRA `(.L_x_4404) ;  /* 0x0000000400cc7947 */ /* 0x000fea0003800000 */
.L_x_4414:
[----:B------:R-:W2:Y:S02]  /*bea0*/  LDG.E.U16 R0, desc[UR36][R2.64] ;  /* 0x0000002402007981 */ /* 0x000ea4000c1e1500 */
[----:B--2---:R-:W-:-:S04]  /*beb0*/  IMAD.U32 R0, R0, 0x10000, RZ ;  /* 0x0001000000007824 */ /* 0x004fc800078e00ff */
[----:B------:R-:W-:-:S04]  /*bec0*/  FMUL.FTZ R0, R0, 1 ;  /* 0x3f80000000007820 */ /* 0x000fc80000410000 */
[----:B------:R0:W2:Y:S01]  /*bed0*/  F2F.F64.F32 R14, R0 ;  /* 0x00000000000e7310 */ /* 0x0000a20000201800 */
[----:B------:R-:W-:Y:S05]  /*bee0*/  BRA `(.L_x_4404) ;  /* 0x0000000400b87947 */ /* 0x000fea0003800000 */
.L_x_4411:
        /* <DEDUP_REMOVED lines=11> */
.L_x_4418:
        /* <DEDUP_REMOVED lines=21> */
.L_x_4422:
[----:B------:R-:W-:Y:S05]  /*c0f0*/  BSYNC B1 ;  /* 0x0000000000017941 */ /* 0x000fea0003800000 */
.L_x_4421:
[----:B------:R-:W-:Y:S01]  /*c100*/  LEA R3, R0, 0x3b800000, 0x17 ;  /* 0x3b80000000037811 */ /* 0x000fe200078eb8ff */
[----:B------:R-:W-:-:S05]  /*c110*/  IMAD.SHL.U32 R0, R2, 0x100000, RZ ;  /* 0x0010000002007824 */ /* 0x000fca00078e00ff */
[----:B------:R-:W-:-:S07]  /*c120*/  LOP3.LUT R0, R3, R0, R4, 0xfe, !PT ;  /* 0x0000000003007212 */ /* 0x000fce00078efe04 */
.L_x_4420:
[----:B------:R-:W-:Y:S05]  /*c130*/  BSYNC B0 ;  /* 0x0000000000007941 */ /* 0x000fea0003800000 */
.L_x_4419:
[----:B------:R-:W-:-:S04]  /*c140*/  FMUL.FTZ R0, R0, 1 ;  /* 0x3f80000000007820 */ /* 0x000fc80000410000 */
[----:B------:R0:W2:Y:S01]  /*c150*/  F2F.F64.F32 R14, R0 ;  /* 0x00000000000e7310 */ /* 0x0000a20000201800 */
[----:B------:R-:W-:Y:S05]  /*c160*/  BRA `(.L_x_4404) ;  /* 0x0000000400187947 */ /* 0x000fea0003800000 */
.L_x_4417:
        /* <DEDUP_REMOVED lines=21> */
.L_x_4426:
[----:B------:R-:W-:Y:S05]  /*c2c0*/  BSYNC B1 ;  /* 0x0000000000017941 */ /* 0x000fea0003800000 */
.L_x_4425:
[----:B------:R-:W-:Y:S01]  /*c2d0*/  LEA R3, R0, 0x37800000, 0x17 ;  /* 0x3780000000037811 */ /* 0x000fe200078eb8ff */
[----:B------:R-:W-:-:S05]  /*c2e0*/  IMAD.SHL.U32 R0, R2, 0x200000, RZ ;  /* 0x0020000002007824 */ /* 0x000fca00078e00ff */
[----:B------:R-:W-:-:S07]  /*c2f0*/  LOP3.LUT R0, R3, R0, R4, 0xfe, !PT ;  /* 0x0000000003007212 */ /* 0x000fce00078efe04 */
.L_x_4424:
[----:B------:R-:W-:Y:S05]  /*c300*/  BSYNC B0 ;  /* 0x0000000000007941 */ /* 0x000fea0003800000 */
.L_x_4423:
[----:B------:R-:W-:-:S04]  /*c310*/  FMUL.FTZ R0, R0, 1 ;  /* 0x3f80000000007820 */ /* 0x000fc80000410000 */
[----:B------:R0:W2:Y:S01]  /*c320*/  F2F.F64.F32 R14, R0 ;  /* 0x00000000000e7310 */ /* 0x0000a20000201800 */
[----:B------:R-:W-:Y:S05]  /*c330*/  BRA `(.L_x_4404) ;  /* 0x0000000000a47947 */ /* 0x000fea0003800000 */
.L_x_4416:
        /* <DEDUP_REMOVED lines=14> */
.L_x_4430:
[----:B------:R-:W-:Y:S05]  /*c420*/  BSYNC B0 ;  /* 0x0000000000007941 */ /* 0x000fea0003800000 */
.L_x_4429:
[----:B------:R-:W-:-:S04]  /*c430*/  FMUL.FTZ R0, R0, 1 ;  /* 0x3f80000000007820 */ /* 0x000fc80000410000 */
[----:B------:R0:W2:Y:S01]  /*c440*/  F2F.F64.F32 R14, R0 ;  /* 0x00000000000e7310 */ /* 0x0000a20000201800 */
[----:B------:R-:W-:Y:S05]  /*c450*/  BRA `(.L_x_4404) ;  /* 0x00000000005c7947 */ /* 0x000fea0003800000 */
.L_x_4403:
        /* <DEDUP_REMOVED lines=16> */
.L_x_4431:
[----:B------:R-:W-:Y:S01]  /*c560*/  CS2R R14, SRZ ;  /* 0x00000000000e7805 */ /* 0x000fe2000001ff00 */
[----:B------:R-:W-:Y:S06]  /*c570*/  BRA `(.L_x_4404) ;  /* 0x0000000000147947 */ /* 0x000fec0003800000 */
.L_x_4428:
[----:B------:R-:W2:Y:S02]  /*c580*/  LDG.E.64 R14, desc[UR36][R2.64] ;  /* 0x00000024020e7981 */ /* 0x000ea4000c1e1b00 */
[----:B--2---:R-:W0:Y:S01]  /*c590*/  I2F.F64.U64 R14, R14 ;  /* 0x0000000e000e7312 */ /* 0x004e220000301800 */
[----:B------:R-:W-:Y:S05]  /*c5a0*/  BRA `(.L_x_4404) ;  /* 0x0000000000087947 */ /* 0x000fea0003800000 */
.L_x_4427:
[----:B------:R-:W2:Y:S02]  /*c5b0*/  LDG.E R2, desc[UR36][R2.64] ;  /* 0x0000002402027981 */ /* 0x000ea4000c1e1900 */
[----:B--2---:R0:W2:Y:S02]  /*c5c0*/  I2F.F64.U32 R14, R2 ;  /* 0x00000002000e7312 */ /* 0x0040a40000201800 */
.L_x_4404:
[----:B0-----:R-:W-:Y:S01]  /*c5d0*/  IMAD.MOV.U32 R2, RZ, RZ, 0x652b82fe ;  /* 0x652b82feff027424 */ /* 0x001fe200078e00ff */
[----:B------:R-:W-:Y:S01]  /*c5e0*/  UMOV UR4, 0xfefa39ef ;  /* 0xfefa39ef00047882 */ /* 0x000fe20000000000 */
[----:B------:R-:W-:Y:S01]  /*c5f0*/  IMAD.MOV.U32 R3, RZ, RZ, 0x3ff71547 ;  /* 0x3ff71547ff037424 */ /* 0x000fe200078e00ff */
[----:B------:R-:W-:Y:S01]  /*c600*/  UMOV UR5, 0x3fe62e42 ;  /* 0x3fe62e4200057882 */ /* 0x000fe20000000000 */
[----:B--23-5:R-:W-:Y:S01]  /*c610*/  DADD R8, -RZ, -R26 ;  /* 0x00000000ff087229 */ /* 0x02cfe2000000091a */
        /* <DEDUP_REMOVED lines=10> */
[----:B------:R-:W-:Y:S01]  /*c6c0*/  MOV R7, 0x3e928af3 ;  /* 0x3e928af300077802 */ /* 0x000fe20000000f00 */
[----:B------:R-:W-:-:S05]  /*c6d0*/  UMOV UR5, 0x3e5ade15 ;  /* 0x3e5ade1500057882 */ /* 0x000fca0000000000 */
        /* <DEDUP_REMOVED lines=42> */
.L_x_4433:
[----:B------:R-:W-:Y:S05]  /*c980*/  BSYNC B0 ;  /* 0x0000000000007941 */ /* 0x000fea0003800000 */
.L_x_4432:
        /* <DEDUP_REMOVED lines=13> */
[----:B------:R-:W-:Y:S01]  /*ca60*/  MOV R4, 0xcaa0 ;  /* 0x0000caa000047802 */ /* 0x000fe20000000f00 */
[----:B------:R-:W-:Y:S02]  /*ca70*/  IMAD.MOV.U32 R3, RZ, RZ, R9 ;  /* 0x000000ffff037224 */ /* 0x000fe400078e0009 */
[----:B------:R-:W-:-:S07]  /*ca80*/  VIADD R0, R0, 0xfff00000 ;  /* 0xfff0000000007836 */ /* 0x000fce0000000000 */
[----:B-1--4-:R-:W-:Y:S05]  /*ca90*/  CALL.REL.NOINC `($__internal_0_$__cuda_sm20_dblrcp_rn_slowpath_v3) ;  /* 0x000000ec004c7944 */ /* 0x012fea0003c00000 */
[----:B------:R-:W-:-:S07]  /*caa0*/  IMAD.MOV.U32 R2, RZ, RZ, R0 ;  /* 0x000000ffff027224 */ /* 0x000fce00078e0000 */
.L_x_4435:
[----:B------:R-:W-:Y:S05]  /*cab0*/  BSYNC B0 ;  /* 0x0000000000007941 */ /* 0x000fea0003800000 */
.L_x_4434:
[----:B------:R-:W0:Y:S01]  /*cac0*/  LDC.U8 R6, c[0x0][0x569] ;  /* 0x00015a40ff067b82 */ /* 0x000e220000000000 */
[----:B------:R-:W-:-:S08]  /*cad0*/  DFMA R14, R2, -R14, R14 ;  /* 0x8000000e020e722b */ /* 0x000fd0000000000e */
[----:B-1----:R-:W-:-:S08]  /*cae0*/  DMUL R4, R14, R22 ;  /* 0x000000160e047228 */ /* 0x002fd00000000000 */
[----:B----4-:R-:W-:Y:S01]  /*caf0*/  DFMA R4, R2, R18, R4 ;  /* 0x000000120204722b */ /* 0x010fe20000000004 */
        /* <DEDUP_REMOVED lines=14> */
.L_x_4439:
[----:B------:R-:W0:Y:S02]  /*cbe0*/  F2I.S64.F64.TRUNC R4, R4 ;  /* 0x0000000400047311 */ /* 0x000e24000030d900 */
[----:B0-----:R-:W-:-:S05]  /*cbf0*/  IMAD.MOV.U32 R3, RZ, RZ, R4 ;  /* 0x000000ffff037224 */ /* 0x001fca00078e0004 */
[----:B------:R4:W-:Y:S01]  /*cc00*/  STG.E.U8 desc[UR36][R16.64], R3 ;  /* 0x0000000310007986 */ /* 0x0009e2000c101124 */
[----:B------:R-:W-:Y:S05]  /*cc10*/  BRA `(.L_x_4441) ;  /* 0x0000000c00f87947 */ /* 0x000fea0003800000 */
.L_x_4438:
        /* <DEDUP_REMOVED lines=9> */
.L_x_4443:
[----:B------:R-:W0:Y:S02]  /*ccb0*/  F2I.F64.TRUNC R5, R4 ;  /* 0x0000000400057311 */ /* 0x000e24000030d100 */
[----:B0-----:R2:W-:Y:S01]  /*ccc0*/  STG.E desc[UR36][R16.64], R5 ;  /* 0x0000000510007986 */ /* 0x0015e2000c101924 */
[----:B------:R-:W-:Y:S05]  /*ccd0*/  BRA `(.L_x_4441) ;  /* 0x0000000c00c87947 */ /* 0x000fea0003800000 */
.L_x_4442:
[----:B------:R-:W0:Y:S02]  /*cce0*/  F2I.F64.TRUNC R5, R4 ;  /* 0x0000000400057311 */ /* 0x000e24000030d100 */
[----:B0-----:R0:W-:Y:S01]  /*ccf0*/  STG.E.U16 desc[UR36][R16.64], R5 ;  /* 0x0000000510007986 */ /* 0x0011e2000c101524 */
[----:B------:R-:W-:Y:S05]  /*cd00*/  BRA `(.L_x_4441) ;  /* 0x0000000c00bc7947 */ /* 0x000fea0003800000 */
.L_x_4437:
        /* <DEDUP_REMOVED lines=13> */
.L_x_4445:
        /* <DEDUP_REMOVED lines=8> */
.L_x_4444:
        /* <DEDUP_REMOVED lines=14> */
.L_x_4447:
        /* <DEDUP_REMOVED lines=9> */
.L_x_4446:
[----:B------:R0:W-:Y:S01]  /*cfd0*/  STG.E.64 desc[UR36][R16.64], R4 ;  /* 0x0000000410007986 */ /* 0x0001e2000c101b24 */
[----:B------:R-:W-:Y:S05]  /*cfe0*/  BRA `(.L_x_4441) ;  /* 0x0000000c00047947 */ /* 0x000fea0003800000 */
.L_x_4436:
        /* <DEDUP_REMOVED lines=12> */
.L_x_4450:
[----:B------:R-:W-:-:S05]  /*d0b0*/  CS2R R6, SRZ ;  /* 0x0000000000067805 */ /* 0x000fca000001ff00 */
[----:B------:R0:W-:Y:S01]  /*d0c0*/  STG.E.128 desc[UR36][R16.64], R4 ;  /* 0x0000000410007986 */ /* 0x0001e2000c101d24 */
[----:B------:R-:W-:Y:S05]  /*d0d0*/  BRA `(.L_x_4441) ;  /* 0x0000000800c87947 */ /* 0x000fea0003800000 */
.L_x_4449:
        /* <DEDUP_REMOVED lines=25> */
.L_x_4454:
[----:B------:R-:W-:Y:S05]  /*d270*/  BSYNC B0 ;  /* 0x0000000000007941 */ /* 0x000fea0003800000 */
.L_x_4453:
[----:B------:R-:W-:-:S05]  /*d280*/  LOP3.LUT R3, R0, R3, RZ, 0xfc, !PT ;  /* 0x0000000300037212 */ /* 0x000fca00078efcff */
[----:B------:R0:W-:Y:S01]  /*d290*/  STG.E.U8 desc[UR36][R16.64], R3 ;  /* 0x0000000310007986 */ /* 0x0001e2000c101124 */
[----:B------:R-:W-:Y:S05]  /*d2a0*/  BRA `(.L_x_4441) ;  /* 0x0000000800547947 */ /* 0x000fea0003800000 */
.L_x_4452:
        /* <DEDUP_REMOVED lines=17> */
.L_x_4456:
[----:B------:R-:W-:Y:S01]  /*d3c0*/  IMAD.MOV.U32 R0, RZ, RZ, 0x7f ;  /* 0x0000007fff007424 */ /* 0x000fe200078e00ff */
[----:B------:R-:W-:-:S04]  /*d3d0*/  ISETP.GT.U32.AND P0, PT, R2, 0x7f800000, PT ;  /* 0x7f8000000200780c */ /* 0x000fc80003f04070 */
[----:B------:R-:W-:-:S09]  /*d3e0*/  SEL R0, R0, 0x7c, P0 ;  /* 0x0000007c00007807 */ /* 0x000fd20000000000 */
.L_x_4457:
[----:B------:R-:W-:Y:S05]  /*d3f0*/  BSYNC B0 ;  /* 0x0000000000007941 */ /* 0x000fea0003800000 */
.L_x_4455:
[----:B------:R-:W-:-:S04]  /*d400*/  LOP3.LUT R2, R3, 0x80000000, RZ, 0xc0, !PT ;  /* 0x8000000003027812 */ /* 0x000fc800078ec0ff */
[----:B------:R-:W-:-:S04]  /*d410*/  SHF.R.U32.HI R3, RZ, 0x18, R2 ;  /* 0x00000018ff037819 */ /* 0x000fc80000011602 */
[----:B------:R-:W-:-:S05]  /*d420*/  LOP3.LUT R3, R0, R3, RZ, 0xfc, !PT ;  /* 0x0000000300037212 */ /* 0x000fca00078efcff */
[----:B------:R0:W-:Y:S01]  /*d430*/  STG.E.U8 desc[UR36][R16.64], R3 ;  /* 0x0000000310007986 */ /* 0x0001e2000c101124 */
[----:B------:R-:W-:Y:S05]  /*d440*/  BRA `(.L_x_4441) ;  /* 0x0000000400ec7947 */ /* 0x000fea0003800000 */
.L_x_4451:
        /* <DEDUP_REMOVED lines=8> */
.L_x_4448:
        /* <DEDUP_REMOVED lines=11> */
.L_x_4460:
        /* <DEDUP_REMOVED lines=21> */
.L_x_4463:
[----:B------:R-:W-:-:S04]  /*d6d0*/  LOP3.LUT R2, R3, 0x80000000, RZ, 0xc0, !PT ;  /* 0x8000000003027812 */ /* 0x000fc800078ec0ff */
[----:B------:R-:W-:-:S04]  /*d6e0*/  SHF.R.U32.HI R3, RZ, 0x18, R2 ;  /* 0x00000018ff037819 */ /* 0x000fc80000011602 */
[----:B------:R-:W-:-:S04]  /*d6f0*/  LOP3.LUT R0, R0, R3, RZ, 0xfc, !PT ;  /* 0x0000000300007212 */ /* 0x000fc800078efcff */
[----:B------:R-:W-:-:S07]  /*d700*/  PRMT R8, R0, 0x7610, R8 ;  /* 0x0000761000087816 */ /* 0x000fce0000000008 */
.L_x_4462:
[----:B------:R-:W-:Y:S05]  /*d710*/  BSYNC B0 ;  /* 0x0000000000007941 */ /* 0x000fea0003800000 */
.L_x_4461:
[----:B------:R0:W-:Y:S01]  /*d720*/  STG.E.U8 desc[UR36][R16.64], R8 ;  /* 0x0000000810007986 */ /* 0x0001e2000c101124 */
[----:B------:R-:W-:Y:S05]  /*d730*/  BRA `(.L_x_4441) ;  /* 0x0000000400307947 */ /* 0x000fea0003800000 */
.L_x_4459:
        /* <DEDUP_REMOVED lines=21> */
.L_x_4466:
[----:B------:R-:W-:-:S04]  /*d890*/  LOP3.LUT R2, R3, 0x80000000, RZ, 0xc0, !PT ;  /* 0x8000000003027812 */ /* 0x000fc800078ec0ff */
[----:B------:R-:W-:-:S04]  /*d8a0*/  SHF.R.U32.HI R3, RZ, 0x18, R2 ;  /* 0x00000018ff037819 */ /* 0x000fc80000011602 */
[----:B------:R-:W-:-:S04]  /*d8b0*/  LOP3.LUT R0, R0, R3, RZ, 0xfc, !PT ;  /* 0x0000000300007212 */ /* 0x000fc800078efcff */
[----:B------:R-:W-:-:S07]  /*d8c0*/  PRMT R8, R0, 0x7610, R8 ;  /* 0x0000761000087816 */ /* 0x000fce0000000008 */
.L_x_4465:
[----:B------:R-:W-:Y:S05]  /*d8d0*/  BSYNC B0 ;  /* 0x0000000000007941 */ /* 0x000fea0003800000 */
.L_x_4464:
[----:B------:R0:W-:Y:S01]  /*d8e0*/  STG.E.U8 desc[UR36][R16.64], R8 ;  /* 0x0000000810007986 */ /* 0x0001e2000c101124 */
[----:B------:R-:W-:Y:S05]  /*d8f0*/  BRA `(.L_x_4441) ;  /* 0x0000000000c07947 */ /* 0x000fea0003800000 */
.L_x_4458:
        /* <DEDUP_REMOVED lines=26> */
.L_x_4440:
        /* <DEDUP_REMOVED lines=16> */
.L_x_4469:
[----:B------:R-:W-:Y:S05]  /*dba0*/  BRA `(.L_x_4441) ;  /* 0x0000000000147947 */ /* 0x000fea0003800000 */
.L_x_4468:
[----:B------:R-:W0:Y:S02]  /*dbb0*/  F2I.U64.F64.TRUNC R4, R4 ;  /* 0x0000000400047311 */ /* 0x000e24000030d800 */
[----:B0-----:R0:W-:Y:S01]  /*dbc0*/  STG.E.64 desc[UR36][R16.64], R4 ;  /* 0x0000000410007986 */ /* 0x0011e2000c101b24 */
[----:B------:R-:W-:Y:S05]  /*dbd0*/  BRA `(.L_x_4441) ;  /* 0x0000000000087947 */ /* 0x000fea0003800000 */
.L_x_4467:
[----:B------:R-:W0:Y:S02]  /*dbe0*/  F2I.U32.F64.TRUNC R5, R4 ;  /* 0x0000000400057311 */ /* 0x000e24000030d000 */
[----:B0-----:R0:W-:Y:S02]  /*dbf0*/  STG.E desc[UR36][R16.64], R5 ;  /* 0x0000000510007986 */ /* 0x0011e4000c101924 */
.L_x_4441:
[----:B------:R-:W-:-:S07]  /*dc00*/  VIADD R25, R25, 0x80 ;  /* 0x0000008019197836 */ /* 0x000fce0000000000 */
.L_x_4298:
[----:B------:R-:W-:Y:S05]  /*dc10*/  BSYNC B6 ;  /* 0x0000000000067941 */ /* 0x000fea0003800000 */
.L_x_4297:
[----:B------:R-:W-:Y:S01]  /*dc20*/  ULDC UR4, c[0x0][0x210] ;  /* 0x0000840000047ab9 */ /* 0x000fe20000000800 */
[----:B------:R-:W-:Y:S01]  /*dc30*/  BSSY B6, `(.L_x_4470) ;  /* 0x00006dc000067945 */ /* 0x000fe20003800000 */
[----:B------:R-:W-:-:S13]  /*dc40*/  ISETP.GE.AND P0, PT, R25, UR4, PT ;  /* 0x0000000419007c0c */ /* 0x000fda000bf06270 */
[----:B------:R-:W-:Y:S05]  /*dc50*/  @P0 BRA `(.L_x_4471) ;  /* 0x0000006c00640947 */ /* 0x000fea0003800000 */
[----:B0--34-:R-:W0:Y:S01]  /*dc60*/  LDC R3, c[0x0][0x218] ;  /* 0x00008600ff037b82 */ /* 0x019e220000000800 */
[----:B------:R-:W-:Y:S01]  /*dc70*/  IMAD.MOV.U32 R2, RZ, RZ, RZ ;  /* 0x000000ffff027224 */ /* 0x000fe200078e00ff */
[----:B------:R-:W-:Y:S01]  /*dc80*/  CS2R R18, SRZ ;  /* 0x0000000000127805 */ /* 0x000fe2000001ff00 */
[----:B------:R-:W-:Y:S02]  /*dc90*/  IMAD.MOV.U32 R0, RZ, RZ, RZ ;  /* 0x000000ffff007224 */ /* 0x000fe400078e00ff */
[----:B-12---:R-:W-:Y:S01]  /*dca0*/  IMAD.MOV.U32 R16, RZ, RZ, RZ ;  /* 0x000000ffff107224 */ /* 0x006fe200078e00ff */
        /* <DEDUP_REMOVED lines=425> */
.L_x_4472:
        /* <DEDUP_REMOVED lines=21> */
.L_x_4476:
[----:B------:R-:W2:Y:S02]  /*f890*/  LDG.E.U8 R4, desc[UR36][R4.64] ;  /* 0x0000002404047981 */ /* 0x000ea4000c1e1100 */
[----:B--2---:R0:W1:Y:S01]  /*f8a0*/  I2F.F64.U16 R22, R4 ;  /* 0x0000000400167312 */ /* 0x0040620000101800 */
[----:B------:R-:W-:Y:S05]  /*f8b0*/  BRA `(.L_x_4478) ;  /* 0x0000000c00707947 */ /* 0x000fea0003800000 */
.L_x_4475:
        /* <DEDUP_REMOVED lines=9> */
.L_x_4480:
[----:B------:R-:W2:Y:S02]  /*f950*/  LDG.E R4, desc[UR36][R4.64] ;  /* 0x0000002404047981 */ /* 0x000ea4000c1e1900 */
[----:B--2---:R0:W1:Y:S01]  /*f960*/  I2F.F64 R22, R4 ;  /* 0x0000000400167312 */ /* 0x0040620000201c00 */
[----:B------:R-:W-:Y:S05]  /*f970*/  BRA `(.L_x_4478) ;  /* 0x0000000c00407947 */ /* 0x000fea0003800000 */
.L_x_4479:
[----:B------:R-:W2:Y:S02]  /*f980*/  LDG.E.U16 R4, desc[UR36][R4.64] ;  /* 0x0000002404047981 */ /* 0x000ea4000c1e1500 */
[----:B--2---:R0:W1:Y:S01]  /*f990*/  I2F.F64.S16 R22, R4 ;  /* 0x0000000400167312 */ /* 0x0040620000101c00 */
[----:B------:R-:W-:Y:S05]  /*f9a0*/  BRA `(.L_x_4478) ;  /* 0x0000000c00347947 */ /* 0x000fea0003800000 */
.L_x_4474:
        /* <DEDUP_REMOVED lines=10> */
.L_x_4482:
[----:B------:R-:W2:Y:S02]  /*fa50*/  LDG.E.U16 R0, desc[UR36][R4.64] ;  /* 0x0000002404007981 */ /* 0x000ea4000c1e1500 */
[----:B--2---:R-:W-:-:S05]  /*fa60*/  HADD2.F32 R0, -RZ, R0.H0_H0 ;  /* 0x20000000ff007230 */ /* 0x004fca0000004100 */
[----:B------:R-:W-:-:S04]  /*fa70*/  FMUL.FTZ R0, R0, 1 ;  /* 0x3f80000000007820 */ /* 0x000fc80000410000 */
[----:B------:R0:W1:Y:S01]  /*fa80*/  F2F.F64.F32 R22, R0 ;  /* 0x0000000000167310 */ /* 0x0000620000201800 */
[----:B------:R-:W-:Y:S05]  /*fa90*/  BRA `(.L_x_4478) ;  /* 0x0000000800f87947 */ /* 0x000fea0003800000 */
.L_x_4481:
        /* <DEDUP_REMOVED lines=10> */
.L_x_4484:
[----:B------:R-:W2:Y:S02]  /*fb40*/  LDG.E.U16 R4, desc[UR36][R4.64] ;  /* 0x0000002404047981 */ /* 0x000ea4000c1e1500 */
[----:B--2---:R-:W-:-:S05]  /*fb50*/  HADD2.F32 R0, -RZ, R4.H0_H0 ;  /* 0x20000004ff007230 */ /* 0x004fca0000004100 */
[----:B------:R-:W-:-:S04]  /*fb60*/  FMUL.FTZ R0, R0, 1 ;  /* 0x3f80000000007820 */ /* 0x000fc80000410000 */
[----:B------:R0:W1:Y:S01]  /*fb70*/  F2F.F64.F32 R22, R0 ;  /* 0x0000000000167310 */ /* 0x0000620000201800 */
[----:B------:R-:W-:Y:S05]  /*fb80*/  BRA `(.L_x_4478) ;  /* 0x0000000800bc7947 */ /* 0x000fea0003800000 */
.L_x_4483:
[----:B------:R0:W5:Y:S01]  /*fb90*/  LDG.E.64 R22, desc[UR36][R4.64] ;  /* 0x0000002404167981 */ /* 0x000162000c1e1b00 */
[----:B------:R-:W-:Y:S05]  /*fba0*/  BRA `(.L_x_4478) ;  /* 0x0000000800b47947 */ /* 0x000fea0003800000 */
.L_x_4473:
        /* <DEDUP_REMOVED lines=13> */
.L_x_4487:
[----:B------:R0:W5:Y:S01]  /*fc80*/  LDG.E.64 R22, desc[UR36][R4.64] ;  /* 0x0000002404167981 */ /* 0x000162000c1e1b00 */
[----:B------:R-:W-:Y:S05]  /*fc90*/  BRA `(.L_x_4478) ;  /* 0x0000000800787947 */ /* 0x000fea0003800000 */
.L_x_4486:
        /* <DEDUP_REMOVED lines=28> */
.L_x_4489:
        /* <DEDUP_REMOVED lines=13> */
[----:B------:R2:W3:Y:S01]  /*ff30*/  F2F.F64.F32 R22, R0 ;  /* 0x0000000000167310 */ /* 0x0004e20000201800 */
[----:B------:R-:W-:Y:S05]  /*ff40*/  BRA `(.L_x_4478) ;  /* 0x0000000400cc7947 */ /* 0x000fea0003800000 */
.L_x_4488:
[----:B------:R-:W2:Y:S02]  /*ff50*/  LDG.E.U16 R0, desc[UR36][R4.64] ;  /* 0x0000002404007981 */ /* 0x000ea4000c1e1500 */
[----:B--2---:R-:W-:-:S04]  /*ff60*/  IMAD.U32 R0, R0, 0x10000, RZ ;  /* 0x0001000000007824 */ /* 0x004fc800078e00ff */
[----:B------:R-:W-:-:S04]  /*ff70*/  FMUL.FTZ R0, R0, 1 ;  /* 0x3f80000000007820 */ /* 0x000fc80000410000 */
[----:B------:R4:W0:Y:S01]  /*ff80*/  F2F.F64.F32 R22, R0 ;  /* 0x0000000000167310 */ /* 0x0008220000201800 */
[----:B------:R-:W-:Y:S05]  /*ff90*/  BRA `(.L_x_4478) ;  /* 0x0000000400b87947 */ /* 0x000fea0003800000 */
.L_x_4485:
        /* <DEDUP_REMOVED lines=11> */
.L_x_4492:
        /* <DEDUP_REMOVED lines=21> */
.L_x_4496:
[----:B------:R-:W-:Y:S05]  /*101a0*/  BSYNC B1 ;  /* 0x0000000000017941 */ /* 0x000fea0003800000 */
.L_x_4495:
[----:B------:R-:W-:Y:S01]  /*101b0*/  LEA R5, R0, 0x3b800000, 0x17 ;  /* 0x3b80000000057811 */ /* 0x000fe200078eb8ff */
[----:B------:R-:W-:-:S05]  /*101c0*/  IMAD.SHL.U32 R0, R3, 0x100000, RZ ;  /* 0x0010000003007824 */ /* 0x000fca00078e00ff */
[----:B------:R-:W-:-:S07]  /*101d0*/  LOP3.LUT R0, R5, R0, R6, 0xfe, !PT ;  /* 0x0000000005007212 */ /* 0x000fce00078efe06 */
.L_x_4494:
[----:B------:R-:W-:Y:S05]  /*101e0*/  BSYNC B0 ;  /* 0x0000000000007941 */ /* 0x000fea0003800000 */
.L_x_4493:
[----:B------:R-:W-:-:S04]  /*101f0*/  FMUL.FTZ R0, R0, 1 ;  /* 0x3f80000000007820 */ /* 0x000fc80000410000 */
[----:B------:R0:W1:Y:S01]  /*10200*/  F2F.F64.F32 R22, R0 ;  /* 0x0000000000167310 */ /* 0x0000620000201800 */
[----:B------:R-:W-:Y:S05]  /*10210*/  BRA `(.L_x_4478) ;  /* 0x0000000400187947 */ /* 0x000fea0003800000 */
.L_x_4491:
        /* <DEDUP_REMOVED lines=21> */
.L_x_4500:
[----:B------:R-:W-:Y:S05]  /*10370*/  BSYNC B1 ;  /* 0x0000000000017941 */ /* 0x000fea0003800000 */
.L_x_4499:
[----:B------:R-:W-:Y:S01]  /*10380*/  LEA R5, R0, 0x37800000, 0x17 ;  /* 0x3780000000057811 */ /* 0x000fe200078eb8ff */
[----:B------:R-:W-:-:S05]  /*10390*/  IMAD.SHL.U32 R0, R3, 0x200000, RZ ;  /* 0x0020000003007824 */ /* 0x000fca00078e00ff */
[----:B------:R-:W-:-:S07]  /*103a0*/  LOP3.LUT R0, R5, R0, R6, 0xfe, !PT ;  /* 0x0000000005007212 */ /* 0x000fce00078efe06 */
.L_x_4498:
[----:B------:R-:W-:Y:S05]  /*103b0*/  BSYNC B0 ;  /* 0x0000000000007941 */ /* 0x000fea0003800000 */
.L_x_4497:
[----:B------:R-:W-:-:S04]  /*103c0*/  FMUL.FTZ R0, R0, 1 ;  /* 0x3f80000000007820 */ /* 0x000fc80000410000 */
[----:B------:R0:W1:Y:S01]  /*103d0*/  F2F.F64.F32 R22, R0 ;  /* 0x0000000000167310 */ /* 0x0000620000201800 */
[----:B------:R-:W-:Y:S05]  /*103e0*/  BRA `(.L_x_4478) ;  /* 0x0000000000a47947 */ /* 0x000fea0003800000 */
.L_x_4490:
        /* <DEDUP_REMOVED lines=14> */
.L_x_4504:
[----:B------:R-:W-:Y:S05]  /*104d0*/  BSYNC B0 ;  /* 0x0000000000007941 */ /* 0x000fea0003800000 */
.L_x_4503:
[----:B------:R-:W-:-:S04]  /*104e0*/  FMUL.FTZ R0, R0, 1 ;  /* 0x3f80000000007820 */ /* 0x000fc80000410000 */
[----:B------:R0:W1:Y:S01]  /*104f0*/  F2F.F64.F32 R22, R0 ;  /* 0x0000000000167310 */ /* 0x0000620000201800 */
[----:B------:R-:W-:Y:S05]  /*10500*/  BRA `(.L_x_4478) ;  /* 0x00000000005c7947 */ /* 0x000fea0003800000 */
.L_x_4477:
        /* <DEDUP_REMOVED lines=16> */
.L_x_4505:
[----:B------:R-:W-:Y:S01]  /*10610*/  CS2R R22, SRZ ;  /* 0x0000000000167805 */ /* 0x000fe2000001ff00 */
[----:B------:R-:W-:Y:S06]  /*10620*/  BRA `(.L_x_4478) ;  /* 0x0000000000147947 */ /* 0x000fec0003800000 */
.L_x_4502:
[----:B------:R-:W2:Y:S02]  /*10630*/  LDG.E.64 R22, desc[UR36][R4.64] ;  /* 0x0000002404167981 */ /* 0x000ea4000c1e1b00 */
[----:B--2---:R-:W0:Y:S01]  /*10640*/  I2F.F64.U64 R22, R22 ;  /* 0x0000001600167312 */ /* 0x004e220000301800 */
[----:B------:R-:W-:Y:S05]  /*10650*/  BRA `(.L_x_4478) ;  /* 0x0000000000087947 */ /* 0x000fea0003800000 */
.L_x_4501:
[----:B------:R-:W2:Y:S02]  /*10660*/  LDG.E R4, desc[UR36][R4.64] ;  /* 0x0000002404047981 */ /* 0x000ea4000c1e1900 */
[----:B--2---:R0:W1:Y:S02]  /*10670*/  I2F.F64.U32 R22, R4 ;  /* 0x0000000400167312 */ /* 0x0040640000201800 */
.L_x_4478:
        /* <DEDUP_REMOVED lines=18> */
.L_x_4509:
[----:B------:R-:W2:Y:S02]  /*107a0*/  LDG.E.U8 R4, desc[UR36][R4.64] ;  /* 0x0000002404047981 */ /* 0x000ea4000c1e1100 */
[----:B--2---:R0:W2:Y:S01]  /*107b0*/  I2F.F64.U16 R26, R4 ;  /* 0x00000004001a7312 */ /* 0x0040a20000101800 */
[----:B------:R-:W-:Y:S05]  /*107c0*/  BRA `(.L_x_4511) ;  /* 0x0000000c00707947 */ /* 0x000fea0003800000 */
.L_x_4508:
        /* <DEDUP_REMOVED lines=9> */
.L_x_4513:
[----:B------:R-:W2:Y:S02]  /*10860*/  LDG.E R4, desc[UR36][R4.64] ;  /* 0x0000002404047981 */ /* 0x000ea4000c1e1900 */
[----:B--2---:R0:W2:Y:S01]  /*10870*/  I2F.F64 R26, R4 ;  /* 0x00000004001a7312 */ /* 0x0040a20000201c00 */
[----:B------:R-:W-:Y:S05]  /*10880*/  BRA `(.L_x_4511) ;  /* 0x0000000c00407947 */ /* 0x000fea0003800000 */
.L_x_4512:
[----:B------:R-:W2:Y:S02]  /*10890*/  LDG.E.U16 R4, desc[UR36][R4.64] ;  /* 0x0000002404047981 */ /* 0x000ea4000c1e1500 */
[----:B--2---:R0:W2:Y:S01]  /*108a0*/  I2F.F64.S16 R26, R4 ;  /* 0x00000004001a7312 */ /* 0x0040a20000101c00 */
[----:B------:R-:W-:Y:S05]  /*108b0*/  BRA `(.L_x_4511) ;  /* 0x0000000c00347947 */ /* 0x000fea0003800000 */
.L_x_4507:
        /* <DEDUP_REMOVED lines=10> */
.L_x_4515:
[----:B------:R-:W2:Y:S02]  /*10960*/  LDG.E.U16 R0, desc[UR36][R4.64] ;  /* 0x0000002404007981 */ /* 0x000ea4000c1e1500 */
[----:B--2---:R-:W-:-:S05]  /*10970*/  HADD2.F32 R0, -RZ, R0.H0_H0 ;  /* 0x20000000ff007230 */ /* 0x004fca0000004100 */
[----:B------:R-:W-:-:S04]  /*10980*/  FMUL.FTZ R0, R0, 1 ;  /* 0x3f80000000007820 */ /* 0x000fc80000410000 */
[----:B------:R0:W2:Y:S01]  /*10990*/  F2F.F64.F32 R26, R0 ;  /* 0x00000000001a7310 */ /* 0x0000a20000201800 */
[----:B------:R-:W-:Y:S05]  /*109a0*/  BRA `(.L_x_4511) ;  /* 0x0000000800f87947 */ /* 0x000fea0003800000 */
.L_x_4514:
        /* <DEDUP_REMOVED lines=10> */
.L_x_4517:
[----:B------:R-:W2:Y:S02]  /*10a50*/  LDG.E.U16 R4, desc[UR36][R4.64] ;  /* 0x0000002404047981 */ /* 0x000ea4000c1e1500 */
[----:B--2---:R-:W-:-:S05]  /*10a60*/  HADD2.F32 R0, -RZ, R4.H0_H0 ;  /* 0x20000004ff007230 */ /* 0x004fca0000004100 */
[----:B------:R-:W-:-:S04]  /*10a70*/  FMUL.FTZ R0, R0, 1 ;  /* 0x3f80000000007820 */ /* 0x000fc80000410000 */
[----:B------:R0:W2:Y:S01]  /*10a80*/  F2F.F64.F32 R26, R0 ;  /* 0x00000000001a7310 */ /* 0x0000a20000201800 */
[----:B------:R-:W-:Y:S05]  /*10a90*/  BRA `(.L_x_4511) ;  /* 0x0000000800bc7947 */ /* 0x000fea0003800000 */
.L_x_4516:
[----:B------:R0:W5:Y:S01]  /*10aa0*/  LDG.E.64 R26, desc[UR36][R4.64] ;  /* 0x00000024041a7981 */ /* 0x000162000c1e1b00 */
[----:B------:R-:W-:Y:S05]  /*10ab0*/  BRA `(.L_x_4511) ;  /* 0x0000000800b47947 */ /* 0x000fea0003800000 */
.L_x_4506:
        /* <DEDUP_REMOVED lines=13> */
.L_x_4520:
[----:B------:R0:W5:Y:S01]  /*10b90*/  LDG.E.64 R26, desc[UR36][R4.64] ;  /* 0x00000024041a7981 */ /* 0x000162000c1e1b00 */
[----:B------:R-:W-:Y:S05]  /*10ba0*/  BRA `(.L_x_4511) ;  /* 0x0000000800787947 */ /* 0x000fea0003800000 */
.L_x_4519:
        /* <DEDUP_REMOVED lines=11> */
[C---:B------:R-:W-:Y:S01]  /*10c60*/  IADD3 R7, R3.reuse, 0x1000000, RZ ;  /* 0x0100000003077810 */ /* 0x040fe20007ffe0ff */
        /* <DEDUP_REMOVED lines=16> */
.L_x_4522:
        /* <DEDUP_REMOVED lines=15> */
.L_x_4521:
[----:B------:R-:W2:Y:S02]  /*10e60*/  LDG.E.U16 R0, desc[UR36][R4.64] ;  /* 0x0000002404007981 */ /* 0x000ea4000c1e1500 */
[----:B--2---:R-:W-:-:S04]  /*10e70*/  IMAD.U32 R0, R0, 0x10000, RZ ;  /* 0x0001000000007824 */ /* 0x004fc800078e00ff */
[----:B------:R-:W-:-:S04]  /*10e80*/  FMUL.FTZ R0, R0, 1 ;  /* 0x3f80000000007820 */ /* 0x000fc80000410000 */
[----:B------:R0:W2:Y:S01]  /*10e90*/  F2F.F64.F32 R26, R0 ;  /* 0x00000000001a7310 */ /* 0x0000a20000201800 */
[----:B------:R-:W-:Y:S05]  /*10ea0*/  BRA `(.L_x_4511) ;  /* 0x0000000400b87947 */ /* 0x000fea0003800000 */
.L_x_4518:
        /* <DEDUP_REMOVED lines=11> */
.L_x_4525:
        /* <DEDUP_REMOVED lines=21> */
.L_x_4529:
[----:B------:R-:W-:Y:S05]  /*110b0*/  BSYNC B1 ;  /* 0x0000000000017941 */ /* 0x000fea0003800000 */
.L_x_4528:
[----:B------:R-:W-:Y:S01]  /*110c0*/  LEA R5, R0, 0x3b800000, 0x17 ;  /* 0x3b80000000057811 */ /* 0x000fe200078eb8ff */
[----:B------:R-:W-:-:S05]  /*110d0*/  IMAD.SHL.U32 R0, R3, 0x100000, RZ ;  /* 0x0010000003007824 */ /* 0x000fca00078e00ff */
[----:B------:R-:W-:-:S07]  /*110e0*/  LOP3.LUT R0, R5, R0, R6, 0xfe, !PT ;  /* 0x0000000005007212 */ /* 0x000fce00078efe06 */
.L_x_4527:
[----:B------:R-:W-:Y:S05]  /*110f0*/  BSYNC B0 ;  /* 0x0000000000007941 */ /* 0x000fea0003800000 */
.L_x_4526:
[----:B------:R-:W-:-:S04]  /*11100*/  FMUL.FTZ R0, R0, 1 ;  /* 0x3f80000000007820 */ /* 0x000fc80000410000 */
[----:B------:R0:W2:Y:S01]  /*11110*/  F2F.F64.F32 R26, R0 ;  /* 0x00000000001a7310 */ /* 0x0000a20000201800 */
[----:B------:R-:W-:Y:S05]  /*11120*/  BRA `(.L_x_4511) ;  /* 0x0000000400187947 */ /* 0x000fea0003800000 */
.L_x_4524:
        /* <DEDUP_REMOVED lines=21> */
.L_x_4533:
[----:B------:R-:W-:Y:S05]  /*11280*/  BSYNC B1 ;  /* 0x0000000000017941 */ /* 0x000fea0003800000 */
.L_x_4532:
[----:B------:R-:W-:Y:S01]  /*11290*/  LEA R5, R0, 0x37800000, 0x17 ;  /* 0x3780000000057811 */ /* 0x000fe200078eb8ff */
[----:B------:R-:W-:-:S05]  /*112a0*/  IMAD.SHL.U32 R0, R3, 0x200000, RZ ;  /* 0x0020000003007824 */ /* 0x000fca00078e00ff */
[----:B------:R-:W-:-:S07]  /*112b0*/  LOP3.LUT R0, R5, R0, R6, 0xfe, !PT ;  /* 0x0000000005007212 */ /* 0x000fce00078efe06 */
.L_x_4531:
[----:B------:R-:W-:Y:S05]  /*112c0*/  BSYNC B0 ;  /* 0x0000000000007941 */ /* 0x000fea0003800000 */
.L_x_4530:
[----:B------:R-:W-:-:S04]  /*112d0*/  FMUL.FTZ R0, R0, 1 ;  /* 0x3f80000000007820 */ /* 0x000fc80000410000 */
[----:B------:R0:W2:Y:S01]  /*112e0*/  F2F.F64.F32 R26, R0 ;  /* 0x00000000001a7310 */ /* 0x0000a20000201800 */
[----:B------:R-:W-:Y:S05]  /*112f0*/  BRA `(.L_x_4511) ;  /* 0x0000000000a47947 */ /* 0x000fea0003800000 */
.L_x_4523:
        /* <DEDUP_REMOVED lines=14> */
.L_x_4537:
[----:B------:R-:W-:Y:S05]  /*113e0*/  BSYNC B0 ;  /* 0x0000000000007941 */ /* 0x000fea0003800000 */
.L_x_4536:
[----:B------:R-:W-:-:S04]  /*113f0*/  FMUL.FTZ R0, R0, 1 ;  /* 0x3f80000000007820 */ /* 0x000fc80000410000 */
[----:B------:R0:W2:Y:S01]  /*11400*/  F2F.F64.F32 R26, R0 ;  /* 0x00000000001a7310 */ /* 0x0000a20000201800 */
[----:B------:R-:W-:Y:S05]  /*11410*/  BRA `(.L_x_4511) ;  /* 0x00000000005c7947 */ /* 0x000fea0003800000 */
.L_x_4510:
        /* <DEDUP_REMOVED lines=16> */
.L_x_4538:
[----:B------:R-:W-:Y:S01]  /*11520*/  CS2R R26, SRZ ;  /* 0x00000000001a7805 */ /* 0x000fe2000001ff00 */
[----:B------:R-:W-:Y:S06]  /*11530*/  BRA `(.L_x_4511) ;  /* 0x0000000000147947 */ /* 0x000fec0003800000 */
.L_x_4535:
[----:B------:R-:W2:Y:S02]  /*11540*/  LDG.E.64 R26, desc[UR36][R4.64] ;  /* 0x00000024041a7981 */ /* 0x000ea4000c1e1b00 */
[----:B--2---:R-:W0:Y:S01]  /*11550*/  I2F.F64.U64 R26, R26 ;  /* 0x0000001a001a7312 */ /* 0x004e220000301800 */
[----:B------:R-:W-:Y:S05]  /*11560*/  BRA `(.L_x_4511) ;  /* 0x0000000000087947 */ /* 0x000fea0003800000 */
.L_x_4534:
[----:B------:R-:W2:Y:S02]  /*11570*/  LDG.E R4, desc[UR36][R4.64] ;  /* 0x0000002404047981 */ /* 0x000ea4000c1e1900 */
[----:B--2---:R0:W2:Y:S02]  /*11580*/  I2F.F64.U32 R26, R4 ;  /* 0x00000004001a7312 */ /* 0x0040a40000201800 */
.L_x_4511:
        /* <DEDUP_REMOVED lines=18> */
.L_x_4542:
[----:B------:R-:W2:Y:S02]  /*116b0*/  LDG.E.U8 R4, desc[UR36][R4.64] ;  /* 0x0000002404047981 */ /* 0x000ea4000c1e1100 */
[----:B--2---:R2:W0:Y:S01]  /*116c0*/  I2F.F64.U16 R18, R4 ;  /* 0x0000000400127312 */ /* 0x0044220000101800 */
[----:B------:R-:W-:Y:S05]  /*116d0*/  BRA `(.L_x_4544) ;  /* 0x0000000c00707947 */ /* 0x000fea0003800000 */
.L_x_4541:
        /* <DEDUP_REMOVED lines=9> */
.L_x_4546:
[----:B------:R-:W2:Y:S02]  /*11770*/  LDG.E R4, desc[UR36][R4.64] ;  /* 0x0000002404047981 */ /* 0x000ea4000c1e1900 */
[----:B--2---:R0:W1:Y:S01]  /*11780*/  I2F.F64 R18, R4 ;  /* 0x0000000400127312 */ /* 0x0040620000201c00 */
[----:B------:R-:W-:Y:S05]  /*11790*/  BRA `(.L_x_4544) ;  /* 0x0000000c00407947 */ /* 0x000fea0003800000 */
.L_x_4545:
[----:B------:R-:W2:Y:S02]  /*117a0*/  LDG.E.U16 R4, desc[UR36][R4.64] ;  /* 0x0000002404047981 */ /* 0x000ea4000c1e1500 */
[----:B--2---:R0:W1:Y:S01]  /*117b0*/  I2F.F64.S16 R18, R4 ;  /* 0x0000000400127312 */ /* 0x0040620000101c00 */
[----:B------:R-:W-:Y:S05]  /*117c0*/  BRA `(.L_x_4544) ;  /* 0x0000000c00347947 */ /* 0x000fea0003800000 */
.L_x_4540:
        /* <DEDUP_REMOVED lines=10> */
.L_x_4548:
[----:B------:R-:W2:Y:S02]  /*11870*/  LDG.E.U16 R0, desc[UR36][R4.64] ;  /* 0x0000002404007981 */ /* 0x000ea4000c1e1500 */
[----:B--2---:R-:W-:-:S05]  /*11880*/  HADD2.F32 R0, -RZ, R0.H0_H0 ;  /* 0x20000000ff007230 */ /* 0x004fca0000004100 */
[----:B------:R-:W-:-:S04]  /*11890*/  FMUL.FTZ R0, R0, 1 ;  /* 0x3f80000000007820 */ /* 0x000fc80000410000 */
[----:B------:R0:W1:Y:S01]  /*118a0*/  F2F.F64.F32 R18, R0 ;  /* 0x0000000000127310 */ /* 0x0000620000201800 */
[----:B------:R-:W-:Y:S05]  /*118b0*/  BRA `(.L_x_4544) ;  /* 0x0000000800f87947 */ /* 0x000fea0003800000 */
.L_x_4547:
        /* <DEDUP_REMOVED lines=10> */
.L_x_4550:
[----:B------:R-:W2:Y:S02]  /*11960*/  LDG.E.U16 R4, desc[UR36][R4.64] ;  /* 0x0000002404047981 */ /* 0x000ea4000c1e1500 */
[----:B--2---:R-:W-:-:S05]  /*11970*/  HADD2.F32 R0, -RZ, R4.H0_H0 ;  /* 0x20000004ff007230 */ /* 0x004fca0000004100 */
[----:B------:R-:W-:-:S04]  /*11980*/  FMUL.FTZ R0, R0, 1 ;  /* 0x3f80000000007820 */ /* 0x000fc80000410000 */
[----:B------:R0:W1:Y:S01]  /*11990*/  F2F.F64.F32 R18, R0 ;  /* 0x0000000000127310 */ /* 0x0000620000201800 */
[----:B------:R-:W-:Y:S05]  /*119a0*/  BRA `(.L_x_4544) ;  /* 0x0000000800bc7947 */ /* 0x000fea0003800000 */
.L_x_4549:
[----:B------:R0:W5:Y:S01]  /*119b0*/  LDG.E.64 R18, desc[UR36][R4.64] ;  /* 0x0000002404127981 */ /* 0x000162000c1e1b00 */
[----:B------:R-:W-:Y:S05]  /*119c0*/  BRA `(.L_x_4544) ;  /* 0x0000000800b47947 */ /* 0x000fea0003800000 */
.L_x_4539:
        /* <DEDUP_REMOVED lines=13> */
.L_x_4553:
[----:B------:R0:W5:Y:S01]  /*11aa0*/  LDG.E.64 R18, desc[UR36][R4.64] ;  /* 0x0000002404127981 */ /* 0x000162000c1e1b00 */
[----:B------:R-:W-:Y:S05]  /*11ab0*/  BRA `(.L_x_4544) ;  /* 0x0000000800787947 */ /* 0x000fea0003800000 */
.L_x_4552:
        /* <DEDUP_REMOVED lines=28> */
.L_x_4555:
        /* <DEDUP_REMOVED lines=15> */
.L_x_4554:
[----:B------:R-:W2:Y:S02]  /*11d70*/  LDG.E.U16 R0, desc[UR36][R4.64] ;  /* 0x0000002404007981 */ /* 0x000ea4000c1e1500 */
[----:B--2---:R-:W-:-:S04]  /*11d80*/  IMAD.U32 R0, R0, 0x10000, RZ ;  /* 0x0001000000007824 */ /* 0x004fc800078e00ff */
[----:B------:R-:W-:-:S04]  /*11d90*/  FMUL.FTZ R0, R0, 1 ;  /* 0x3f80000000007820 */ /* 0x000fc80000410000 */
[----:B------:R0:W1:Y:S01]  /*11da0*/  F2F.F64.F32 R18, R0 ;  /* 0x0000000000127310 */ /* 0x0000620000201800 */
[----:B------:R-:W-:Y:S05]  /*11db0*/  BRA `(.L_x_4544) ;  /* 0x0000000400b87947 */ /* 0x000fea0003800000 */
.L_x_4551:
        /* <DEDUP_REMOVED lines=11> */
.L_x_4558:
        /* <DEDUP_REMOVED lines=21> */
.L_x_4562:
[----:B------:R-:W-:Y:S05]  /*11fc0*/  BSYNC B1 ;  /* 0x0000000000017941 */ /* 0x000fea0003800000 */
.L_x_4561:
[----:B------:R-:W-:Y:S01]  /*11fd0*/  LEA R5, R0, 0x3b800000, 0x17 ;  /* 0x3b80000000057811 */ /* 0x000fe200078eb8ff */
[----:B------:R-:W-:-:S05]  /*11fe0*/  IMAD.SHL.U32 R0, R3, 0x100000, RZ ;  /* 0x0010000003007824 */ /* 0x000fca00078e00ff */
[----:B------:R-:W-:-:S07]  /*11ff0*/  LOP3.LUT R0, R5, R0, R6, 0xfe, !PT ;  /* 0x0000000005007212 */ /* 0x000fce00078efe06 */
.L_x_4560:
[----:B------:R-:W-:Y:S05]  /*12000*/  BSYNC B0 ;  /* 0x0000000000007941 */ /* 0x000fea0003800000 */
.L_x_4559:
[----:B------:R-:W-:-:S04]  /*12010*/  FMUL.FTZ R0, R0, 1 ;  /* 0x3f80000000007820 */ /* 0x000fc80000410000 */
[----:B------:R0:W1:Y:S01]  /*12020*/  F2F.F64.F32 R18, R0 ;  /* 0x0000000000127310 */ /* 0x0000620000201800 */
[----:B------:R-:W-:Y:S05]  /*12030*/  BRA `(.L_x_4544) ;  /* 0x0000000400187947 */ /* 0x000fea0003800000 */
.L_x_4557:
        /* <DEDUP_REMOVED lines=21> */
.L_x_4566:
[----:B------:R-:W-:Y:S05]  /*12190*/  BSYNC B1 ;  /* 0x0000000000017941 */ /* 0x000fea0003800000 */
.L_x_4565:
[----:B------:R-:W-:Y:S01]  /*121a0*/  LEA R5, R0, 0x37800000, 0x17 ;  /* 0x3780000000057811 */ /* 0x000fe200078eb8ff */
[----:B------:R-:W-:-:S05]  /*121b0*/  IMAD.SHL.U32 R0, R3, 0x200000, RZ ;  /* 0x0020000003007824 */ /* 0x000fca00078e00ff */
[----:B------:R-:W-:-:S07]  /*121c0*/  LOP3.LUT R0, R5, R0, R6, 0xfe, !PT ;  /* 0x0000000005007212 */ /* 0x000fce00078efe06 */
.L_x_4564:
[----:B------:R-:W-:Y:S05]  /*121d0*/  BSYNC B0 ;  /* 0x0000000000007941 */ /* 0x000fea0003800000 */
.L_x_4563:
[----:B------:R-:W-:-:S04]  /*121e0*/  FMUL.FTZ R0, R0, 1 ;  /* 0x3f80000000007820 */ /* 0x000fc80000410000 */
[----:B------:R0:W1:Y:S01]  /*121f0*/  F2F.F64.F32 R18, R0 ;  /* 0x0000000000127310 */ /* 0x0000620000201800 */
[----:B------:R-:W-:Y:S05]  /*12200*/  BRA `(.L_x_4544) ;  /* 0x0000000000a47947 */ /* 0x000fea0003800000 */
.L_x_4556:
        /* <DEDUP_REMOVED lines=14> */
.L_x_4570:
[----:B------:R-:W-:Y:S05]  /*122f0*/  BSYNC B0 ;  /* 0x0000000000007941 */ /* 0x000fea0003800000 */
.L_x_4569:
[----:B------:R-:W-:-:S04]  /*12300*/  FMUL.FTZ R0, R0, 1 ;  /* 0x3f80000000007820 */ /* 0x000fc80000410000 */
[----:B------:R0:W1:Y:S01]  /*12310*/  F2F.F64.F32 R18, R0 ;  /* 0x0000000000127310 */ /* 0x0000620000201800 */
[----:B------:R-:W-:Y:S05]  /*12320*/  BRA `(.L_x_4544) ;  /* 0x00000000005c7947 */ /* 0x000fea0003800000 */
.L_x_4543:
        /* <DEDUP_REMOVED lines=9> */
[----:B--2---:R-:W-:Y:S02]  /*123c0*/  IMAD.U32 R7, RZ, RZ, UR5 ;  /* 0x00000005ff077e24 */ /* 0x004fe4000f8e00ff */
[----:B------:R-:W-:Y:S02]  /*123d0*/  IMAD.U32 R11, RZ, RZ, UR7 ;  /* 0x00000007ff0b7e24 */ /* 0x000fe4000f8e00ff */
[----:B------:R-:W-:Y:S02]  /*123e0*/  IMAD.MOV.U32 R8, RZ, RZ, 0x4e ;  /* 0x0000004eff087424 */ /* 0x000fe400078e00ff */
[----:B------:R-:W-:Y:S02]  /*123f0*/  IMAD.MOV.U32 R12, RZ, RZ, 0x1 ;  /* 0x00000001ff0c7424 */ /* 0x000fe400078e00ff */
[----:B------:R-:W-:-:S07]  /*12400*/  IMAD.MOV.U32 R13, RZ, RZ, RZ ;  /* 0x000000ffff0d7224 */ /* 0x000fce00078e00ff */
[----:B------:R-:W-:-:S07]  /*12410*/  LEPC R20, `(.L_x_4571) ;  /* 0x000000001014794e */ /* 0x000fce0000000000 */
[----:B0--345:R-:W-:Y:S05]  /*12420*/  CALL.ABS.NOINC R14 ;  /* 0x000000000e007343 */ /* 0x039fea0003c00000 */
.L_x_4571:
[----:B------:R-:W-:Y:S01]  /*12430*/  CS2R R18, SRZ ;  /* 0x0000000000127805 */ /* 0x000fe2000001ff00 */
[----:B------:R-:W-:Y:S06]  /*12440*/  BRA `(.L_x_4544) ;  /* 0x0000000000147947 */ /* 0x000fec0003800000 */
.L_x_4568:
[----:B------:R-:W2:Y:S02]  /*12450*/  LDG.E.64 R18, desc[UR36][R4.64] ;  /* 0x0000002404127981 */ /* 0x000ea4000c1e1b00 */
[----:B--2---:R-:W0:Y:S01]  /*12460*/  I2F.F64.U64 R18, R18 ;  /* 0x0000001200127312 */ /* 0x004e220000301800 */
[----:B------:R-:W-:Y:S05]  /*12470*/  BRA `(.L_x_4544) ;  /* 0x0000000000087947 */ /* 0x000fea0003800000 */
.L_x_4567:
[----:B------:R-:W2:Y:S02]  /*12480*/  LDG.E R4, desc[UR36][R4.64] ;  /* 0x0000002404047981 */ /* 0x000ea4000c1e1900 */
[----:B--2---:R0:W1:Y:S02]  /*12490*/  I2F.F64.U32 R18, R4 ;  /* 0x0000000400127312 */ /* 0x0040640000201800 */
.L_x_4544:
[----:B0-2---:R-:W0:Y:S01]  /*124a0*/  LDC.U8 R4, c[0x0][0x56d] ;  /* 0x00015b40ff047b82 */ /* 0x005e220000000000 */
        /* <DEDUP_REMOVED lines=17> */
.L_x_4575:
[----:B------:R-:W2:Y:S02]  /*125c0*/  LDG.E.U8 R2, desc[UR36][R2.64] ;  /* 0x0000002402027981 */ /* 0x000ea4000c1e1100 */
[----:B--2---:R0:W2:Y:S01]  /*125d0*/  I2F.F64.U16 R14, R2 ;  /* 0x00000002000e7312 */ /* 0x0040a20000101800 */
[----:B------:R-:W-:Y:S05]  /*125e0*/  BRA `(.L_x_4577) ;  /* 0x0000000c00707947 */ /* 0x000fea0003800000 */
.L_x_4574:
        /* <DEDUP_REMOVED lines=9> */
.L_x_4579:
[----:B------:R-:W2:Y:S02]  /*12680*/  LDG.E R2, desc[UR36][R2.64] ;  /* 0x0000002402027981 */ /* 0x000ea4000c1e1900 */
[----:B--2---:R0:W2:Y:S01]  /*12690*/  I2F.F64 R14, R2 ;  /* 0x00000002000e7312 */ /* 0x0040a20000201c00 */
[----:B------:R-:W-:Y:S05]  /*126a0*/  BRA `(.L_x_4577) ;  /* 0x0000000c00407947 */ /* 0x000fea0003800000 */
.L_x_4578:
[----:B------:R-:W2:Y:S02]  /*126b0*/  LDG.E.U16 R2, desc[UR36][R2.64] ;  /* 0x0000002402027981 */ /* 0x000ea4000c1e1500 */
[----:B--2---:R0:W2:Y:S01]  /*126c0*/  I2F.F64.S16 R14, R2 ;  /* 0x00000002000e7312 */ /* 0x0040a20000101c00 */
[----:B------:R-:W-:Y:S05]  /*126d0*/  BRA `(.L_x_4577) ;  /* 0x0000000c00347947 */ /* 0x000fea0003800000 */
.L_x_4573:
        /* <DEDUP_REMOVED lines=10> */
.L_x_4581:
[----:B------:R-:W2:Y:S02]  /*12780*/  LDG.E.U16 R0, desc[UR36][R2.64] ;  /* 0x0000002402007981 */ /* 0x000ea4000c1e1500 */
[----:B--2---:R-:W-:-:S05]  /*12790*/  HADD2.F32 R0, -RZ, R0.H0_H0 ;  /* 0x20000000ff007230 */ /* 0x004fca0000004100 */
[----:B------:R-:W-:-:S04]  /*127a0*/  FMUL.FTZ R0, R0, 1 ;  /* 0x3f80000000007820 */ /* 0x000fc80000410000 */
[----:B------:R0:W2:Y:S01]  /*127b0*/  F2F.F64.F32 R14, R0 ;  /* 0x00000000000e7310 */ /* 0x0000a20000201800 */
[----:B------:R-:W-:Y:S05]  /*127c0*/  BRA `(.L_x_4577) ;  /* 0x0000000800f87947 */ /* 0x000fea0003800000 */
.L_x_4580:
        /* <DEDUP_REMOVED lines=10> */
.L_x_4583:
[----:B------:R-:W2:Y:S02]  /*12870*/  LDG.E.U16 R2, desc[UR36][R2.64] ;  /* 0x0000002402027981 */ /* 0x000ea4000c1e1500 */
[----:B--2---:R-:W-:-:S05]  /*12880*/  HADD2.F32 R0, -RZ, R2.H0_H0 ;  /* 0x20000002ff007230 */ /* 0x004fca0000004100 */
[----:B------:R-:W-:-:S04]  /*12890*/  FMUL.FTZ R0, R0, 1 ;  /* 0x3f80000000007820 */ /* 0x000fc80000410000 */
[----:B------:R0:W2:Y:S01]  /*128a0*/  F2F.F64.F32 R14, R0 ;  /* 0x00000000000e7310 */ /* 0x0000a20000201800 */
[----:B------:R-:W-:Y:S05]  /*128b0*/  BRA `(.L_x_4577) ;  /* 0x0000000800bc7947 */ /* 0x000fea0003800000 */
.L_x_4582:
[----:B------:R0:W5:Y:S01]  /*128c0*/  LDG.E.64 R14, desc[UR36][R2.64] ;  /* 0x00000024020e7981 */ /* 0x000162000c1e1b00 */
[----:B------:R-:W-:Y:S05]  /*128d0*/  BRA `(.L_x_4577) ;  /* 0x0000000800b47947 */ /* 0x000fea0003800000 */
.L_x_4572:
        /* <DEDUP_REMOVED lines=13> */
.L_x_4586:
[----:B------:R0:W5:Y:S01]  /*129b0*/  LDG.E.64 R14, desc[UR36][R2.64] ;  /* 0x00000024020e7981 */ /* 0x000162000c1e1b00 */
[----:B------:R-:W-:Y:S05]  /*129c0*/  BRA `(.L_x_4577) ;  /* 0x0000000800787947 */ /* 0x000fea0003800000 */
.L_x_4585:
        /* <DEDUP_REMOVED lines=28> */
.L_x_4588:
        /* <DEDUP_REMOVED lines=15> */
.L_x_4587:
[----:B------:R-:W2:Y:S02]  /*12c80*/  LDG.E.U16 R0, desc[UR36][R2.64] ;  /* 0x0000002402007981 */ /* 0x000ea4000c1e1500 */
[----:B--2---:R-:W-:-:S04]  /*12c90*/  IMAD.U32 R0, R0, 0x10000, RZ ;  /* 0x0001000000007824 */ /* 0x004fc800078e00ff */
[----:B------:R-:W-:-:S04]  /*12ca0*/  FMUL.FTZ R0, R0, 1 ;  /* 0x3f80000000007820 */ /* 0x000fc80000410000 */
[----:B------:R0:W2:Y:S01]  /*12cb0*/  F2F.F64.F32 R14, R0 ;  /* 0x00000000000e7310 */ /* 0x0000a20000201800 */
[----:B------:R-:W-:Y:S05]  /*12cc0*/  BRA `(.L_x_4577) ;  /* 0x0000000400b87947 */ /* 0x000fea0003800000 */
.L_x_4584:
        /* <DEDUP_REMOVED lines=11> */
.L_x_4591:
        /* <DEDUP_REMOVED lines=21> */
.L_x_4595:
[----:B------:R-:W-:Y:S05]  /*12ed0*/  BSYNC B1 ;  /* 0x0000000000017941 */ /* 0x000fea0003800000 */
.L_x_4594:
[----:B------:R-:W-:Y:S01]  /*12ee0*/  LEA R3, R0, 0x3b800000, 0x17 ;  /* 0x3b80000000037811 */ /* 0x000fe200078eb8ff */
[----:B------:R-:W-:-:S05]  /*12ef0*/  IMAD.SHL.U32 R0, R2, 0x100000, RZ ;  /* 0x0010000002007824 */ /* 0x000fca00078e00ff */
[----:B------:R-:W-:-:S07]  /*12f00*/  LOP3.LUT R0, R3, R0, R4, 0xfe, !PT ;  /* 0x0000000003007212 */ /* 0x000fce00078efe04 */
.L_x_4593:
[----:B------:R-:W-:Y:S05]  /*12f10*/  BSYNC B0 ;  /* 0x0000000000007941 */ /* 0x000fea0003800000 */
.L_x_4592:
[----:B------:R-:W-:-:S04]  /*12f20*/  FMUL.FTZ R0, R0, 1 ;  /* 0x3f80000000007820 */ /* 0x000fc80000410000 */
[----:B------:R0:W2:Y:S01]  /*12f30*/  F2F.F64.F32 R14, R0 ;  /* 0x00000000000e7310 */ /* 0x0000a20000201800 */
[----:B------:R-:W-:Y:S05]  /*12f40*/  BRA `(.L_x_4577) ;  /* 0x0000000400187947 */ /* 0x000fea0003800000 */
.L_x_4590:
        /* <DEDUP_REMOVED lines=21> */
.L_x_4599:
[----:B------:R-:W-:Y:S05]  /*130a0*/  BSYNC B1 ;  /* 0x0000000000017941 */ /* 0x000fea0003800000 */
.L_x_4598:
[----:B------:R-:W-:Y:S02]  /*130b0*/  LEA R3, R0, 0x37800000, 0x17 ;  /* 0x3780000000037811 */ /* 0x000fe400078eb8ff */
[----:B------:R-:W-:-:S04]  /*130c0*/  SHF.L.U32 R0, R2, 0x15, RZ ;  /* 0x0000001502007819 */ /* 0x000fc800000006ff */
[----:B------:R-:W-:-:S07]  /*130d0*/  LOP3.LUT R0, R3, R0, R4, 0xfe, !PT ;  /* 0x0000000003007212 */ /* 0x000fce00078efe04 */
.L_x_4597:
[----:B------:R-:W-:Y:S05]  /*130e0*/  BSYNC B0 ;  /* 0x0000000000007941 */ /* 0x000fea0003800000 */
.L_x_4596:
[----:B------:R-:W-:-:S04]  /*130f0*/  FMUL.FTZ R0, R0, 1 ;  /* 0x3f80000000007820 */ /* 0x000fc80000410000 */
[----:B------:R0:W2:Y:S01]  /*13100*/  F2F.F64.F32 R14, R0 ;  /* 0x00000000000e7310 */ /* 0x0000a20000201800 */
[----:B------:R-:W-:Y:S05]  /*13110*/  BRA `(.L_x_4577) ;  /* 0x0000000000a47947 */ /* 0x000fea0003800000 */
.L_x_4589:
        /* <DEDUP_REMOVED lines=14> */
.L_x_4603:
[----:B------:R-:W-:Y:S05]  /*13200*/  BSYNC B0 ;  /* 0x0000000000007941 */ /* 0x000fea0003800000 */
.L_x_4602:
[----:B------:R-:W-:-:S04]  /*13210*/  FMUL.FTZ R0, R0, 1 ;  /* 0x3f80000000007820 */ /* 0x000fc80000410000 */
[----:B------:R0:W2:Y:S01]  /*13220*/  F2F.F64.F32 R14, R0 ;  /* 0x00000000000e7310 */ /* 0x0000a20000201800 */
[----:B------:R-:W-:Y:S05]  /*13230*/  BRA `(.L_x_4577) ;  /* 0x00000000005c7947 */ /* 0x000fea0003800000 */
.L_x_4576:
        /* <DEDUP_REMOVED lines=16> */
.L_x_4604:
[----:B------:R-:W-:Y:S01]  /*13340*/  CS2R R14, SRZ ;  /* 0x00000000000e7805 */ /* 0x000fe2000001ff00 */
[----:B------:R-:W-:Y:S06]  /*13350*/  BRA `(.L_x_4577) ;  /* 0x0000000000147947 */ /* 0x000fec0003800000 */
.L_x_4601:
[----:B------:R-:W2:Y:S02]  /*13360*/  LDG.E.64 R14, desc[UR36][R2.64] ;  /* 0x00000024020e7981 */ /* 0x000ea4000c1e1b00 */
[----:B--2---:R-:W0:Y:S01]  /*13370*/  I2F.F64.U64 R14, R14 ;  /* 0x0000000e000e7312 */ /* 0x004e220000301800 */
[----:B------:R-:W-:Y:S05]  /*13380*/  BRA `(.L_x_4577) ;  /* 0x0000000000087947 */ /* 0x000fea0003800000 */
.L_x_4600:
[----:B------:R-:W2:Y:S02]  /*13390*/  LDG.E R2, desc[UR36][R2.64] ;  /* 0x0000002402027981 */ /* 0x000ea4000c1e1900 */
[----:B--2---:R0:W2:Y:S02]  /*133a0*/  I2F.F64.U32 R14, R2 ;  /* 0x00000002000e7312 */ /* 0x0040a40000201800 */
.L_x_4577:
[----:B0-----:R-:W-:Y:S01]  /*133b0*/  IMAD.MOV.U32 R2, RZ, RZ, 0x652b82fe ;  /* 0x652b82feff027424 */ /* 0x001fe200078e00ff */
[----:B------:R-:W-:Y:S01]  /*133c0*/  UMOV UR4, 0xfefa39ef ;  /* 0xfefa39ef00047882 */ /* 0x000fe20000000000 */
[----:B------:R-:W-:Y:S01]  /*133d0*/  IMAD.MOV.U32 R3, RZ, RZ, 0x3ff71547 ;  /* 0x3ff71547ff037424 */ /* 0x000fe200078e00ff */
        /* <DEDUP_REMOVED lines=56> */
.L_x_4606:
[----:B------:R-:W-:Y:S05]  /*13760*/  BSYNC B0 ;  /* 0x0000000000007941 */ /* 0x000fea0003800000 */
.L_x_4605:
        /* <DEDUP_REMOVED lines=16> */
[----:B-123--:R-:W-:Y:S05]  /*13870*/  CALL.REL.NOINC `($__internal_0_$__cuda_sm20_dblrcp_rn_slowpath_v3) ;  /* 0x0000007c00d47944 */ /* 0x00efea0003c00000 */
[----:B------:R-:W-:-:S07]  /*13880*/  IMAD.MOV.U32 R2, RZ, RZ, R0 ;  /* 0x000000ffff027224 */ /* 0x000fce00078e0000 */
.L_x_4608:
[----:B------:R-:W-:Y:S05]  /*13890*/  BSYNC B0 ;  /* 0x0000000000007941 */ /* 0x000fea0003800000 */
.L_x_4607:
[----:B------:R-:W0:Y:S01]  /*138a0*/  LDC.U8 R6, c[0x0][0x569] ;  /* 0x00015a40ff067b82 */ /* 0x000e220000000000 */
[----:B--2---:R-:W-:-:S08]  /*138b0*/  DFMA R14, R2, -R14, R14 ;  /* 0x8000000e020e722b */ /* 0x004fd0000000000e */
        /* <DEDUP_REMOVED lines=16> */
.L_x_4612:
[----:B------:R-:W0:Y:S02]  /*139c0*/  F2I.S64.F64.TRUNC R4, R4 ;  /* 0x0000000400047311 */ /* 0x000e24000030d900 */
[----:B0-----:R-:W-:-:S05]  /*139d0*/  IMAD.MOV.U32 R3, RZ, RZ, R4 ;  /* 0x000000ffff037224 */ /* 0x001fca00078e0004 */
[----:B------:R0:W-:Y:S01]  /*139e0*/  STG.E.U8 desc[UR36][R16.64], R3 ;  /* 0x0000000310007986 */ /* 0x0001e2000c101124 */
[----:B------:R-:W-:Y:S05]  /*139f0*/  BRA `(.L_x_4614) ;  /* 0x0000000c00f87947 */ /* 0x000fea0003800000 */
.L_x_4611:
        /* <DEDUP_REMOVED lines=9> */
.L_x_4616:
[----:B------:R-:W0:Y:S02]  /*13a90*/  F2I.F64.TRUNC R5, R4 ;  /* 0x0000000400057311 */ /* 0x000e24000030d100 */
[----:B0-----:R0:W-:Y:S01]  /*13aa0*/  STG.E desc[UR36][R16.64], R5 ;  /* 0x0000000510007986 */ /* 0x0011e2000c101924 */
[----:B------:R-:W-:Y:S05]  /*13ab0*/  BRA `(.L_x_4614) ;  /* 0x0000000c00c87947 */ /* 0x000fea0003800000 */
.L_x_4615:
[----:B------:R-:W0:Y:S02]  /*13ac0*/  F2I.F64.TRUNC R5, R4 ;  /* 0x0000000400057311 */ /* 0x000e24000030d100 */
[----:B0-----:R0:W-:Y:S01]  /*13ad0*/  STG.E.U16 desc[UR36][R16.64], R5 ;  /* 0x0000000510007986 */ /* 0x0011e2000c101524 */
[----:B------:R-:W-:Y:S05]  /*13ae0*/  BRA `(.L_x_4614) ;  /* 0x0000000c00bc7947 */ /* 0x000fea0003800000 */
.L_x_4610:
        /* <DEDUP_REMOVED lines=13> */
.L_x_4618:
        /* <DEDUP_REMOVED lines=8> */
.L_x_4617:
        /* <DEDUP_REMOVED lines=14> */
.L_x_4620:
        /* <DEDUP_REMOVED lines=9> */
.L_x_4619:
[----:B------:R4:W-:Y:S01]  /*13db0*/  STG.E.64 desc[UR36][R16.64], R4 ;  /* 0x0000000410007986 */ /* 0x0009e2000c101b24 */
[----:B------:R-:W-:Y:S05]  /*13dc0*/  BRA `(.L_x_4614) ;  /* 0x0000000c00047947 */ /* 0x000fea0003800000 */
.L_x_4609:
        /* <DEDUP_REMOVED lines=12> */
.L_x_4623:
[----:B------:R-:W-:-:S05]  /*13e90*/  CS2R R6, SRZ ;  /* 0x0000000000067805 */ /* 0x000fca000001ff00 */
[----:B------:R0:W-:Y:S01]  /*13ea0*/  STG.E.128 desc[UR36][R16.64], R4 ;  /* 0x0000000410007986 */ /* 0x0001e2000c101d24 */
[----:B------:R-:W-:Y:S05]  /*13eb0*/  BRA `(.L_x_4614) ;  /* 0x0000000800c87947 */ /* 0x000fea0003800000 */
.L_x_4622:
        /* <DEDUP_REMOVED lines=25> */
.L_x_4627:
[----:B------:R-:W-:Y:S05]  /*14050*/  BSYNC B0 ;  /* 0x0000000000007941 */ /* 0x000fea0003800000 */
.L_x_4626:
[----:B------:R-:W-:-:S05]  /*14060*/  LOP3.LUT R3, R0, R3, RZ, 0xfc, !PT ;  /* 0x0000000300037212 */ /* 0x000fca00078efcff */
[----:B------:R0:W-:Y:S01]  /*14070*/  STG.E.U8 desc[UR36][R16.64], R3 ;  /* 0x0000000310007986 */ /* 0x0001e2000c101124 */
[----:B------:R-:W-:Y:S05]  /*14080*/  BRA `(.L_x_4614) ;  /* 0x0000000800547947 */ /* 0x000fea0003800000 */
.L_x_4625:
        /* <DEDUP_REMOVED lines=17> */
.L_x_4629:
[----:B------:R-:W-:Y:S01]  /*141a0*/  IMAD.MOV.U32 R0, RZ, RZ, 0x7f ;  /* 0x0000007fff007424 */ /* 0x000fe200078e00ff */
[----:B------:R-:W-:-:S04]  /*141b0*/  ISETP.GT.U32.AND P0, PT, R2, 0x7f800000, PT ;  /* 0x7f8000000200780c */ /* 0x000fc80003f04070 */
[----:B------:R-:W-:-:S09]  /*141c0*/  SEL R0, R0, 0x7c, P0 ;  /* 0x0000007c00007807 */ /* 0x000fd20000000000 */
.L_x_4630:
[----:B------:R-:W-:Y:S05]  /*141d0*/  BSYNC B0 ;  /* 0x0000000000007941 */ /* 0x000fea0003800000 */
.L_x_4628:
[----:B------:R-:W-:-:S04]  /*141e0*/  LOP3.LUT R2, R3, 0x80000000, RZ, 0xc0, !PT ;  /* 0x8000000003027812 */ /* 0x000fc800078ec0ff */
[----:B------:R-:W-:-:S04]  /*141f0*/  SHF.R.U32.HI R3, RZ, 0x18, R2 ;  /* 0x00000018ff037819 */ /* 0x000fc80000011602 */
[----:B------:R-:W-:-:S05]  /*14200*/  LOP3.LUT R3, R0, R3, RZ, 0xfc, !PT ;  /* 0x0000000300037212 */ /* 0x000fca00078efcff */
[----:B------:R0:W-:Y:S01]  /*14210*/  STG.E.U8 desc[UR36][R16.64], R3 ;  /* 0x0000000310007986 */ /* 0x0001e2000c101124 */
[----:B------:R-:W-:Y:S05]  /*14220*/  BRA `(.L_x_4614) ;  /* 0x0000000400ec7947 */ /* 0x000fea0003800000 */
.L_x_4624:
        /* <DEDUP_REMOVED lines=8> */
.L_x_4621:
        /* <DEDUP_REMOVED lines=11> */
.L_x_4633:
        /* <DEDUP_REMOVED lines=21> */
.L_x_4636:
[----:B------:R-:W-:-:S04]  /*144b0*/  LOP3.LUT R2, R3, 0x80000000, RZ, 0xc0, !PT ;  /* 0x8000000003027812 */ /* 0x000fc800078ec0ff */
[----:B------:R-:W-:-:S04]  /*144c0*/  SHF.R.U32.HI R3, RZ, 0x18, R2 ;  /* 0x00000018ff037819 */ /* 0x000fc80000011602 */
[----:B------:R-:W-:-:S04]  /*144d0*/  LOP3.LUT R0, R0, R3, RZ, 0xfc, !PT ;  /* 0x0000000300007212 */ /* 0x000fc800078efcff */
[----:B------:R-:W-:-:S07]  /*144e0*/  PRMT R8, R0, 0x7610, R8 ;  /* 0x0000761000087816 */ /* 0x000fce0000000008 */
.L_x_4635:
[----:B------:R-:W-:Y:S05]  /*144f0*/  BSYNC B0 ;  /* 0x0000000000007941 */ /* 0x000fea0003800000 */
.L_x_4634:
[----:B------:R0:W-:Y:S01]  /*14500*/  STG.E.U8 desc[UR36][R16.64], R8 ;  /* 0x0000000810007986 */ /* 0x0001e2000c101124 */
[----:B------:R-:W-:Y:S05]  /*14510*/  BRA `(.L_x_4614) ;  /* 0x0000000400307947 */ /* 0x000fea0003800000 */
.L_x_4632:
        /* <DEDUP_REMOVED lines=21> */
.L_x_4639:
[----:B------:R-:W-:-:S04]  /*14670*/  LOP3.LUT R2, R3, 0x80000000, RZ, 0xc0, !PT ;  /* 0x8000000003027812 */ /* 0x000fc800078ec0ff */
[----:B------:R-:W-:-:S04]  /*14680*/  SHF.R.U32.HI R3, RZ, 0x18, R2 ;  /* 0x00000018ff037819 */ /* 0x000fc80000011602 */
[----:B------:R-:W-:-:S04]  /*14690*/  LOP3.LUT R0, R0, R3, RZ, 0xfc, !PT ;  /* 0x0000000300007212 */ /* 0x000fc800078efcff */
[----:B------:R-:W-:-:S07]  /*146a0*/  PRMT R8, R0, 0x7610, R8 ;  /* 0x0000761000087816 */ /* 0x000fce0000000008 */
.L_x_4638:
[----:B------:R-:W-:Y:S05]  /*146b0*/  BSYNC B0 ;  /* 0x0000000000007941 */ /* 0x000fea0003800000 */
.L_x_4637:
[----:B------:R0:W-:Y:S01]  /*146c0*/  STG.E.U8 desc[UR36][R16.64], R8 ;  /* 0x0000000810007986 */ /* 0x0001e2000c101124 */
[----:B------:R-:W-:Y:S05]  /*146d0*/  BRA `(.L_x_4614) ;  /* 0x0000000000c07947 */ /* 0x000fea0003800000 */
.L_x_4631:
        /* <DEDUP_REMOVED lines=26> */
.L_x_4613:
[----:B------:R-:W-:Y:S01]  /*14880*/  MOV R0, 0x0 ;  /* 0x0000000000007802 */ /* 0x000fe20000000f00 */
[----:B------:R-:W-:Y:S01]  /*14890*/  ULDC.64 UR4, c[0x4][0x128] ;  /* 0x01004a0000047ab9 */ /* 0x000fe20000000a00 */
[----:B------:R-:W-:Y:S01]  /*148a0*/  ULDC.64 UR6, c[0x4][0x10] ;  /* 0x0100040000067ab9 */ /* 0x000fe20000000a00 */
[----:B------:R-:W-:Y:S01]  /*148b0*/  IMAD.U32 R4, RZ, RZ, UR4 ;  /* 0x00000004ff047e24 */ /* 0x000fe2000f8e00ff */
[----:B------:R0:W1:Y:S01]  /*148c0*/  LDC.64 R2, c[0x4][R0] ;  /* 0x0100000000027b82 */ /* 0x0000620000000a00 */
[----:B------:R-:W-:Y:S01]  /*148d0*/  IMAD.U32 R5, RZ, RZ, UR5 ;  /* 0x00000005ff057e24 */ /* 0x000fe2000f8e00ff */
[----:B------:R-:W-:Y:S01]  /*148e0*/  ULDC.64 UR4, c[0x4][0x130] ;  /* 0x01004c0000047ab9 */ /* 0x000fe20000000a00 */
[----:B------:R-:W-:Y:S01]  /*148f0*/  IMAD.U32 R10, RZ, RZ, UR6 ;  /* 0x00000006ff0a7e24 */ /* 0x000fe2000f8e00ff */
[----:B------:R-:W-:Y:S01]  /*14900*/  MOV R6, UR4 ;  /* 0x0000000400067c02 */ /* 0x000fe20008000f00 */
[----:B------:R-:W-:Y:S02]  /*14910*/  IMAD.U32 R7, RZ, RZ, UR5 ;  /* 0x00000005ff077e24 */ /* 0x000fe4000f8e00ff */
[----:B------:R-:W-:-:S02]  /*14920*/  IMAD.U32 R11, RZ, RZ, UR7 ;  /* 0x00000007ff0b7e24 */ /* 0x000fc4000f8e00ff */
[----:B------:R-:W-:Y:S02]  /*14930*/  IMAD.MOV.U32 R8, RZ, RZ, 0x65 ;  /* 0x00000065ff087424 */ /* 0x000fe400078e00ff */
[----:B------:R-:W-:Y:S02]  /*14940*/  IMAD.MOV.U32 R12, RZ, RZ, 0x1 ;  /* 0x00000001ff0c7424 */ /* 0x000fe400078e00ff */
[----:B0-----:R-:W-:-:S07]  /*14950*/  IMAD.MOV.U32 R13, RZ, RZ, RZ ;  /* 0x000000ffff0d7224 */ /* 0x001fce00078e00ff */
[----:B------:R-:W-:-:S07]  /*14960*/  LEPC R20, `(.L_x_4642) ;  /* 0x000000001014794e */ /* 0x000fce0000000000 */
[----:B-1----:R-:W-:Y:S05]  /*14970*/  CALL.ABS.NOINC R2 ;  /* 0x0000000002007343 */ /* 0x002fea0003c00000 */
.L_x_4642:
[----:B------:R-:W-:Y:S05]  /*14980*/  BRA `(.L_x_4614) ;  /* 0x0000000000147947 */ /* 0x000fea0003800000 */
.L_x_4641:
[----:B------:R-:W0:Y:S02]  /*14990*/  F2I.U64.F64.TRUNC R4, R4 ;  /* 0x0000000400047311 */ /* 0x000e24000030d800 */
[----:B0-----:R0:W-:Y:S01]  /*149a0*/  STG.E.64 desc[UR36][R16.64], R4 ;  /* 0x0000000410007986 */ /* 0x0011e2000c101b24 */
[----:B------:R-:W-:Y:S05]  /*149b0*/  BRA `(.L_x_4614) ;  /* 0x0000000000087947 */ /* 0x000fea0003800000 */
.L_x_4640:
[----:B------:R-:W0:Y:S02]  /*149c0*/  F2I.U32.F64.TRUNC R5, R4 ;  /* 0x0000000400057311 */ /* 0x000e24000030d000 */
[----:B0-----:R0:W-:Y:S02]  /*149d0*/  STG.E desc[UR36][R16.64], R5 ;  /* 0x0000000510007986 */ /* 0x0011e4000c101924 */
.L_x_4614:
[----:B------:R-:W-:-:S07]  /*149e0*/  VIADD R25, R25, 0x80 ;  /* 0x0000008019197836 */ /* 0x000fce0000000000 */
.L_x_4471:
[----:B------:R-:W-:Y:S05]  /*149f0*/  BSYNC B6 ;  /* 0x0000000000067941 */ /* 0x000fea0003800000 */
.L_x_4470:
[----:B------:R-:W-:Y:S02]  /*14a00*/  ULDC UR4, c[0x0][0x210] ;  /* 0x0000840000047ab9 */ /* 0x000fe40000000800 */
[----:B------:R-:W-:-:S13]  /*14a10*/  ISETP.GE.AND P0, PT, R25, UR4, PT ;  /* 0x0000000419007c0c */ /* 0x000fda000bf06270 */
[----:B------:R-:W-:Y:S05]  /*14a20*/  @P0 EXIT ;  /* 0x000000000000094d */ /* 0x000fea0003800000 */
[----:B01234-:R-:W0:Y:S01]  /*14a30*/  LDC R3, c[0x0][0x218] ;  /* 0x00008600ff037b82 */ /* 0x01fe220000000800 */
        /* <DEDUP_REMOVED lines=429> */
.L_x_4643:
        /* <DEDUP_REMOVED lines=21> */
.L_x_4647:
[----:B------:R-:W2:Y:S02]  /*16660*/  LDG.E.U8 R4, desc[UR36][R4.64] ;  /* 0x0000002404047981 */ /* 0x000ea4000c1e1100 */
[----:B--2---:R0:W1:Y:S01]  /*16670*/  I2F.F64.U16 R22, R4 ;  /* 0x0000000400167312 */ /* 0x0040620000101800 */
[----:B------:R-:W-:Y:S05]  /*16680*/  BRA `(.L_x_4649) ;  /* 0x0000000c00707947 */ /* 0x000fea0003800000 */
.L_x_4646:
        /* <DEDUP_REMOVED lines=9> */
.L_x_4651:
[----:B------:R-:W2:Y:S02]  /*16720*/  LDG.E R4, desc[UR36][R4.64] ;  /* 0x0000002404047981 */ /* 0x000ea4000c1e1900 */
[----:B--2---:R0:W1:Y:S01]  /*16730*/  I2F.F64 R22, R4 ;  /* 0x0000000400167312 */ /* 0x0040620000201c00 */
[----:B------:R-:W-:Y:S05]  /*16740*/  BRA `(.L_x_4649) ;  /* 0x0000000c00407947 */ /* 0x000fea0003800000 */
.L_x_4650:
[----:B------:R-:W2:Y:S02]  /*16750*/  LDG.E.U16 R4, desc[UR36][R4.64] ;  /* 0x0000002404047981 */ /* 0x000ea4000c1e1500 */
[----:B--2---:R0:W1:Y:S01]  /*16760*/  I2F.F64.S16 R22, R4 ;  /* 0x0000000400167312 */ /* 0x0040620000101c00 */
[----:B------:R-:W-:Y:S05]  /*16770*/  BRA `(.L_x_4649) ;  /* 0x0000000c00347947 */ /* 0x000fea0003800000 */
.L_x_4645:
        /* <DEDUP_REMOVED lines=10> */
.L_x_4653:
[----:B------:R-:W2:Y:S02]  /*16820*/  LDG.E.U16 R0, desc[UR36][R4.64] ;  /* 0x0000002404007981 */ /* 0x000ea4000c1e1500 */
[----:B--2---:R-:W-:-:S05]  /*16830*/  HADD2.F32 R0, -RZ, R0.H0_H0 ;  /* 0x20000000ff007230 */ /* 0x004fca0000004100 */
[----:B------:R-:W-:-:S04]  /*16840*/  FMUL.FTZ R0, R0, 1 ;  /* 0x3f80000000007820 */ /* 0x000fc80000410000 */
[----:B------:R0:W1:Y:S01]  /*16850*/  F2F.F64.F32 R22, R0 ;  /* 0x0000000000167310 */ /* 0x0000620000201800 */
[----:B------:R-:W-:Y:S05]  /*16860*/  BRA `(.L_x_4649) ;  /* 0x0000000800f87947 */ /* 0x000fea0003800000 */
.L_x_4652:
        /* <DEDUP_REMOVED lines=10> */
.L_x_4655:
[----:B------:R-:W2:Y:S02]  /*16910*/  LDG.E.U16 R4, desc[UR36][R4.64] ;  /* 0x0000002404047981 */ /* 0x000ea4000c1e1500 */
[----:B--2---:R-:W-:-:S05]  /*16920*/  HADD2.F32 R0, -RZ, R4.H0_H0 ;  /* 0x20000004ff007230 */ /* 0x004fca0000004100 */
[----:B------:R-:W-:-:S04]  /*16930*/  FMUL.FTZ R0, R0, 1 ;  /* 0x3f80000000007820 */ /* 0x000fc80000410000 */
[----:B------:R0:W1:Y:S01]  /*16940*/  F2F.F64.F32 R22, R0 ;  /* 0x0000000000167310 */ /* 0x0000620000201800 */
[----:B------:R-:W-:Y:S05]  /*16950*/  BRA `(.L_x_4649) ;  /* 0x0000000800bc7947 */ /* 0x000fea0003800000 */
.L_x_4654:
[----:B------:R0:W5:Y:S01]  /*16960*/  LDG.E.64 R22, desc[UR36][R4.64] ;  /* 0x0000002404167981 */ /* 0x000162000c1e1b00 */
[----:B------:R-:W-:Y:S05]  /*16970*/  BRA `(.L_x_4649) ;  /* 0x0000000800b47947 */ /* 0x000fea0003800000 */
.L_x_4644:
        /* <DEDUP_REMOVED lines=13> */
.L_x_4658:
[----:B------:R0:W5:Y:S01]  /*16a50*/  LDG.E.64 R22, desc[UR36][R4.64] ;  /* 0x0000002404167981 */ /* 0x000162000c1e1b00 */
[----:B------:R-:W-:Y:S05]  /*16a60*/  BRA `(.L_x_4649) ;  /* 0x0000000800787947 */ /* 0x000fea0003800000 */
.L_x_4657:
        /* <DEDUP_REMOVED lines=28> */
.L_x_4660:
        /* <DEDUP_REMOVED lines=15> */
.L_x_4659:
[----:B------:R-:W2:Y:S02]  /*16d20*/  LDG.E.U16 R0, desc[UR36][R4.64] ;  /* 0x0000002404007981 */ /* 0x000ea4000c1e1500 */
[----:B--2---:R-:W-:-:S04]  /*16d30*/  IMAD.U32 R0, R0, 0x10000, RZ ;  /* 0x0001000000007824 */ /* 0x004fc800078e00ff */
[----:B------:R-:W-:-:S04]  /*16d40*/  FMUL.FTZ R0, R0, 1 ;  /* 0x3f80000000007820 */ /* 0x000fc80000410000 */
[----:B------:R1:W2:Y:S01]  /*16d50*/  F2F.F64.F32 R22, R0 ;  /* 0x0000000000167310 */ /* 0x0002a20000201800 */
[----:B------:R-:W-:Y:S05]  /*16d60*/  BRA `(.L_x_4649) ;  /* 0x0000000400b87947 */ /* 0x000fea0003800000 */
.L_x_4656:
        /* <DEDUP_REMOVED lines=11> */
.L_x_4663:
        /* <DEDUP_REMOVED lines=21> */
.L_x_4667:
[----:B------:R-:W-:Y:S05]  /*16f70*/  BSYNC B1 ;  /* 0x0000000000017941 */ /* 0x000fea0003800000 */
.L_x_4666:
[----:B------:R-:W-:Y:S01]  /*16f80*/  LEA R5, R0, 0x3b800000, 0x17 ;  /* 0x3b80000000057811 */ /* 0x000fe200078eb8ff */
[----:B------:R-:W-:-:S05]  /*16f90*/  IMAD.SHL.U32 R0, R3, 0x100000, RZ ;  /* 0x0010000003007824 */ /* 0x000fca00078e00ff */
[----:B------:R-:W-:-:S07]  /*16fa0*/  LOP3.LUT R0, R5, R0, R6, 0xfe, !PT ;  /* 0x0000000005007212 */ /* 0x000fce00078efe06 */
.L_x_4665:
[----:B------:R-:W-:Y:S05]  /*16fb0*/  BSYNC B0 ;  /* 0x0000000000007941 */ /* 0x000fea0003800000 */
.L_x_4664:
[----:B------:R-:W-:-:S04]  /*16fc0*/  FMUL.FTZ R0, R0, 1 ;  /* 0x3f80000000007820 */ /* 0x000fc80000410000 */
[----:B------:R0:W1:Y:S01]  /*16fd0*/  F2F.F64.F32 R22, R0 ;  /* 0x0000000000167310 */ /* 0x0000620000201800 */
[----:B------:R-:W-:Y:S05]  /*16fe0*/  BRA `(.L_x_4649) ;  /* 0x0000000400187947 */ /* 0x000fea0003800000 */
.L_x_4662:
        /* <DEDUP_REMOVED lines=17> */
[----:B------:R-:W-:Y:S02]  /*17100*/  IADD3 R4, R5, -0x1d, RZ ;  /* 0xffffffe305047810 */ /* 0x000fe40007ffe0ff */
[----:B------:R-:W-:Y:S02]  /*17110*/  IADD3 R0, R0, 0x1e, -R5 ;  /* 0x0000001e00007810 */ /* 0x000fe40007ffe805 */
[----:B------:R-:W-:-:S04]  /*17120*/  SHF.L.U32 R4, R3, R4, RZ ;  /* 0x0000000403047219 */ /* 0x000fc800000006ff */
[----:B------:R-:W-:-:S07]  /*17130*/  LOP3.LUT R3, R4, 0x3, RZ, 0xc0, !PT ;  /* 0x0000000304037812 */ /* 0x000fce00078ec0ff */
.L_x_4671:
[----:B------:R-:W-:Y:S05]  /*17140*/  BSYNC B1 ;  /* 0x0000000000017941 */ /* 0x000fea0003800000 */
.L_x_4670:
[----:B------:R-:W-:Y:S01]  /*17150*/  LEA R5, R0, 0x37800000, 0x17 ;  /* 0x3780000000057811 */ /* 0x000fe200078eb8ff */
[----:B------:R-:W-:-:S05]  /*17160*/  IMAD.SHL.U32 R0, R3, 0x200000, RZ ;  /* 0x0020000003007824 */ /* 0x000fca00078e00ff */
[----:B------:R-:W-:-:S07]  /*17170*/  LOP3.LUT R0, R5, R0, R6, 0xfe, !PT ;  /* 0x0000000005007212 */ /* 0x000fce00078efe06 */
.L_x_4669:
[----:B------:R-:W-:Y:S05]  /*17180*/  BSYNC B0 ;  /* 0x0000000000007941 */ /* 0x000fea0003800000 */
.L_x_4668:
[----:B------:R-:W-:-:S04]  /*17190*/  FMUL.FTZ R0, R0, 1 ;  /* 0x3f80000000007820 */ /* 0x000fc80000410000 */
[----:B------:R0:W1:Y:S01]  /*171a0*/  F2F.F64.F32 R22, R0 ;  /* 0x0000000000167310 */ /* 0x0000620000201800 */
[----:B------:R-:W-:Y:S05]  /*171b0*/  BRA `(.L_x_4649) ;  /* 0x0000000000a47947 */ /* 0x000fea0003800000 */
.L_x_4661:
        /* <DEDUP_REMOVED lines=14> */
.L_x_4675:
[----:B------:R-:W-:Y:S05]  /*172a0*/  BSYNC B0 ;  /* 0x0000000000007941 */ /* 0x000fea0003800000 */
.L_x_4674:
[----:B------:R-:W-:-:S04]  /*172b0*/  FMUL.FTZ R0, R0, 1 ;  /* 0x3f80000000007820 */ /* 0x000fc80000410000 */
[----:B------:R0:W1:Y:S01]  /*172c0*/  F2F.F64.F32 R22, R0 ;  /* 0x0000000000167310 */ /* 0x0000620000201800 */
[----:B------:R-:W-:Y:S05]  /*172d0*/  BRA `(.L_x_4649) ;  /* 0x00000000005c7947 */ /* 0x000fea0003800000 */
.L_x_4648:
        /* <DEDUP_REMOVED lines=16> */
.L_x_4676:
[----:B------:R-:W-:Y:S01]  /*173e0*/  CS2R R22, SRZ ;  /* 0x0000000000167805 */ /* 0x000fe2000001ff00 */
[----:B------:R-:W-:Y:S06]  /*173f0*/  BRA `(.L_x_4649) ;  /* 0x0000000000147947 */ /* 0x000fec0003800000 */
.L_x_4673:
[----:B------:R-:W2:Y:S02]  /*17400*/  LDG.E.64 R22, desc[UR36][R4.64] ;  /* 0x0000002404167981 */ /* 0x000ea4000c1e1b00 */
[----:B--2---:R-:W0:Y:S01]  /*17410*/  I2F.F64.U64 R22, R22 ;  /* 0x0000001600167312 */ /* 0x004e220000301800 */
[----:B------:R-:W-:Y:S05]  /*17420*/  BRA `(.L_x_4649) ;  /* 0x0000000000087947 */ /* 0x000fea0003800000 */
.L_x_4672:
[----:B------:R-:W2:Y:S02]  /*17430*/  LDG.E R4, desc[UR36][R4.64] ;  /* 0x0000002404047981 */ /* 0x000ea4000c1e1900 */
[----:B--2---:R0:W1:Y:S02]  /*17440*/  I2F.F64.U32 R22, R4 ;  /* 0x0000000400167312 */ /* 0x0040640000201800 */
.L_x_4649:
[----:B------:R-:W1:Y:S01]  /*17450*/  LDC.U8 R3, c[0x0][0x56b] ;  /* 0x00015ac0ff037b82 */ /* 0x000e620000000000 */
[----:B------:R-:W-:Y:S02]  /*17460*/  ULDC.64 UR4, c[0x0][0x550] ;  /* 0x0001540000047ab9 */ /* 0x000fe40000000a00 */
[----:B0-----:R-:W-:-:S05]  /*17470*/  IADD3 R4, P0, R19, UR4, RZ ;  /* 0x0000000413047c10 */ /* 0x001fca000ff1e0ff */
[----:B------:R-:W-:Y:S01]  /*17480*/  IMAD.X R5, RZ, RZ, UR5, P0 ;  /* 0x00000005ff057e24 */ /* 0x000fe200080e06ff */
[----:B-1-3--:R-:W-:-:S04]  /*17490*/  PRMT R0, R3, 0x9910, RZ ;  /* 0x0000991003007816 */ /* 0x00afc800000000ff */
        /* <DEDUP_REMOVED lines=11> */
[----:B---3--:R0:W1:Y:S01]  /*17550*/  I2F.F64.S16 R24, R4 ;  /* 0x0000000400187312 */ /* 0x0080620000101c00 */
[----:B------:R-:W-:Y:S05]  /*17560*/  BRA `(.L_x_4682) ;  /* 0x0000000c007c7947 */ /* 0x000fea0003800000 */
.L_x_4680:
[----:B------:R-:W3:Y:S02]  /*17570*/  LDG.E.U8 R4, desc[UR36][R4.64] ;  /* 0x0000002404047981 */ /* 0x000ee4000c1e1100 */
[----:B---3--:R0:W1:Y:S01]  /*17580*/  I2F.F64.U16 R24, R4 ;  /* 0x0000000400187312 */ /* 0x0080620000101800 */
[----:B------:R-:W-:Y:S05]  /*17590*/  BRA `(.L_x_4682) ;  /* 0x0000000c00707947 */ /* 0x000fea0003800000 */
.L_x_4679:
[----:B------:R-:W-:-:S13]  /*175a0*/  ISETP.NE.AND P0, PT, R0, 0x2, PT ;  /* 0x000000020000780c */ /* 0x000fda0003f05270 */
[----:B------:R-:W-:Y:S05]  /*175b0*/  @!P0 BRA `(.L_x_4683) ;  /* 0x0000000000288947 */ /* 0x000fea0003800000 */
[----:B------:R-:W-:-:S13]  /*175c0*/  ISETP.NE.AND P0, PT, R0, 0x3, PT ;  /* 0x000000030000780c */ /* 0x000fda0003f05270 */
[----:B------:R-:W-:Y:S05]  /*175d0*/  @!P0 BRA `(.L_x_4684) ;  /* 0x0000000000148947 */ /* 0x000fea0003800000 */
[----:B------:R-:W-:-:S13]  /*175e0*/  ISETP.NE.AND P0, PT, R0, 0x4, PT ;  /* 0x000000040000780c */ /* 0x000fda0003f05270 */
[----:B------:R-:W-:Y:S05]  /*175f0*/  @P0 BRA `(.L_x_4681) ;  /* 0x0000000800fc0947 */ /* 0x000fea0003800000 */
[----:B------:R-:W3:Y:S02]  /*17600*/  LDG.E.64 R24, desc[UR36][R4.64] ;  /* 0x0000002404187981 */ /* 0x000ee4000c1e1b00 */
[----:B---3--:R-:W0:Y:S01]  /*17610*/  I2F.F64.S64 R24, R24 ;  /* 0x0000001800187312 */ /* 0x008e220000301c00 */
[----:B------:R-:W-:Y:S05]  /*17620*/  BRA `(.L_x_4682) ;  /* 0x0000000c004c7947 */ /* 0x000fea0003800000 */
.L_x_4684:
[----:B------:R-:W3:Y:S02]  /*17630*/  LDG.E R4, desc[UR36][R4.64] ;  /* 0x0000002404047981 */ /* 0x000ee4000c1e1900 */
[----:B---3--:R0:W1:Y:S01]  /*17640*/  I2F.F64 R24, R4 ;  /* 0x0000000400187312 */ /* 0x0080620000201c00 */
[----:B------:R-:W-:Y:S05]  /*17650*/  BRA `(.L_x_4682) ;  /* 0x0000000c00407947 */ /* 0x000fea0003800000 */
.L_x_4683:
[----:B------:R-:W3:Y:S02]  /*17660*/  LDG.E.U16 R4, desc[UR36][R4.64] ;  /* 0x0000002404047981 */ /* 0x000ee4000c1e1500 */
[----:B---3--:R0:W1:Y:S01]  /*17670*/  I2F.F64.S16 R24, R4 ;  /* 0x0000000400187312 */ /* 0x0080620000101c00 */
[----:B------:R-:W-:Y:S05]  /*17680*/  BRA `(.L_x_4682) ;  /* 0x0000000c00347947 */ /* 0x000fea0003800000 */
.L_x_4678:
[----:B------:R-:W-:-:S13]  /*17690*/  ISETP.GT.AND P0, PT, R0, 0x6, PT ;  /* 0x000000060000780c */ /* 0x000fda0003f04270 */
[----:B------:R-:W-:Y:S05]  /*176a0*/  @P0 BRA `(.L_x_4685) ;  /* 0x0000000000340947 */ /* 0x000fea0003800000 */
[----:B------:R-:W-:-:S13]  /*176b0*/  ISETP.NE.AND P0, PT, R0, 0x5, PT ;  /* 0x000000050000780c */ /* 0x000fda0003f05270 */
[----:B------:R-:W-:Y:S05]  /*176c0*/  @!P0 BRA `(.L_x_4686) ;  /* 0x0000000000188947 */ /* 0x000fea0003800000 */
[----:B------:R-:W-:-:S13]  /*176d0*/  ISETP.NE.AND P0, PT, R0, 0x6, PT ;  /* 0x000000060000780c */ /* 0x000fda0003f05270 */
[----:B------:R-:W-:Y:S05]  /*176e0*/  @P0 BRA `(.L_x_4681) ;  /* 0x0000000800c00947 */ /* 0x000fea0003800000 */
[----:B------:R-:W3:Y:S02]  /*176f0*/  LDG.E R24, desc[UR36][R4.64] ;  /* 0x0000002404187981 */ /* 0x000ee4000c1e1900 */
[----:B---3--:R-:W-:-:S06]  /*17700*/  FMUL.FTZ R24, R24, 1 ;  /* 0x3f80000018187820 */ /* 0x008fcc0000410000 */
[----:B------:R-:W0:Y:S01]  /*17710*/  F2F.F64.F32 R24, R24 ;  /* 0x0000001800187310 */ /* 0x000e220000201800 */
[----:B------:R-:W-:Y:S05]  /*17720*/  BRA `(.L_x_4682) ;  /* 0x0000000c000c7947 */ /* 0x000fea0003800000 */
.L_x_4686:
[----:B------:R-:W3:Y:S02]  /*17730*/  LDG.E.U16 R0, desc[UR36][R4.64] ;  /* 0x0000002404007981 */ /* 0x000ee4000c1e1500 */
[----:B---3--:R-:W-:-:S05]  /*17740*/  HADD2.F32 R0, -RZ, R0.H0_H0 ;  /* 0x20000000ff007230 */ /* 0x008fca0000004100 */
[----:B------:R-:W-:-:S04]  /*17750*/  FMUL.FTZ R0, R0, 1 ;  /* 0x3f80000000007820 */ /* 0x000fc80000410000 */
[----:B------:R0:W1:Y:S01]  /*17760*/  F2F.F64.F32 R24, R0 ;  /* 0x0000000000187310 */ /* 0x0000620000201800 */
[----:B------:R-:W-:Y:S05]  /*17770*/  BRA `(.L_x_4682) ;  /* 0x0000000800f87947 */ /* 0x000fea0003800000 */
.L_x_4685:
[----:B------:R-:W-:-:S13]  /*17780*/  ISETP.NE.AND P0, PT, R0, 0x7, PT ;  /* 0x000000070000780c */ /* 0x000fda0003f05270 */
[----:B------:R-:W-:Y:S05]  /*17790*/  @!P0 BRA `(.L_x_4687) ;  /* 0x0000000000348947 */ /* 0x000fea0003800000 */
        /* <DEDUP_REMOVED lines=8> */
.L_x_4688:
[----:B------:R-:W3:Y:S02]  /*17820*/  LDG.E.U16 R4, desc[UR36][R4.64] ;  /* 0x0000002404047981 */ /* 0x000ee4000c1e1500 */
[----:B---3--:R-:W-:-:S05]  /*17830*/  HADD2.F32 R0, -RZ, R4.H0_H0 ;  /* 0x20000004ff007230 */ /* 0x008fca0000004100 */
[----:B------:R-:W-:-:S04]  /*17840*/  FMUL.FTZ R0, R0, 1 ;  /* 0x3f80000000007820 */ /* 0x000fc80000410000 */
[----:B------:R1:W3:Y:S01]  /*17850*/  F2F.F64.F32 R24, R0 ;  /* 0x0000000000187310 */ /* 0x0002e20000201800 */
[----:B------:R-:W-:Y:S05]  /*17860*/  BRA `(.L_x_4682) ;  /* 0x0000000800bc7947 */ /* 0x000fea0003800000 */
.L_x_4687:
[----:B------:R0:W5:Y:S01]  /*17870*/  LDG.E.64 R24, desc[UR36][R4.64] ;  /* 0x0000002404187981 */ /* 0x000162000c1e1b00 */
[----:B------:R-:W-:Y:S05]  /*17880*/  BRA `(.L_x_4682) ;  /* 0x0000000800b47947 */ /* 0x000fea0003800000 */
.L_x_4677:
        /* <DEDUP_REMOVED lines=8> */
[----:B------:R-:W3:Y:S01]  /*17910*/  LDG.E.U8 R4, desc[UR36][R4.64] ;  /* 0x0000002404047981 */ /* 0x000ee2000c1e1100 */
[----:B------:R-:W-:Y:S01]  /*17920*/  IMAD.MOV.U32 R24, RZ, RZ, RZ ;  /* 0x000000ffff187224 */ /* 0x000fe200078e00ff */
[----:B---3--:R-:W-:-:S04]  /*17930*/  ISETP.NE.AND P0, PT, R4, RZ, PT ;  /* 0x000000ff0400720c */ /* 0x008fc80003f05270 */
[----:B------:R-:W-:Y:S01]  /*17940*/  FSEL R25, RZ, 1.875, !P0 ;  /* 0x3ff00000ff197808 */ /* 0x000fe20004000000 */
[----:B------:R-:W-:Y:S08]  /*17950*/  BRA `(.L_x_4682) ;  /* 0x0000000800807947 */ /* 0x000ff00003800000 */
.L_x_4691:
[----:B------:R0:W5:Y:S01]  /*17960*/  LDG.E.64 R24, desc[UR36][R4.64] ;  /* 0x0000002404187981 */ /* 0x000162000c1e1b00 */
[----:B------:R-:W-:Y:S05]  /*17970*/  BRA `(.L_x_4682) ;  /* 0x0000000800787947 */ /* 0x000fea0003800000 */
.L_x_4690:
        /* <DEDUP_REMOVED lines=28> */
.L_x_4693:
        /* <DEDUP_REMOVED lines=15> */
.L_x_4692:
[----:B------:R-:W3:Y:S02]  /*17c30*/  LDG.E.U16 R0, desc[UR36][R4.64] ;  /* 0x0000002404007981 */ /* 0x000ee4000c1e1500 */
[----:B---3--:R-:W-:-:S04]  /*17c40*/  IMAD.U32 R0, R0, 0x10000, RZ ;  /* 0x0001000000007824 */ /* 0x008fc800078e00ff */
[----:B------:R-:W-:-:S04]  /*17c50*/  FMUL.FTZ R0, R0, 1 ;  /* 0x3f80000000007820 */ /* 0x000fc80000410000 */
[----:B------:R0:W1:Y:S01]  /*17c60*/  F2F.F64.F32 R24, R0 ;  /* 0x0000000000187310 */ /* 0x0000620000201800 */
[----:B------:R-:W-:Y:S05]  /*17c70*/  BRA `(.L_x_4682) ;  /* 0x0000000400b87947 */ /* 0x000fea0003800000 */
.L_x_4689:
        /* <DEDUP_REMOVED lines=9> */
[----:B---3--:R0:W1:Y:S01]  /*17d10*/  I2F.F64.U16 R24, R4 ;  /* 0x0000000400187312 */ /* 0x0080620000101800 */
[----:B------:R-:W-:Y:S05]  /*17d20*/  BRA `(.L_x_4682) ;  /* 0x00000004008c7947 */ /* 0x000fea0003800000 */
.L_x_4696:
[----:B------:R-:W3:Y:S01]  /*17d30*/  LDG.E.U8 R3, desc[UR36][R4.64] ;  /* 0x0000002404037981 */ /* 0x000ee2000c1e1100 */
[----:B------:R-:W-:Y:S01]  /*17d40*/  BSSY B0, `(.L_x_4697) ;  /* 0x0000018000007945 */ /* 0x000fe20003800000 */
        /* <DEDUP_REMOVED lines=19> */
.L_x_4700:
[----:B------:R-:W-:Y:S05]  /*17e80*/  BSYNC B1 ;  /* 0x0000000000017941 */ /* 0x000fea0003800000 */
.L_x_4699:
[----:B------:R-:W-:Y:S01]  /*17e90*/  LEA R5, R0, 0x3b800000, 0x17 ;  /* 0x3b80000000057811 */ /* 0x000fe200078eb8ff */
[----:B------:R-:W-:-:S05]  /*17ea0*/  IMAD.SHL.U32 R0, R3, 0x100000, RZ ;  /* 0x0010000003007824 */ /* 0x000fca00078e00ff */
[----:B------:R-:W-:-:S07]  /*17eb0*/  LOP3.LUT R0, R5, R0, R6, 0xfe, !PT ;  /* 0x0000000005007212 */ /* 0x000fce00078efe06 */
.L_x_4698:
[----:B------:R-:W-:Y:S05]  /*17ec0*/  BSYNC B0 ;  /* 0x0000000000007941 */ /* 0x000fea0003800000 */
.L_x_4697:
[----:B------:R-:W-:-:S04]  /*17ed0*/  FMUL.FTZ R0, R0, 1 ;  /* 0x3f80000000007820 */ /* 0x000fc80000410000 */
[----:B------:R0:W1:Y:S01]  /*17ee0*/  F2F.F64.F32 R24, R0 ;  /* 0x0000000000187310 */ /* 0x0000620000201800 */
[----:B------:R-:W-:Y:S05]  /*17ef0*/  BRA `(.L_x_4682) ;  /* 0x0000000400187947 */ /* 0x000fea0003800000 */
.L_x_4695:
        /* <DEDUP_REMOVED lines=21> */
.L_x_4704:
[----:B------:R-:W-:Y:S05]  /*18050*/  BSYNC B1 ;  /* 0x0000000000017941 */ /* 0x000fea0003800000 */
.L_x_4703:
[----:B------:R-:W-:Y:S01]  /*18060*/  LEA R5, R0, 0x37800000, 0x17 ;  /* 0x3780000000057811 */ /* 0x000fe200078eb8ff */
[----:B------:R-:W-:-:S05]  /*18070*/  IMAD.SHL.U32 R0, R3, 0x200000, RZ ;  /* 0x0020000003007824 */ /* 0x000fca00078e00ff */
[----:B------:R-:W-:-:S07]  /*18080*/  LOP3.LUT R0, R5, R0, R6, 0xfe, !PT ;  /* 0x0000000005007212 */ /* 0x000fce00078efe06 */
.L_x_4702:
[----:B------:R-:W-:Y:S05]  /*18090*/  BSYNC B0 ;  /* 0x0000000000007941 */ /* 0x000fea0003800000 */
.L_x_4701:
[----:B------:R-:W-:-:S04]  /*180a0*/  FMUL.FTZ R0, R0, 1 ;  /* 0x3f80000000007820 */ /* 0x000fc80000410000 */
[----:B------:R0:W1:Y:S01]  /*180b0*/  F2F.F64.F32 R24, R0 ;  /* 0x0000000000187310 */ /* 0x0000620000201800 */
[----:B------:R-:W-:Y:S05]  /*180c0*/  BRA `(.L_x_4682) ;  /* 0x0000000000a47947 */ /* 0x000fea0003800000 */
.L_x_4694:
[----:B------:R-:W-:-:S13]  /*180d0*/  ISETP.NE.AND P0, PT, R0, 0x1c, PT ;  /* 0x0000001c0000780c */ /* 0x000fda0003f05270 */
[----:B------:R-:W-:Y:S05]  /*180e0*/  @!P0 BRA `(.L_x_4705) ;  /* 0x0000000000948947 */ /* 0x000fea0003800000 */
[----:B------:R-:W-:-:S13]  /*180f0*/  ISETP.NE.AND P0, PT, R0, 0x1d, PT ;  /* 0x0000001d0000780c */ /* 0x000fda0003f05270 */
[----:B------:R-:W-:Y:S05]  /*18100*/  @!P0 BRA `(.L_x_4706) ;  /* 0x0000000000808947 */ /* 0x000fea0003800000 */
[----:B------:R-:W-:-:S13]  /*18110*/  ISETP.NE.AND P0, PT, R0, 0x2c, PT ;  /* 0x0000002c0000780c */ /* 0x000fda0003f05270 */
[----:B------:R-:W-:Y:S05]  /*18120*/  @P0 BRA `(.L_x_4681) ;  /* 0x0000000000300947 */ /* 0x000fea0003800000 */
[----:B------:R-:W3:Y:S01]  /*18130*/  LDG.E.U8 R4, desc[UR36][R4.64] ;  /* 0x0000002404047981 */ /* 0x000ee2000c1e1100 */
[----:B------:R-:W-:Y:S01]  /*18140*/  BSSY B0, `(.L_x_4707) ;  /* 0x0000007000007945 */ /* 0x000fe20003800000 */
[----:B------:R-:W-:Y:S01]  /*18150*/  IMAD.MOV.U32 R0, RZ, RZ, 0x400000 ;  /* 0x00400000ff007424 */ /* 0x000fe200078e00ff */
[----:B---3--:R-:W-:-:S13]  /*18160*/  ISETP.NE.AND P0, PT, R4, RZ, PT ;  /* 0x000000ff0400720c */ /* 0x008fda0003f05270 */
[----:B------:R-:W-:Y:S05]  /*18170*/  @!P0 BRA `(.L_x_4708) ;  /* 0x00000000000c8947 */ /* 0x000fea0003800000 */
[----:B------:R-:W-:-:S13]  /*18180*/  ISETP.NE.AND P0, PT, R4, 0xff, PT ;  /* 0x000000ff0400780c */ /* 0x000fda0003f05270 */
[----:B------:R-:W-:Y:S02]  /*18190*/  @!P0 IMAD.MOV.U32 R0, RZ, RZ, 0x7f800001 ;  /* 0x7f800001ff008424 */ /* 0x000fe400078e00ff */
[----:B------:R-:W-:-:S07]  /*181a0*/  @P0 IMAD.SHL.U32 R0, R4, 0x800000, RZ ;  /* 0x0080000004000824 */ /* 0x000fce00078e00ff */
.L_x_4708:
[----:B------:R-:W-:Y:S05]  /*181b0*/  BSYNC B0 ;  /* 0x0000000000007941 */ /* 0x000fea0003800000 */
.L_x_4707:
[----:B------:R-:W-:-:S04]  /*181c0*/  FMUL.FTZ R0, R0, 1 ;  /* 0x3f80000000007820 */ /* 0x000fc80000410000 */
[----:B------:R0:W1:Y:S01]  /*181d0*/  F2F.F64.F32 R24, R0 ;  /* 0x0000000000187310 */ /* 0x0000620000201800 */
[----:B------:R-:W-:Y:S05]  /*181e0*/  BRA `(.L_x_4682) ;  /* 0x00000000005c7947 */ /* 0x000fea0003800000 */
.L_x_4681:
[----:B------:R-:W-:Y:S01]  /*181f0*/  MOV R14, 0x0 ;  /* 0x00000000000e7802 */ /* 0x000fe20000000f00 */
[----:B------:R-:W-:Y:S01]  /*18200*/  ULDC.64 UR4, c[0x4][0x128] ;  /* 0x01004a0000047ab9 */ /* 0x000fe20000000a00 */
[----:B------:R-:W-:Y:S01]  /*18210*/  ULDC.64 UR6, c[0x4][0x8] ;  /* 0x0100020000067ab9 */ /* 0x000fe20000000a00 */
[----:B------:R-:W-:Y:S02]  /*18220*/  IMAD.U32 R4, RZ, RZ, UR4 ;  /* 0x00000004ff047e24 */ /* 0x000fe4000f8e00ff */
[----:B------:R-:W-:Y:S01]  /*18230*/  IMAD.U32 R5, RZ, RZ, UR5 ;  /* 0x00000005ff057e24 */ /* 0x000fe2000f8e00ff */
[----:B------:R-:W0:Y:S01]  /*18240*/  LDC.64 R14, c[0x4][R14] ;  /* 0x010000000e0e7b82 */ /* 0x000e220000000a00 */
[----:B------:R-:W-:Y:S01]  /*18250*/  ULDC.64 UR4, c[0x4][0x130] ;  /* 0x01004c0000047ab9 */ /* 0x000fe20000000a00 */
[----:B------:R-:W-:Y:S01]  /*18260*/  IMAD.U32 R10, RZ, RZ, UR6 ;  /* 0x00000006ff0a7e24 */ /* 0x000fe2000f8e00ff */
[----:B------:R-:W-:Y:S01]  /*18270*/  MOV R6, UR4 ;  /* 0x0000000400067c02 */ /* 0x000fe20008000f00 */
[----:B------:R-:W-:-:S02]  /*18280*/  IMAD.U32 R7, RZ, RZ, UR5 ;  /* 0x00000005ff077e24 */ /* 0x000fc4000f8e00ff */
[----:B------:R-:W-:Y:S02]  /*18290*/  IMAD.U32 R11, RZ, RZ, UR7 ;  /* 0x00000007ff0b7e24 */ /* 0x000fe4000f8e00ff */
[----:B------:R-:W-:Y:S02]  /*182a0*/  IMAD.MOV.U32 R8, RZ, RZ, 0x4e ;  /* 0x0000004eff087424 */ /* 0x000fe400078e00ff */
[----:B------:R-:W-:Y:S02]  /*182b0*/  IMAD.MOV.U32 R12, RZ, RZ, 0x1 ;  /* 0x00000001ff0c7424 */ /* 0x000fe400078e00ff */
[----:B------:R-:W-:-:S07]  /*182c0*/  IMAD.MOV.U32 R13, RZ, RZ, RZ ;  /* 0x000000ffff0d7224 */ /* 0x000fce00078e00ff */
[----:B------:R-:W-:-:S07]  /*182d0*/  LEPC R20, `(.L_x_4709) ;  /* 0x000000001014794e */ /* 0x000fce0000000000 */
[----:B0-2-45:R-:W-:Y:S05]  /*182e0*/  CALL.ABS.NOINC R14 ;  /* 0x000000000e007343 */ /* 0x035fea0003c00000 */
.L_x_4709:
[----:B------:R-:W-:Y:S01]  /*182f0*/  CS2R R24, SRZ ;  /* 0x0000000000187805 */ /* 0x000fe2000001ff00 */
[----:B------:R-:W-:Y:S06]  /*18300*/  BRA `(.L_x_4682) ;  /* 0x0000000000147947 */ /* 0x000fec0003800000 */
.L_x_4706:
[----:B------:R-:W3:Y:S02]  /*18310*/  LDG.E.64 R24, desc[UR36][R4.64] ;  /* 0x0000002404187981 */ /* 0x000ee4000c1e1b00 */
[----:B---3--:R-:W0:Y:S01]  /*18320*/  I2F.F64.U64 R24, R24 ;  /* 0x0000001800187312 */ /* 0x008e220000301800 */
[----:B------:R-:W-:Y:S05]  /*18330*/  BRA `(.L_x_4682) ;  /* 0x0000000000087947 */ /* 0x000fea0003800000 */
.L_x_4705:
[----:B------:R-:W3:Y:S02]  /*18340*/  LDG.E R4, desc[UR36][R4.64] ;  /* 0x0000002404047981 */ /* 0x000ee4000c1e1900 */
[----:B---3--:R0:W1:Y:S02]  /*18350*/  I2F.F64.U32 R24, R4 ;  /* 0x0000000400187312 */ /* 0x0080640000201800 */
.L_x_4682:
        /* <DEDUP_REMOVED lines=18> */
.L_x_4713:
[----:B------:R-:W2:Y:S02]  /*18480*/  LDG.E.U8 R4, desc[UR36][R4.64] ;  /* 0x0000002404047981 */ /* 0x000ea4000c1e1100 */
[----:B--2---:R0:W1:Y:S01]  /*18490*/  I2F.F64.U16 R18, R4 ;  /* 0x0000000400127312 */ /* 0x0040620000101800 */
[----:B------:R-:W-:Y:S05]  /*184a0*/  BRA `(.L_x_4715) ;  /* 0x0000000c00707947 */ /* 0x000fea0003800000 */
.L_x_4712:
        /* <DEDUP_REMOVED lines=9> */
.L_x_4717:
[----:B------:R-:W2:Y:S02]  /*18540*/  LDG.E R4, desc[UR36][R4.64] ;  /* 0x0000002404047981 */ /* 0x000ea4000c1e1900 */
[----:B--2---:R0:W1:Y:S01]  /*18550*/  I2F.F64 R18, R4 ;  /* 0x0000000400127312 */ /* 0x0040620000201c00 */
[----:B------:R-:W-:Y:S05]  /*18560*/  BRA `(.L_x_4715) ;  /* 0x0000000c00407947 */ /* 0x000fea0003800000 */
.L_x_4716:
[----:B------:R-:W2:Y:S02]  /*18570*/  LDG.E.U16 R4, desc[UR36][R4.64] ;  /* 0x0000002404047981 */ /* 0x000ea4000c1e1500 */
[----:B--2---:R0:W1:Y:S01]  /*18580*/  I2F.F64.S16 R18, R4 ;  /* 0x0000000400127312 */ /* 0x0040620000101c00 */
[----:B------:R-:W-:Y:S05]  /*18590*/  BRA `(.L_x_4715) ;  /* 0x0000000c00347947 */ /* 0x000fea0003800000 */
.L_x_4711:
        /* <DEDUP_REMOVED lines=10> */
.L_x_4719:
[----:B------:R-:W2:Y:S02]  /*18640*/  LDG.E.U16 R0, desc[UR36][R4.64] ;  /* 0x0000002404007981 */ /* 0x000ea4000c1e1500 */
[----:B--2---:R-:W-:-:S05]  /*18650*/  HADD2.F32 R0, -RZ, R0.H0_H0 ;  /* 0x20000000ff007230 */ /* 0x004fca0000004100 */
[----:B------:R-:W-:-:S04]  /*18660*/  FMUL.FTZ R0, R0, 1 ;  /* 0x3f80000000007820 */ /* 0x000fc80000410000 */
[----:B------:R0:W1:Y:S01]  /*18670*/  F2F.F64.F32 R18, R0 ;  /* 0x0000000000127310 */ /* 0x0000620000201800 */
[----:B------:R-:W-:Y:S05]  /*18680*/  BRA `(.L_x_4715) ;  /* 0x0000000800f87947 */ /* 0x000fea0003800000 */
.L_x_4718:
        /* <DEDUP_REMOVED lines=10> */
.L_x_4721:
[----:B------:R-:W2:Y:S02]  /*18730*/  LDG.E.U16 R4, desc[UR36][R4.64] ;  /* 0x0000002404047981 */ /* 0x000ea4000c1e1500 */
[----:B--2---:R-:W-:-:S05]  /*18740*/  HADD2.F32 R0, -RZ, R4.H0_H0 ;  /* 0x20000004ff007230 */ /* 0x004fca0000004100 */
[----:B------:R-:W-:-:S04]  /*18750*/  FMUL.FTZ R0, R0, 1 ;  /* 0x3f80000000007820 */ /* 0x000fc80000410000 */
[----:B------:R0:W1:Y:S01]  /*18760*/  F2F.F64.F32 R18, R0 ;  /* 0x0000000000127310 */ /* 0x0000620000201800 */
[----:B------:R-:W-:Y:S05]  /*18770*/  BRA `(.L_x_4715) ;  /* 0x0000000800bc7947 */ /* 0x000fea0003800000 */
.L_x_4720:
[----:B------:R0:W5:Y:S01]  /*18780*/  LDG.E.64 R18, desc[UR36][R4.64] ;  /* 0x0000002404127981 */ /* 0x000162000c1e1b00 */
[----:B------:R-:W-:Y:S05]  /*18790*/  BRA `(.L_x_4715) ;  /* 0x0000000800b47947 */ /* 0x000fea0003800000 */
.L_x_4710:
        /* <DEDUP_REMOVED lines=13> */
.L_x_4724:
[----:B------:R0:W5:Y:S01]  /*18870*/  LDG.E.64 R18, desc[UR36][R4.64] ;  /* 0x0000002404127981 */ /* 0x000162000c1e1b00 */
[----:B------:R-:W-:Y:S05]  /*18880*/  BRA `(.L_x_4715) ;  /* 0x0000000800787947 */ /* 0x000fea0003800000 */
.L_x_4723:
        /* <DEDUP_REMOVED lines=26> */
[----:B------:R2:W0:Y:S01]  /*18a30*/  F2F.F64.F32 R18, R7 ;  /* 0x0000000700127310 */ /* 0x0004220000201800 */
[----:B------:R-:W-:Y:S05]  /*18a40*/  BRA `(.L_x_4715) ;  /* 0x0000000800087947 */ /* 0x000fea0003800000 */
.L_x_4726:
        /* <DEDUP_REMOVED lines=15> */
.L_x_4725:
[----:B------:R-:W2:Y:S02]  /*18b40*/  LDG.E.U16 R0, desc[UR36][R4.64] ;  /* 0x0000002404007981 */ /* 0x000ea4000c1e1500 */
[----:B--2---:R-:W-:-:S04]  /*18b50*/  IMAD.U32 R0, R0, 0x10000, RZ ;  /* 0x0001000000007824 */ /* 0x004fc800078e00ff */
[----:B------:R-:W-:-:S04]  /*18b60*/  FMUL.FTZ R0, R0, 1 ;  /* 0x3f80000000007820 */ /* 0x000fc80000410000 */
[----:B------:R0:W1:Y:S01]  /*18b70*/  F2F.F64.F32 R18, R0 ;  /* 0x0000000000127310 */ /* 0x0000620000201800 */
[----:B------:R-:W-:Y:S05]  /*18b80*/  BRA `(.L_x_4715) ;  /* 0x0000000400b87947 */ /* 0x000fea0003800000 */
.L_x_4722:
        /* <DEDUP_REMOVED lines=11> */
.L_x_4729:
        /* <DEDUP_REMOVED lines=21> */
.L_x_4733:
[----:B------:R-:W-:Y:S05]  /*18d90*/  BSYNC B1 ;  /* 0x0000000000017941 */ /* 0x000fea0003800000 */
.L_x_4732:
[----:B------:R-:W-:Y:S01]  /*18da0*/  LEA R5, R0, 0x3b800000, 0x17 ;  /* 0x3b80000000057811 */ /* 0x000fe200078eb8ff */
[----:B------:R-:W-:-:S05]  /*18db0*/  IMAD.SHL.U32 R0, R3, 0x100000, RZ ;  /* 0x0010000003007824 */ /* 0x000fca00078e00ff */
[----:B------:R-:W-:-:S07]  /*18dc0*/  LOP3.LUT R0, R5, R0, R6, 0xfe, !PT ;  /* 0x0000000005007212 */ /* 0x000fce00078efe06 */
.L_x_4731:
[----:B------:R-:W-:Y:S05]  /*18dd0*/  BSYNC B0 ;  /* 0x0000000000007941 */ /* 0x000fea0003800000 */
.L_x_4730:
[----:B------:R-:W-:-:S04]  /*18de0*/  FMUL.FTZ R0, R0, 1 ;  /* 0x3f80000000007820 */ /* 0x000fc80000410000 */
[----:B------:R0:W1:Y:S01]  /*18df0*/  F2F.F64.F32 R18, R0 ;  /* 0x0000000000127310 */ /* 0x0000620000201800 */
[----:B------:R-:W-:Y:S05]  /*18e00*/  BRA `(.L_x_4715) ;  /* 0x0000000400187947 */ /* 0x000fea0003800000 */
.L_x_4728:
        /* <DEDUP_REMOVED lines=21> */
.L_x_4737:
[----:B------:R-:W-:Y:S05]  /*18f60*/  BSYNC B1 ;  /* 0x0000000000017941 */ /* 0x000fea0003800000 */
.L_x_4736:
[----:B------:R-:W-:Y:S01]  /*18f70*/  LEA R5, R0, 0x37800000, 0x17 ;  /* 0x3780000000057811 */ /* 0x000fe200078eb8ff */
[----:B------:R-:W-:-:S05]  /*18f80*/  IMAD.SHL.U32 R0, R3, 0x200000, RZ ;  /* 0x0020000003007824 */ /* 0x000fca00078e00ff */
[----:B------:R-:W-:-:S07]  /*18f90*/  LOP3.LUT R0, R5, R0, R6, 0xfe, !PT ;  /* 0x0000000005007212 */ /* 0x000fce00078efe06 */
.L_x_4735:
[----:B------:R-:W-:Y:S05]  /*18fa0*/  BSYNC B0 ;  /* 0x0000000000007941 */ /* 0x000fea0003800000 */
.L_x_4734:
[----:B------:R-:W-:-:S04]  /*18fb0*/  FMUL.FTZ R0, R0, 1 ;  /* 0x3f80000000007820 */ /* 0x000fc80000410000 */
[----:B------:R0:W1:Y:S01]  /*18fc0*/  F2F.F64.F32 R18, R0 ;  /* 0x0000000000127310 */ /* 0x0000620000201800 */
[----:B------:R-:W-:Y:S05]  /*18fd0*/  BRA `(.L_x_4715) ;  /* 0x0000000000a47947 */ /* 0x000fea0003800000 */
.L_x_4727:
        /* <DEDUP_REMOVED lines=14> */
.L_x_4741:
[----:B------:R-:W-:Y:S05]  /*190c0*/  BSYNC B0 ;  /* 0x0000000000007941 */ /* 0x000fea0003800000 */
.L_x_4740:
[----:B------:R-:W-:-:S04]  /*190d0*/  FMUL.FTZ R0, R0, 1 ;  /* 0x3f80000000007820 */ /* 0x000fc80000410000 */
[----:B------:R0:W1:Y:S01]  /*190e0*/  F2F.F64.F32 R18, R0 ;  /* 0x0000000000127310 */ /* 0x0000620000201800 */
[----:B------:R-:W-:Y:S05]  /*190f0*/  BRA `(.L_x_4715) ;  /* 0x00000000005c7947 */ /* 0x000fea0003800000 */
.L_x_4714:
        /* <DEDUP_REMOVED lines=16> */
.L_x_4742:
[----:B------:R-:W-:Y:S01]  /*19200*/  CS2R R18, SRZ ;  /* 0x0000000000127805 */ /* 0x000fe2000001ff00 */
[----:B------:R-:W-:Y:S06]  /*19210*/  BRA `(.L_x_4715) ;  /* 0x0000000000147947 */ /* 0x000fec0003800000 */
.L_x_4739:
[----:B------:R-:W2:Y:S02]  /*19220*/  LDG.E.64 R18, desc[UR36][R4.64] ;  /* 0x0000002404127981 */ /* 0x000ea4000c1e1b00 */
[----:B--2---:R-:W0:Y:S01]  /*19230*/  I2F.F64.U64 R18, R18 ;  /* 0x0000001200127312 */ /* 0x004e220000301800 */
[----:B------:R-:W-:Y:S05]  /*19240*/  BRA `(.L_x_4715) ;  /* 0x0000000000087947 */ /* 0x000fea0003800000 */
.L_x_4738:
[----:B------:R-:W2:Y:S02]  /*19250*/  LDG.E R4, desc[UR36][R4.64] ;  /* 0x0000002404047981 */ /* 0x000ea4000c1e1900 */
[----:B--2---:R0:W1:Y:S02]  /*19260*/  I2F.F64.U32 R18, R4 ;  /* 0x0000000400127312 */ /* 0x0040640000201800 */
.L_x_4715:
[----:B0-----:R-:W0:Y:S01]  /*19270*/  LDC.U8 R4, c[0x0][0x56d] ;  /* 0x00015b40ff047b82 */ /* 0x001e220000000000 */
[----:B------:R-:W-:Y:S02]  /*19280*/  ULDC.64 UR4, c[0x0][0x560] ;  /* 0x0001580000047ab9 */ /* 0x000fe40000000a00 */
[----:B------:R-:W-:-:S04]  /*19290*/  IADD3 R2, P0, R2, UR4, RZ ;  /* 0x0000000402027c10 */ /* 0x000fc8000ff1e0ff */
[----:B------:R-:W-:Y:S02]  /*192a0*/  IADD3.X R3, RZ, UR5, RZ, P0, !PT ;  /* 0x00000005ff037c10 */ /* 0x000fe400087fe4ff */
        /* <DEDUP_REMOVED lines=14> */
.L_x_4746:
[----:B------:R-:W2:Y:S02]  /*19390*/  LDG.E.U8 R2, desc[UR36][R2.64] ;  /* 0x0000002402027981 */ /* 0x000ea4000c1e1100 */
[----:B--2---:R0:W2:Y:S01]  /*193a0*/  I2F.F64.U16 R14, R2 ;  /* 0x00000002000e7312 */ /* 0x0040a20000101800 */
[----:B------:R-:W-:Y:S05]  /*193b0*/  BRA `(.L_x_4748) ;  /* 0x0000000c00707947 */ /* 0x000fea0003800000 */
.L_x_4745:
        /* <DEDUP_REMOVED lines=9> */
.L_x_4750:
[----:B------:R-:W2:Y:S02]  /*19450*/  LDG.E R2, desc[UR36][R2.64] ;  /* 0x0000002402027981 */ /* 0x000ea4000c1e1900 */
[----:B--2---:R0:W2:Y:S01]  /*19460*/  I2F.F64 R14, R2 ;  /* 0x00000002000e7312 */ /* 0x0040a20000201c00 */
[----:B------:R-:W-:Y:S05]  /*19470*/  BRA `(.L_x_4748) ;  /* 0x0000000c00407947 */ /* 0x000fea0003800000 */
.L_x_4749:
[----:B------:R-:W2:Y:S02]  /*19480*/  LDG.E.U16 R2, desc[UR36][R2.64] ;  /* 0x0000002402027981 */ /* 0x000ea4000c1e1500 */
[----:B--2---:R0:W2:Y:S01]  /*19490*/  I2F.F64.S16 R14, R2 ;  /* 0x00000002000e7312 */ /* 0x0040a20000101c00 */
[----:B------:R-:W-:Y:S05]  /*194a0*/  BRA `(.L_x_4748) ;  /* 0x0000000c00347947 */ /* 0x000fea0003800000 */
.L_x_4744:
        /* <DEDUP_REMOVED lines=10> */
.L_x_4752:
[----:B------:R-:W2:Y:S02]  /*19550*/  LDG.E.U16 R0, desc[UR36][R2.64] ;  /* 0x0000002402007981 */ /* 0x000ea4000c1e1500 */
[----:B--2---:R-:W-:-:S05]  /*19560*/  HADD2.F32 R0, -RZ, R0.H0_H0 ;  /* 0x20000000ff007230 */ /* 0x004fca0000004100 */
[----:B------:R-:W-:-:S04]  /*19570*/  FMUL.FTZ R0, R0, 1 ;  /* 0x3f80000000007820 */ /* 0x000fc80000410000 */
[----:B------:R0:W2:Y:S01]  /*19580*/  F2F.F64.F32 R14, R0 ;  /* 0x00000000000e7310 */ /* 0x0000a20000201800 */
[----:B------:R-:W-:Y:S05]  /*19590*/  BRA `(.L_x_4748) ;  /* 0x0000000800f87947 */ /* 0x000fea0003800000 */
.L_x_4751:
        /* <DEDUP_REMOVED lines=10> */
.L_x_4754:
[----:B------:R-:W2:Y:S02]  /*19640*/  LDG.E.U16 R2, desc[UR36][R2.64] ;  /* 0x0000002402027981 */ /* 0x000ea4000c1e1500 */
[----:B--2---:R-:W-:-:S05]  /*19650*/  HADD2.F32 R0, -RZ, R2.H0_H0 ;  /* 0x20000002ff007230 */ /* 0x004fca0000004100 */
[----:B------:R-:W-:-:S04]  /*19660*/  FMUL.FTZ R0, R0, 1 ;  /* 0x3f80000000007820 */ /* 0x000fc80000410000 */
[----:B------:R0:W2:Y:S01]  /*19670*/  F2F.F64.F32 R14, R0 ;  /* 0x00000000000e7310 */ /* 0x0000a20000201800 */
[----:B------:R-:W-:Y:S05]  /*19680*/  BRA `(.L_x_4748) ;  /* 0x0000000800bc7947 */ /* 0x000fea0003800000 */
.L_x_4753:
[----:B------:R0:W5:Y:S01]  /*19690*/  LDG.E.64 R14, desc[UR36][R2.64] ;  /* 0x00000024020e7981 */ /* 0x000162000c1e1b00 */
[----:B------:R-:W-:Y:S05]  /*196a0*/  BRA `(.L_x_4748) ;  /* 0x0000000800b47947 */ /* 0x000fea0003800000 */
.L_x_4743:
        /* <DEDUP_REMOVED lines=13> */
.L_x_4757:
[----:B------:R0:W5:Y:S01]  /*19780*/  LDG.E.64 R14, desc[UR36][R2.64] ;  /* 0x00000024020e7981 */ /* 0x000162000c1e1b00 */
[----:B------:R-:W-:Y:S05]  /*19790*/  BRA `(.L_x_4748) ;  /* 0x0000000800787947 */ /* 0x000fea0003800000 */
.L_x_4756:
        /* <DEDUP_REMOVED lines=28> */
.L_x_4759:
        /* <DEDUP_REMOVED lines=15> */
.L_x_4758:
[----:B------:R-:W2:Y:S02]  /*19a50*/  LDG.E.U16 R0, desc[UR36][R2.64] ;  /* 0x0000002402007981 */ /* 0x000ea4000c1e1500 */
[----:B--2---:R-:W-:-:S04]  /*19a60*/  IMAD.U32 R0, R0, 0x10000, RZ ;  /* 0x0001000000007824 */ /* 0x004fc800078e00ff */
[----:B------:R-:W-:-:S04]  /*19a70*/  FMUL.FTZ R0, R0, 1 ;  /* 0x3f80000000007820 */ /* 0x000fc80000410000 */
[----:B------:R0:W2:Y:S01]  /*19a80*/  F2F.F64.F32 R14, R0 ;  /* 0x00000000000e7310 */ /* 0x0000a20000201800 */
[----:B------:R-:W-:Y:S05]  /*19a90*/  BRA `(.L_x_4748) ;  /* 0x0000000400b87947 */ /* 0x000fea0003800000 */
.L_x_4755:
        /* <DEDUP_REMOVED lines=11> */
.L_x_4762:
        /* <DEDUP_REMOVED lines=21> */
.L_x_4766:
[----:B------:R-:W-:Y:S05]  /*19ca0*/  BSYNC B1 ;  /* 0x0000000000017941 */ /* 0x000fea0003800000 */
.L_x_4765:
[----:B------:R-:W-:Y:S01]  /*19cb0*/  LEA R3, R0, 0x3b800000, 0x17 ;  /* 0x3b80000000037811 */ /* 0x000fe200078eb8ff */
[----:B------:R-:W-:-:S05]  /*19cc0*/  IMAD.SHL.U32 R0, R2, 0x100000, RZ ;  /* 0x0010000002007824 */ /* 0x000fca00078e00ff */
[----:B------:R-:W-:-:S07]  /*19cd0*/  LOP3.LUT R0, R3, R0, R4, 0xfe, !PT ;  /* 0x0000000003007212 */ /* 0x000fce00078efe04 */
.L_x_4764:
[----:B------:R-:W-:Y:S05]  /*19ce0*/  BSYNC B0 ;  /* 0x0000000000007941 */ /* 0x000fea0003800000 */
.L_x_4763:
[----:B------:R-:W-:-:S04]  /*19cf0*/  FMUL.FTZ R0, R0, 1 ;  /* 0x3f80000000007820 */ /* 0x000fc80000410000 */
[----:B------:R0:W2:Y:S01]  /*19d00*/  F2F.F64.F32 R14, R0 ;  /* 0x00000000000e7310 */ /* 0x0000a20000201800 */
[----:B------:R-:W-:Y:S05]  /*19d10*/  BRA `(.L_x_4748) ;  /* 0x0000000400187947 */ /* 0x000fea0003800000 */
.L_x_4761:
        /* <DEDUP_REMOVED lines=21> */
.L_x_4770:
[----:B------:R-:W-:Y:S05]  /*19e70*/  BSYNC B1 ;  /* 0x0000000000017941 */ /* 0x000fea0003800000 */
.L_x_4769:
[----:B------:R-:W-:Y:S01]  /*19e80*/  LEA R3, R0, 0x37800000, 0x17 ;  /* 0x3780000000037811 */ /* 0x000fe200078eb8ff */
[----:B------:R-:W-:-:S05]  /*19e90*/  IMAD.SHL.U32 R0, R2, 0x200000, RZ ;  /* 0x0020000002007824 */ /* 0x000fca00078e00ff */
[----:B------:R-:W-:-:S07]  /*19ea0*/  LOP3.LUT R0, R3, R0, R4, 0xfe, !PT ;  /* 0x0000000003007212 */ /* 0x000fce00078efe04 */
.L_x_4768:
[----:B------:R-:W-:Y:S05]  /*19eb0*/  BSYNC B0 ;  /* 0x0000000000007941 */ /* 0x000fea0003800000 */
.L_x_4767:
[----:B------:R-:W-:-:S04]  /*19ec0*/  FMUL.FTZ R0, R0, 1 ;  /* 0x3f80000000007820 */ /* 0x000fc80000410000 */
[----:B------:R0:W2:Y:S01]  /*19ed0*/  F2F.F64.F32 R14, R0 ;  /* 0x00000000000e7310 */ /* 0x0000a20000201800 */
[----:B------:R-:W-:Y:S05]  /*19ee0*/  BRA `(.L_x_4748) ;  /* 0x0000000000a47947 */ /* 0x000fea0003800000 */
.L_x_4760:
        /* <DEDUP_REMOVED lines=14> */
.L_x_4774:
[----:B------:R-:W-:Y:S05]  /*19fd0*/  BSYNC B0 ;  /* 0x0000000000007941 */ /* 0x000fea0003800000 */
.L_x_4773:
[----:B------:R-:W-:-:S04]  /*19fe0*/  FMUL.FTZ R0, R0, 1 ;  /* 0x3f80000000007820 */ /* 0x000fc80000410000 */
[----:B------:R0:W2:Y:S01]  /*19ff0*/  F2F.F64.F32 R14, R0 ;  /* 0x00000000000e7310 */ /* 0x0000a20000201800 */
[----:B------:R-:W-:Y:S05]  /*1a000*/  BRA `(.L_x_4748) ;  /* 0x00000000005c7947 */ /* 0x000fea0003800000 */
.L_x_4747:
        /* <DEDUP_REMOVED lines=15> */
[----:B01-345:R-:W-:Y:S05]  /*1a100*/  CALL.ABS.NOINC R2 ;  /* 0x0000000002007343 */ /* 0x03bfea0003c00000 */
.L_x_4775:
[----:B------:R-:W-:Y:S01]  /*1a110*/  CS2R R14, SRZ ;  /* 0x00000000000e7805 */ /* 0x000fe2000001ff00 */
[----:B------:R-:W-:Y:S06]  /*1a120*/  BRA `(.L_x_4748) ;  /* 0x0000000000147947 */ /* 0x000fec0003800000 */
.L_x_4772:
[----:B------:R-:W2:Y:S02]  /*1a130*/  LDG.E.64 R14, desc[UR36][R2.64] ;  /* 0x00000024020e7981 */ /* 0x000ea4000c1e1b00 */
[----:B--2---:R-:W0:Y:S01]  /*1a140*/  I2F.F64.U64 R14, R14 ;  /* 0x0000000e000e7312 */ /* 0x004e220000301800 */
[----:B------:R-:W-:Y:S05]  /*1a150*/  BRA `(.L_x_4748) ;  /* 0x0000000000087947 */ /* 0x000fea0003800000 */
.L_x_4771:
[----:B------:R-:W2:Y:S02]  /*1a160*/  LDG.E R2, desc[UR36][R2.64] ;  /* 0x0000002402027981 */ /* 0x000ea4000c1e1900 */
[----:B--2---:R0:W2:Y:S02]  /*1a170*/  I2F.F64.U32 R14, R2 ;  /* 0x00000002000e7312 */ /* 0x0040a40000201800 */
.L_x_4748:
[----:B0-----:R-:W-:Y:S01]  /*1a180*/  IMAD.MOV.U32 R2, RZ, RZ, 0x652b82fe ;  /* 0x652b82feff027424 */ /* 0x001fe200078e00ff */
[----:B------:R-:W-:Y:S01]  /*1a190*/  UMOV UR4, 0xfefa39ef ;  /* 0xfefa39ef00047882 */ /* 0x000fe20000000000 */
[----:B------:R-:W-:Y:S01]  /*1a1a0*/  IMAD.MOV.U32 R3, RZ, RZ, 0x3ff71547 ;  /* 0x3ff71547ff037424 */ /* 0x000fe200078e00ff */
[----:B------:R-:W-:Y:S01]  /*1a1b0*/  UMOV UR5, 0x3fe62e42 ;  /* 0x3fe62e4200057882 */ /* 0x000fe20000000000 */
[----:B---3-5:R-:W-:Y:S01]  /*1a1c0*/  DADD R8, -RZ, -R24 ;  /* 0x00000000ff087229 */ /* 0x028fe20000000918 */
[----:B------:R-:W-:Y:S03]  /*1a1d0*/  BSSY B0, `(.L_x_4776) ;  /* 0x0000037000007945 */ /* 0x000fe60003800000 */
[----:B------:R-:W-:-:S06]  /*1a1e0*/  DFMA R2, -R24, R2, 6.75539944105574400000e+15 ;  /* 0x433800001802742b */ /* 0x000fcc0000000102 */
[----:B------:R-:W-:Y:S02]  /*1a1f0*/  FSETP.GEU.FTZ.AND P0, PT, |R9|, 4.1917929649353027344, PT ;  /* 0x4086232b0900780b */ /* 0x000fe40003f1e200 */
[----:B------:R-:W-:-:S08]  /*1a200*/  DADD R4, R2, -6.75539944105574400000e+15 ;  /* 0xc338000002047429 */ /* 0x000fd00000000000 */
[----:B--2---:R-:W-:Y:S01]  /*1a210*/  DFMA R6, R4, -UR4, -R24 ;  /* 0x8000000404067c2b */ /* 0x004fe20008000818 */
        /* <DEDUP_REMOVED lines=44> */
[----:B------:R-:W-:Y:S01]  /*1a4e0*/  @!P1 IMAD.IADD R2, R2, 0x1, -R3 ;  /* 0x0000000102029824 */ /* 0x000fe200078e0a03 */
[----:B------:R-:W-:-:S04]  /*1a4f0*/  @!P1 LEA R3, R3, R7, 0x14 ;  /* 0x0000000703039211 */ /* 0x000fc800078ea0ff */
[----:B------:R-:W-:Y:S01]  /*1a500*/  @!P1 LEA R7, R2, 0x3ff00000, 0x14 ;  /* 0x3ff0000002079811 */ /* 0x000fe200078ea0ff */
[----:B------:R-:W-:Y:S02]  /*1a510*/  @!P1 IMAD.MOV.U32 R2, RZ, RZ, R6 ;  /* 0x000000ffff029224 */ /* 0x000fe400078e0006 */
[----:B------:R-:W-:-:S06]  /*1a520*/  @!P1 IMAD.MOV.U32 R6, RZ, RZ, RZ ;  /* 0x000000ffff069224 */ /* 0x000fcc00078e00ff */
[----:B------:R-:W-:-:S11]  /*1a530*/  @!P1 DMUL R4, R2, R6 ;  /* 0x0000000602049228 */ /* 0x000fd60000000000 */
.L_x_4777:
[----:B------:R-:W-:Y:S05]  /*1a540*/  BSYNC B0 ;  /* 0x0000000000007941 */ /* 0x000fea0003800000 */
.L_x_4776:
        /* <DEDUP_REMOVED lines=18> */
.L_x_4779:
[----:B------:R-:W-:Y:S05]  /*1a670*/  BSYNC B0 ;  /* 0x0000000000007941 */ /* 0x000fea0003800000 */
.L_x_4778:
[----:B------:R-:W0:Y:S01]  /*1a680*/  LDC.U8 R6, c[0x0][0x569] ;  /* 0x00015a40ff067b82 */ /* 0x000e220000000000 */
[----:B------:R-:W-:-:S08]  /*1a690*/  DFMA R14, R2, -R14, R14 ;  /* 0x8000000e020e722b */ /* 0x000fd0000000000e */
[----:B----4-:R-:W-:-:S08]  /*1a6a0*/  DMUL R4, R14, R22 ;  /* 0x000000160e047228 */ /* 0x010fd00000000000 */
        /* <DEDUP_REMOVED lines=13> */
[----:B0-----:R-:W-:Y:S01]  /*1a780*/  STG.E.U8 desc[UR36][R16.64], R5 ;  /* 0x0000000510007986 */ /* 0x001fe2000c101124 */
[----:B------:R-:W-:Y:S05]  /*1a790*/  EXIT ;  /* 0x000000000000794d */ /* 0x000fea0003800000 */
.L_x_4783:
[----:B------:R-:W0:Y:S02]  /*1a7a0*/  F2I.S64.F64.TRUNC R4, R4 ;  /* 0x0000000400047311 */ /* 0x000e24000030d900 */
[----:B0-----:R-:W-:-:S05]  /*1a7b0*/  IMAD.MOV.U32 R3, RZ, RZ, R4 ;  /* 0x000000ffff037224 */ /* 0x001fca00078e0004 */
[----:B------:R-:W-:Y:S01]  /*1a7c0*/  STG.E.U8 desc[UR36][R16.64], R3 ;  /* 0x0000000310007986 */ /* 0x000fe2000c101124 */
[----:B------:R-:W-:Y:S05]  /*1a7d0*/  EXIT ;  /* 0x000000000000794d */ /* 0x000fea0003800000 */
.L_x_4782:
[----:B------:R-:W-:-:S13]  /*1a7e0*/  ISETP.NE.AND P0, PT, R0, 0x2, PT ;  /* 0x000000020000780c */ /* 0x000fda0003f05270 */
[----:B------:R-:W-:Y:S05]  /*1a7f0*/  @!P0 BRA `(.L_x_4785) ;  /* 0x0000000000288947 */ /* 0x000fea0003800000 */
[----:B------:R-:W-:-:S13]  /*1a800*/  ISETP.NE.AND P0, PT, R0, 0x3, PT ;  /* 0x000000030000780c */ /* 0x000fda0003f05270 */
[----:B------:R-:W-:Y:S05]  /*1a810*/  @!P0 BRA `(.L_x_4786) ;  /* 0x0000000000148947 */ /* 0x000fea0003800000 */
[----:B------:R-:W-:-:S13]  /*1a820*/  ISETP.NE.AND P0, PT, R0, 0x4, PT ;  /* 0x000000040000780c */ /* 0x000fda0003f05270 */
[----:B------:R-:W-:Y:S05]  /*1a830*/  @P0 BRA `(.L_x_4784) ;  /* 0x0000000c00880947 */ /* 0x000fea0003800000 */
[----:B------:R-:W0:Y:S02]  /*1a840*/  F2I.S64.F64.TRUNC R4, R4 ;  /* 0x0000000400047311 */ /* 0x000e24000030d900 */
[----:B0-----:R-:W-:Y:S01]  /*1a850*/  STG.E.64 desc[UR36][R16.64], R4 ;  /* 0x0000000410007986 */ /* 0x001fe2000c101b24 */
[----:B------:R-:W-:Y:S05]  /*1a860*/  EXIT ;  /* 0x000000000000794d */ /* 0x000fea0003800000 */
.L_x_4786:
[----:B------:R-:W0:Y:S02]  /*1a870*/  F2I.F64.TRUNC R5, R4 ;  /* 0x0000000400057311 */ /* 0x000e24000030d100 */
[----:B0-----:R-:W-:Y:S01]  /*1a880*/  STG.E desc[UR36][R16.64], R5 ;  /* 0x0000000510007986 */ /* 0x001fe2000c101924 */
[----:B------:R-:W-:Y:S05]  /*1a890*/  EXIT ;  /* 0x000000000000794d */ /* 0x000fea0003800000 */
.L_x_4785:
[----:B------:R-:W0:Y:S02]  /*1a8a0*/  F2I.F64.TRUNC R5, R4 ;  /* 0x0000000400057311 */ /* 0x000e24000030d100 */
[----:B0-----:R-:W-:Y:S01]  /*1a8b0*/  STG.E.U16 desc[UR36][R16.64], R5 ;  /* 0x0000000510007986 */ /* 0x001fe2000c101524 */
[----:B------:R-:W-:Y:S05]  /*1a8c0*/  EXIT ;  /* 0x000000000000794d */ /* 0x000fea0003800000 */
.L_x_4781:
        /* <DEDUP_REMOVED lines=11> */
[----:B------:R-:W-:Y:S01]  /*1a980*/  STG.E desc[UR36][R16.64], R3 ;  /* 0x0000000310007986 */ /* 0x000fe2000c101924 */
[----:B------:R-:W-:Y:S05]  /*1a990*/  EXIT ;  /* 0x000000000000794d */ /* 0x000fea0003800000 */
.L_x_4788:
[----:B------:R-:W-:Y:S01]  /*1a9a0*/  UMOV UR4, 0xf0000000 ;  /* 0xf000000000047882 */ /* 0x000fe20000000000 */
[----:B------:R-:W-:Y:S01]  /*1a9b0*/  UMOV UR5, 0x380fffff ;  /* 0x380fffff00057882 */ /* 0x000fe20000000000 */
[----:B------:R-:W0:Y:S01]  /*1a9c0*/  F2F.F32.F64 R0, R4 ;  /* 0x0000000400007310 */ /* 0x000e220000301000 */
[----:B------:R-:W-:-:S14]  /*1a9d0*/  DSETP.GEU.AND P0, PT, |R4|, UR4, PT ;  /* 0x0000000404007e2a */ /* 0x000fdc000bf0e200 */
[----:B0-----:R-:W-:-:S05]  /*1a9e0*/  @!P0 FMUL R0, R0, 1.175494350822287508e-38 ;  /* 0x0080000000008820 */ /* 0x001fca0000400000 */
[----:B------:R-:W-:-:S05]  /*1a9f0*/  F2FP.F16.F32.PACK_AB R0, RZ, R0 ;  /* 0x00000000ff00723e */ /* 0x000fca00000000ff */
[----:B------:R-:W-:Y:S01]  /*1aa00*/  STG.E.U16 desc[UR36][R16.64], R0 ;  /* 0x0000000010007986 */ /* 0x000fe2000c101524 */
[----:B------:R-:W-:Y:S05]  /*1aa10*/  EXIT ;  /* 0x000000000000794d */ /* 0x000fea0003800000 */
.L_x_4787:
        /* <DEDUP_REMOVED lines=12> */
[----:B------:R-:W-:Y:S01]  /*1aae0*/  STG.E.64 desc[UR36][R16.64], R2 ;  /* 0x0000000210007986 */ /* 0x000fe2000c101b24 */
[----:B------:R-:W-:Y:S05]  /*1aaf0*/  EXIT ;  /* 0x000000000000794d */ /* 0x000fea0003800000 */
.L_x_4790:
[----:B------:R-:W-:Y:S01]  /*1ab00*/  UMOV UR4, 0xf0000000 ;  /* 0xf000000000047882 */ /* 0x000fe20000000000 */
[----:B------:R-:W-:Y:S01]  /*1ab10*/  UMOV UR5, 0x380fffff ;  /* 0x380fffff00057882 */ /* 0x000fe20000000000 */
[----:B------:R-:W0:Y:S01]  /*1ab20*/  F2F.F32.F64 R0, R4 ;  /* 0x0000000400007310 */ /* 0x000e220000301000 */
[----:B------:R-:W-:-:S14]  /*1ab30*/  DSETP.GEU.AND P0, PT, |R4|, UR4, PT ;  /* 0x0000000404007e2a */ /* 0x000fdc000bf0e200 */
[----:B0-----:R-:W-:-:S05]  /*1ab40*/  @!P0 FMUL R0, R0, 1.175494350822287508e-38 ;  /* 0x0080000000008820 */ /* 0x001fca0000400000 */
[----:B------:R-:W-:-:S04]  /*1ab50*/  F2FP.F16.F32.PACK_AB R3, RZ, R0 ;  /* 0x00000000ff03723e */ /* 0x000fc800000000ff */
[----:B------:R-:W-:-:S05]  /*1ab60*/  PRMT R3, R3, 0x5410, RZ ;  /* 0x0000541003037816 */ /* 0x000fca00000000ff */
[----:B------:R-:W-:Y:S01]  /*1ab70*/  STG.E desc[UR36][R16.64], R3 ;  /* 0x0000000310007986 */ /* 0x000fe2000c101924 */
[----:B------:R-:W-:Y:S05]  /*1ab80*/  EXIT ;  /* 0x000000000000794d */ /* 0x000fea0003800000 */
.L_x_4789:
[----:B------:R-:W-:Y:S01]  /*1ab90*/  STG.E.64 desc[UR36][R16.64], R4 ;  /* 0x0000000410007986 */ /* 0x000fe2000c101b24 */
[----:B------:R-:W-:Y:S05]  /*1aba0*/  EXIT ;  /* 0x000000000000794d */ /* 0x000fea0003800000 */
.L_x_4780:
        /* <DEDUP_REMOVED lines=10> */
[----:B------:R-:W-:Y:S01]  /*1ac50*/  STG.E.U8 desc[UR36][R16.64], R3 ;  /* 0x0000000310007986 */ /* 0x000fe2000c101124 */
[----:B------:R-:W-:Y:S05]  /*1ac60*/  EXIT ;  /* 0x000000000000794d */ /* 0x000fea0003800000 */
.L_x_4793:
[----:B------:R-:W-:-:S05]  /*1ac70*/  CS2R R6, SRZ ;  /* 0x0000000000067805 */ /* 0x000fca000001ff00 */
[----:B------:R-:W-:Y:S01]  /*1ac80*/  STG.E.128 desc[UR36][R16.64], R4 ;  /* 0x0000000410007986 */ /* 0x000fe2000c101d24 */
[----:B------:R-:W-:Y:S05]  /*1ac90*/  EXIT ;  /* 0x000000000000794d */ /* 0x000fea0003800000 */
.L_x_4792:
        /* <DEDUP_REMOVED lines=25> */
.L_x_4797:
[----:B------:R-:W-:Y:S05]  /*1ae30*/  BSYNC B0 ;  /* 0x0000000000007941 */ /* 0x000fea0003800000 */
.L_x_4796:
[----:B------:R-:W-:-:S05]  /*1ae40*/  LOP3.LUT R3, R0, R3, RZ, 0xfc, !PT ;  /* 0x0000000300037212 */ /* 0x000fca00078efcff */
[----:B------:R-:W-:Y:S01]  /*1ae50*/  STG.E.U8 desc[UR36][R16.64], R3 ;  /* 0x0000000310007986 */ /* 0x000fe2000c101124 */
[----:B------:R-:W-:Y:S05]  /*1ae60*/  EXIT ;  /* 0x000000000000794d */ /* 0x000fea0003800000 */
.L_x_4795:
        /* <DEDUP_REMOVED lines=17> */
.L_x_4799:
[----:B------:R-:W-:Y:S01]  /*1af80*/  IMAD.MOV.U32 R0, RZ, RZ, 0x7f ;  /* 0x0000007fff007424 */ /* 0x000fe200078e00ff */
[----:B------:R-:W-:-:S04]  /*1af90*/  ISETP.GT.U32.AND P0, PT, R2, 0x7f800000, PT ;  /* 0x7f8000000200780c */ /* 0x000fc80003f04070 */
[----:B------:R-:W-:-:S09]  /*1afa0*/  SEL R0, R0, 0x7c, P0 ;  /* 0x0000007c00007807 */ /* 0x000fd20000000000 */
.L_x_4800:
[----:B------:R-:W-:Y:S05]  /*1afb0*/  BSYNC B0 ;  /* 0x0000000000007941 */ /* 0x000fea0003800000 */
.L_x_4798:
[----:B------:R-:W-:-:S04]  /*1afc0*/  LOP3.LUT R2, R3, 0x80000000, RZ, 0xc0, !PT ;  /* 0x8000000003027812 */ /* 0x000fc800078ec0ff */
[----:B------:R-:W-:-:S04]  /*1afd0*/  SHF.R.U32.HI R3, RZ, 0x18, R2 ;  /* 0x00000018ff037819 */ /* 0x000fc80000011602 */
[----:B------:R-:W-:-:S05]  /*1afe0*/  LOP3.LUT R3, R0, R3, RZ, 0xfc, !PT ;  /* 0x0000000300037212 */ /* 0x000fca00078efcff */
[----:B------:R-:W-:Y:S01]  /*1aff0*/  STG.E.U8 desc[UR36][R16.64], R3 ;  /* 0x0000000310007986 */ /* 0x000fe2000c101124 */
[----:B------:R-:W-:Y:S05]  /*1b000*/  EXIT ;  /* 0x000000000000794d */ /* 0x000fea0003800000 */
.L_x_4794:
[----:B------:R-:W-:Y:S01]  /*1b010*/  UMOV UR4, 0xf0000000 ;  /* 0xf000000000047882 */ /* 0x000fe20000000000 */
[----:B------:R-:W-:Y:S01]  /*1b020*/  UMOV UR5, 0x380fffff ;  /* 0x380fffff00057882 */ /* 0x000fe20000000000 */
[----:B------:R-:W0:Y:S01]  /*1b030*/  F2F.F32.F64 R0, R4 ;  /* 0x0000000400007310 */ /* 0x000e220000301000 */
[----:B------:R-:W-:-:S14]  /*1b040*/  DSETP.GEU.AND P0, PT, |R4|, UR4, PT ;  /* 0x0000000404007e2a */ /* 0x000fdc000bf0e200 */
[----:B0-----:R-:W-:-:S05]  /*1b050*/  @!P0 FMUL R0, R0, 1.175494350822287508e-38 ;  /* 0x0080000000008820 */ /* 0x001fca0000400000 */
[----:B------:R-:W-:-:S05]  /*1b060*/  F2FP.BF16.F32.PACK_AB R0, RZ, R0 ;  /* 0x00000000ff00723e */ /* 0x000fca00000010ff */
[----:B------:R-:W-:Y:S01]  /*1b070*/  STG.E.U16 desc[UR36][R16.64], R0 ;  /* 0x0000000010007986 */ /* 0x000fe2000c101524 */
[----:B------:R-:W-:Y:S05]  /*1b080*/  EXIT ;  /* 0x000000000000794d */ /* 0x000fea0003800000 */
.L_x_4791:
        /* <DEDUP_REMOVED lines=9> */
[----:B0-----:R-:W-:Y:S01]  /*1b120*/  STG.E.U16 desc[UR36][R16.64], R5 ;  /* 0x0000000510007986 */ /* 0x001fe2000c101524 */
[----:B------:R-:W-:Y:S05]  /*1b130*/  EXIT ;  /* 0x000000000000794d */ /* 0x000fea0003800000 */
.L_x_4803:
        /* <DEDUP_REMOVED lines=21> */
.L_x_4806:
[----:B------:R-:W-:-:S04]  /*1b290*/  LOP3.LUT R2, R3, 0x80000000, RZ, 0xc0, !PT ;  /* 0x8000000003027812 */ /* 0x000fc800078ec0ff */
[----:B------:R-:W-:-:S04]  /*1b2a0*/  SHF.R.U32.HI R3, RZ, 0x18, R2 ;  /* 0x00000018ff037819 */ /* 0x000fc80000011602 */
[----:B------:R-:W-:-:S04]  /*1b2b0*/  LOP3.LUT R0, R0, R3, RZ, 0xfc, !PT ;  /* 0x0000000300007212 */ /* 0x000fc800078efcff */
[----:B------:R-:W-:-:S07]  /*1b2c0*/  PRMT R8, R0, 0x7610, R8 ;  /* 0x0000761000087816 */ /* 0x000fce0000000008 */
.L_x_4805:
[----:B------:R-:W-:Y:S05]  /*1b2d0*/  BSYNC B0 ;  /* 0x0000000000007941 */ /* 0x000fea0003800000 */
.L_x_4804:
[----:B------:R-:W-:Y:S01]  /*1b2e0*/  STG.E.U8 desc[UR36][R16.64], R8 ;  /* 0x0000000810007986 */ /* 0x000fe2000c101124 */
[----:B------:R-:W-:Y:S05]  /*1b2f0*/  EXIT ;  /* 0x000000000000794d */ /* 0x000fea0003800000 */
.L_x_4802:
        /* <DEDUP_REMOVED lines=21> */
.L_x_4809:
[----:B------:R-:W-:-:S04]  /*1b450*/  LOP3.LUT R2, R3, 0x80000000, RZ, 0xc0, !PT ;  /* 0x8000000003027812 */ /* 0x000fc800078ec0ff */
[----:B------:R-:W-:-:S04]  /*1b460*/  SHF.R.U32.HI R3, RZ, 0x18, R2 ;  /* 0x00000018ff037819 */ /* 0x000fc80000011602 */
[----:B------:R-:W-:-:S04]  /*1b470*/  LOP3.LUT R0, R0, R3, RZ, 0xfc, !PT ;  /* 0x0000000300007212 */ /* 0x000fc800078efcff */
[----:B------:R-:W-:-:S07]  /*1b480*/  PRMT R8, R0, 0x7610, R8 ;  /* 0x0000761000087816 */ /* 0x000fce0000000008 */
.L_x_4808:
[----:B------:R-:W-:Y:S05]  /*1b490*/  BSYNC B0 ;  /* 0x0000000000007941 */ /* 0x000fea0003800000 */
.L_x_4807:
[----:B------:R-:W-:Y:S01]  /*1b4a0*/  STG.E.U8 desc[UR36][R16.64], R8 ;  /* 0x0000000810007986 */ /* 0x000fe2000c101124 */
[----:B------:R-:W-:Y:S05]  /*1b4b0*/  EXIT ;  /* 0x000000000000794d */ /* 0x000fea0003800000 */
.L_x_4801:
        /* <DEDUP_REMOVED lines=26> */
.L_x_4784:
        /* <DEDUP_REMOVED lines=16> */
.L_x_4812:
[----:B------:R-:W-:Y:S05]  /*1b760*/  EXIT ;  /* 0x000000000000794d */ /* 0x000fea0003800000 */
.L_x_4811:
[----:B------:R-:W0:Y:S02]  /*1b770*/  F2I.U64.F64.TRUNC R4, R4 ;  /* 0x0000000400047311 */ /* 0x000e24000030d800 */
[----:B0-----:R-:W-:Y:S01]  /*1b780*/  STG.E.64 desc[UR36][R16.64], R4 ;  /* 0x0000000410007986 */ /* 0x001fe2000c101b24 */
[----:B------:R-:W-:Y:S05]  /*1b790*/  EXIT ;  /* 0x000000000000794d */ /* 0x000fea0003800000 */
.L_x_4810:
[----:B------:R-:W0:Y:S02]  /*1b7a0*/  F2I.U32.F64.TRUNC R5, R4 ;  /* 0x0000000400057311 */ /* 0x000e24000030d000 */
[----:B0-----:R-:W-:Y:S01]  /*1b7b0*/  STG.E desc[UR36][R16.64], R5 ;  /* 0x0000000510007986 */ /* 0x001fe2000c101924 */
[----:B------:R-:W-:Y:S05]  /*1b7c0*/  EXIT ;  /* 0x000000000000794d */ /* 0x000fea0003800000 */
        .weak           $__internal_0_$__cuda_sm20_dblrcp_rn_slowpath_v3
        .type           $__internal_0_$__cuda_sm20_dblrcp_rn_slowpath_v3,@function
        .size           $__internal_0_$__cuda_sm20_dblrcp_rn_slowpath_v3,(.L_x_9558 - $__internal_0_$__cuda_sm20_dblrcp_rn_slowpath_v3)
$__internal_0_$__cuda_sm20_dblrcp_rn_slowpath_v3:
[----:B------:R-:W-:Y:S01]  /*1b7d0*/  IMAD.MOV.U32 R7, RZ, RZ, R3 ;  /* 0x000000ffff077224 */ /* 0x000fe200078e0003 */
[----:B------:R-:W-:Y:S05]  /*1b7e0*/  BSSY B1, `(.L_x_4813) ;  /* 0x0000025000017945 */ /* 0x000fea0003800000 */
[----:B------:R-:W-:-:S14]  /*1b7f0*/  DSETP.GTU.AND P0, PT, |R6|, +INF , PT ;  /* 0x7ff000000600742a */ /* 0x000fdc0003f0c200 */
[----:B------:R-:W-:Y:S05]  /*1b800*/  @P0 BRA `(.L_x_4814) ;  /* 0x0000000000800947 */ /* 0x000fea0003800000 */
[----:B------:R-:W-:-:S05]  /*1b810*/  LOP3.LUT R3, R3, 0x7fffffff, RZ, 0xc0, !PT ;  /* 0x7fffffff03037812 */ /* 0x000fca00078ec0ff */
[----:B------:R-:W-:-:S05]  /*1b820*/  VIADD R5, R3, 0xffffffff ;  /* 0xffffffff03057836 */ /* 0x000fca0000000000 */
[----:B------:R-:W-:-:S13]  /*1b830*/  ISETP.GE.U32.AND P0, PT, R5, 0x7fefffff, PT ;  /* 0x7fefffff0500780c */ /* 0x000fda0003f06070 */
[----:B------:R-:W-:Y:S01]  /*1b840*/  @P0 LOP3.LUT R9, R7, 0x7ff00000, RZ, 0x3c, !PT ;  /* 0x7ff0000007090812 */ /* 0x000fe200078e3cff */
[----:B------:R-:W-:Y:S01]  /*1b850*/  @P0 IMAD.MOV.U32 R8, RZ, RZ, RZ ;  /* 0x000000ffff080224 */ /* 0x000fe200078e00ff */
[----:B------:R-:W-:Y:S06]  /*1b860*/  @P0 BRA `(.L_x_4815) ;  /* 0x0000000000700947 */ /* 0x000fec0003800000 */
[----:B------:R-:W-:-:S13]  /*1b870*/  ISETP.GE.U32.AND P0, PT, R3, 0x1000001, PT ;  /* 0x010000010300780c */ /* 0x000fda0003f06070 */
[----:B------:R-:W-:Y:S05]  /*1b880*/  @!P0 BRA `(.L_x_4816) ;  /* 0x0000000000388947 */ /* 0x000fea0003800000 */
[----:B------:R-:W-:Y:S02]  /*1b890*/  VIADD R11, R7, 0xc0200000 ;  /* 0xc0200000070b7836 */ /* 0x000fe40000000000 */
[----:B------:R-:W-:Y:S02]  /*1b8a0*/  IMAD.MOV.U32 R10, RZ, RZ, R6 ;  /* 0x000000ffff0a7224 */ /* 0x000fe400078e0006 */
[----:B------:R-:W0:Y:S01]  /*1b8b0*/  MUFU.RCP64H R9, R11 ;  /* 0x0000000b00097308 */ /* 0x000e220000001800 */
[----:B------:R-:W-:-:S06]  /*1b8c0*/  IMAD.MOV.U32 R8, RZ, RZ, R0 ;  /* 0x000000ffff087224 */ /* 0x000fcc00078e0000 */
[----:B0-----:R-:W-:-:S08]  /*1b8d0*/  DFMA R12, -R10, R8, 1 ;  /* 0x3ff000000a0c742b */ /* 0x001fd00000000108 */
[----:B------:R-:W-:-:S08]  /*1b8e0*/  DFMA R12, R12, R12, R12 ;  /* 0x0000000c0c0c722b */ /* 0x000fd0000000000c */
[----:B------:R-:W-:-:S08]  /*1b8f0*/  DFMA R12, R8, R12, R8 ;  /* 0x0000000c080c722b */ /* 0x000fd00000000008 */
[----:B------:R-:W-:-:S08]  /*1b900*/  DFMA R8, -R10, R12, 1 ;  /* 0x3ff000000a08742b */ /* 0x000fd0000000010c */
[----:B------:R-:W-:-:S08]  /*1b910*/  DFMA R8, R12, R8, R12 ;  /* 0x000000080c08722b */ /* 0x000fd0000000000c */
[----:B------:R-:W-:-:S08]  /*1b920*/  DMUL R8, R8, 2.2250738585072013831e-308 ;  /* 0x0010000008087828 */ /* 0x000fd00000000000 */
[----:B------:R-:W-:-:S08]  /*1b930*/  DFMA R6, -R6, R8, 1 ;  /* 0x3ff000000606742b */ /* 0x000fd00000000108 */
[----:B------:R-:W-:-:S08]  /*1b940*/  DFMA R6, R6, R6, R6 ;  /* 0x000000060606722b */ /* 0x000fd00000000006 */
[----:B------:R-:W-:Y:S01]  /*1b950*/  DFMA R8, R8, R6, R8 ;  /* 0x000000060808722b */ /* 0x000fe20000000008 */
[----:B------:R-:W-:Y:S10]  /*1b960*/  BRA `(.L_x_4815) ;  /* 0x0000000000307947 */ /* 0x000ff40003800000 */
.L_x_4816:
[----:B------:R-:W-:Y:S01]  /*1b970*/  DMUL R10, R6, 8.11296384146066816958e+31 ;  /* 0x46900000060a7828 */ /* 0x000fe20000000000 */
[----:B------:R-:W-:-:S05]  /*1b980*/  IMAD.MOV.U32 R6, RZ, RZ, R0 ;  /* 0x000000ffff067224 */ /* 0x000fca00078e0000 */
[----:B------:R-:W0:Y:S02]  /*1b990*/  MUFU.RCP64H R7, R11 ;  /* 0x0000000b00077308 */ /* 0x000e240000001800 */
[----:B0-----:R-:W-:-:S08]  /*1b9a0*/  DFMA R8, -R10, R6, 1 ;  /* 0x3ff000000a08742b */ /* 0x001fd00000000106 */
[----:B------:R-:W-:-:S08]  /*1b9b0*/  DFMA R8, R8, R8, R8 ;  /* 0x000000080808722b */ /* 0x000fd00000000008 */
[----:B------:R-:W-:-:S08]  /*1b9c0*/  DFMA R8, R6, R8, R6 ;  /* 0x000000080608722b */ /* 0x000fd00000000006 */
[----:B------:R-:W-:-:S08]  /*1b9d0*/  DFMA R6, -R10, R8, 1 ;  /* 0x3ff000000a06742b */ /* 0x000fd00000000108 */
[----:B------:R-:W-:-:S08]  /*1b9e0*/  DFMA R6, R8, R6, R8 ;  /* 0x000000060806722b */ /* 0x000fd00000000008 */
[----:B------:R-:W-:Y:S01]  /*1b9f0*/  DMUL R8, R6, 8.11296384146066816958e+31 ;  /* 0x4690000006087828 */ /* 0x000fe20000000000 */
[----:B------:R-:W-:Y:S10]  /*1ba00*/  BRA `(.L_x_4815) ;  /* 0x0000000000087947 */ /* 0x000ff40003800000 */
.L_x_4814:
[----:B------:R-:W-:Y:S01]  /*1ba10*/  LOP3.LUT R9, R7, 0x80000, RZ, 0xfc, !PT ;  /* 0x0008000007097812 */ /* 0x000fe200078efcff */
[----:B------:R-:W-:-:S07]  /*1ba20*/  IMAD.MOV.U32 R8, RZ, RZ, R6 ;  /* 0x000000ffff087224 */ /* 0x000fce00078e0006 */
.L_x_4815:
[----:B------:R-:W-:Y:S05]  /*1ba30*/  BSYNC B1 ;  /* 0x0000000000017941 */ /* 0x000fea0003800000 */
.L_x_4813:
[----:B------:R-:W-:Y:S02]  /*1ba40*/  IMAD.MOV.U32 R5, RZ, RZ, 0x0 ;  /* 0x00000000ff057424 */ /* 0x000fe400078e00ff */
[----:B------:R-:W-:Y:S02]  /*1ba50*/  IMAD.MOV.U32 R0, RZ, RZ, R8 ;  /* 0x000000ffff007224 */ /* 0x000fe400078e0008 */
[----:B------:R-:W-:Y:S01]  /*1ba60*/  IMAD.MOV.U32 R3, RZ, RZ, R9 ;  /* 0x000000ffff037224 */ /* 0x000fe200078e0009 */
[----:B------:R-:W-:Y:S06]  /*1ba70*/  RET.REL.NODEC R4 `(_ZN2at6native18elementwise_kernelILi128ELi4EZNS0_15gpu_kernel_implIZZZNS0_14glu_jvp_kernelERNS_18TensorIteratorBaseEENKUlvE_clEvENKUlvE_clEvEUlddddE_EEvS4_RKT_EUliE_EEviT1_) ;  /* 0xfffffe4404607950 */ /* 0x000fec0003c3ffff */
.L_x_4817:
        /* <DEDUP_REMOVED lines=16> */
.L_x_9558:


//--------------------- .text._ZN2at6native27unrolled_elementwise_kernelIZZZNS0_14glu_jvp_kernelERNS_18TensorIteratorBaseEENKUlvE_clEvENKUlvE_clEvEUlddddE_St5arrayIPcLm5EELi4E23TrivialOffsetCalculatorILi4EjESA_ILi1EjENS0_6memory12LoadWithCastILi4EEENSD_13StoreWithCastILi1EEEEEviT_T0_T2_T3_T4_T5_ --------------------------
	.section	.text._ZN2at6native27unrolled_elementwise_kernelIZZZNS0_14glu_jvp_kernelERNS_18TensorIteratorBaseEENKUlvE_clEvENKUlvE_clEvEUlddddE_St5arrayIPcLm5EELi4E23TrivialOffsetCalculatorILi4EjESA_ILi1EjENS0_6memory12LoadWithCastILi4EEENSD_13StoreWithCastILi1EEEEEviT_T0_T2_T3_T4_T5_,"ax",@progbits
	.align	128
        .global         _ZN2at6native27unrolled_elementwise_kernelIZZZNS0_14glu_jvp_kernelERNS_18TensorIteratorBaseEENKUlvE_clEvENKUlvE_clEvEUlddddE_St5arrayIPcLm5EELi4E23TrivialOffsetCalculatorILi4EjESA_ILi1EjENS0_6memory12LoadWithCastILi4EEENSD_13StoreWithCastILi1EEEEEviT_T0_T2_T3_T4_T5_
        .type           _ZN2at6native27unrolled_elementwise_kernelIZZZNS0_14glu_jvp_kernelERNS_18TensorIteratorBaseEENKUlvE_clEvENKUlvE_clEvEUlddddE_St5arrayIPcLm5EELi4E23TrivialOffsetCalculatorILi4EjESA_ILi1EjENS0_6memory12LoadWithCastILi4EEENSD_13StoreWithCastILi1EEEEEviT_T0_T2_T3_T4_T5_,@function
        .size           _ZN2at6native27unrolled_elementwise_kernelIZZZNS0_14glu_jvp_kernelERNS_18TensorIteratorBaseEENKUlvE_clEvENKUlvE_clEvEUlddddE_St5arrayIPcLm5EELi4E23TrivialOffsetCalculatorILi4EjESA_ILi1EjENS0_6memory12LoadWithCastILi4EEENSD_13StoreWithCastILi1EEEEEviT_T0_T2_T3_T4_T5_,(.L_x_9559 - _ZN2at6native27unrolled_elementwise_kernelIZZZNS0_14glu_jvp_kernelERNS_18TensorIteratorBaseEENKUlvE_clEvENKUlvE_clEvEUlddddE_St5arrayIPcLm5EELi4E23TrivialOffsetCalculatorILi4EjESA_ILi1EjENS0_6memory12LoadWithCastILi4EEENSD_13StoreWithCastILi1EEEEEviT_T0_T2_T3_T4_T5_)
        .other          _ZN2at6native27unrolled_elementwise_kernelIZZZNS0_14glu_jvp_kernelERNS_18TensorIteratorBaseEENKUlvE_clEvENKUlvE_clEvEUlddddE_St5arrayIPcLm5EELi4E23TrivialOffsetCalculatorILi4EjESA_ILi1EjENS0_6memory12LoadWithCastILi4EEENSD_13StoreWithCastILi1EEEEEviT_T0_T2_T3_T4_T5_,@"STO_CUDA_ENTRY STV_DEFAULT"
_ZN2at6native27unrolled_elementwise_kernelIZZZNS0_14glu_jvp_kernelERNS_18TensorIteratorBaseEENKUlvE_clEvENKUlvE_clEvEUlddddE_St5arrayIPcLm5EELi4E23TrivialOffsetCalculatorILi4EjESA_ILi1EjENS0_6memory12LoadWithCastILi4EEENSD_13StoreWithCastILi1EEEEEviT_T0_T2_T3_T4_T5_:
.text._ZN2at6native27unrolled_elementwise_kernelIZZZNS0_14glu_jvp_kernelERNS_18TensorIteratorBaseEENKUlvE_clEvENKUlvE_clEvEUlddddE_St5arrayIPcLm5EELi4E23TrivialOffsetCalculatorILi4EjESA_ILi1EjENS0_6memory12LoadWithCastILi4EEENSD_13StoreWithCastILi1EEEEEviT_T0_T2_T3_T4_T5_:
[----:B------:R-:W0:Y:S01]  /*0000*/  LDC R1, c[0x0][0x28] ;  /* 0x00000a00ff017b82 */ /* 0x000e220000000800 */
[----:B------:R-:W1:Y:S07]  /*0010*/  S2R R50, SR_CTAID.X ;  /* 0x0000000000327919 */ /* 0x000e6e0000002500 */
[----:B------:R-:W1:Y:S01]  /*0020*/  LDC R3, c[0x0][0x210] ;  /* 0x00008400ff037b82 */ /* 0x000e620000000800 */
[----:B------:R-:W-:Y:S01]  /*0030*/  ULDC.64 UR36, c[0x0][0x208] ;  /* 0x0000820000247ab9 */ /* 0x000fe20000000a00 */
[----:B------:R-:W-:Y:S01]  /*0040*/  BSSY B6, `(.L_x_4818) ;  /* 0x00003d8000067945 */ /* 0x000fe20003800000 */
[----:B------:R-:W2:Y:S01]  /*0050*/  S2R R53, SR_TID.X ;  /* 0x0000000000357919 */ /* 0x000ea20000002100 */
[----:B------:R-:W-:-:S02]  /*0060*/  CS2R R40, SRZ ;  /* 0x0000000000287805 */ /* 0x000fc4000001ff00 */
[----:B------:R-:W-:Y:S02]  /*0070*/  CS2R R48, SRZ ;  /* 0x0000000000307805 */ /* 0x000fe4000001ff00 */
[----:B------:R-:W-:Y:S02]  /*0080*/  CS2R R46, SRZ ;  /* 0x00000000002e7805 */ /* 0x000fe4000001ff00 */
[----:B------:R-:W-:Y:S01]  /*0090*/  CS2R R44, SRZ ;  /* 0x00000000002c7805 */ /* 0x000fe2000001ff00 */
[----:B------:R-:W3:Y:S01]  /*00a0*/  LDC.U8 R51, c[0x0][0x244] ;  /* 0x00009100ff337b82 */ /* 0x000ee20000000000 */
[----:B------:R-:W-:-:S07]  /*00b0*/  CS2R R42, SRZ ;  /* 0x00000000002a7805 */ /* 0x000fce000001ff00 */
        /* <DEDUP_REMOVED lines=26> */
.L_x_4823:
[----:B------:R-:W2:Y:S02]  /*0260*/  LDG.E.U8 R4, desc[UR36][R4.64] ;  /* 0x0000002404047981 */ /* 0x000ea4000c1e1100 */
[----:B--2---:R2:W3:Y:S01]  /*0270*/  I2F.F64.U16 R48, R4 ;  /* 0x0000000400307312 */ /* 0x0044e20000101800 */
[----:B------:R-:W-:Y:S05]  /*0280*/  BRA `(.L_x_4825) ;  /* 0x0000000c00707947 */ /* 0x000fea0003800000 */
.L_x_4822:
[----:B------:R-:W-:-:S13]  /*0290*/  ISETP.NE.AND P0, PT, R0, 0x2, PT ;  /* 0x000000020000780c */ /* 0x000fda0003f05270 */
[----:B------:R-:W-:Y:S05]  /*02a0*/  @!P0 BRA `(.L_x_4826) ;  /* 0x0000000000288947 */ /* 0x000fea0003800000 */
[----:B------:R-:W-:-:S13]  /*02b0*/  ISETP.NE.AND P0, PT, R0, 0x3, PT ;  /* 0x000000030000780c */ /* 0x000fda0003f05270 */
[----:B------:R-:W-:Y:S05]  /*02c0*/  @!P0 BRA `(.L_x_4827) ;  /* 0x0000000000148947 */ /* 0x000fea0003800000 */
[----:B------:R-:W-:-:S13]  /*02d0*/  ISETP.NE.AND P0, PT, R0, 0x4, PT ;  /* 0x000000040000780c */ /* 0x000fda0003f05270 */
[----:B------:R-:W-:Y:S05]  /*02e0*/  @P0 BRA `(.L_x_4824) ;  /* 0x0000000800fc0947 */ /* 0x000fea0003800000 */
[----:B------:R-:W2:Y:S02]  /*02f0*/  LDG.E.64 R48, desc[UR36][R4.64] ;  /* 0x0000002404307981 */ /* 0x000ea4000c1e1b00 */
[----:B--2---:R-:W2:Y:S01]  /*0300*/  I2F.F64.S64 R48, R48 ;  /* 0x0000003000307312 */ /* 0x004ea20000301c00 */
[----:B------:R-:W-:Y:S05]  /*0310*/  BRA `(.L_x_4825) ;  /* 0x0000000c004c7947 */ /* 0x000fea0003800000 */
.L_x_4827:
[----:B------:R-:W2:Y:S02]  /*0320*/  LDG.E R4, desc[UR36][R4.64] ;  /* 0x0000002404047981 */ /* 0x000ea4000c1e1900 */
[----:B--2---:R3:W4:Y:S01]  /*0330*/  I2F.F64 R48, R4 ;  /* 0x0000000400307312 */ /* 0x0047220000201c00 */
[----:B------:R-:W-:Y:S05]  /*0340*/  BRA `(.L_x_4825) ;  /* 0x0000000c00407947 */ /* 0x000fea0003800000 */
.L_x_4826:
[----:B------:R-:W2:Y:S02]  /*0350*/  LDG.E.U16 R4, desc[UR36][R4.64] ;  /* 0x0000002404047981 */ /* 0x000ea4000c1e1500 */
[----:B--2---:R2:W3:Y:S01]  /*0360*/  I2F.F64.S16 R48, R4 ;  /* 0x0000000400307312 */ /* 0x0044e20000101c00 */
[----:B------:R-:W-:Y:S05]  /*0370*/  BRA `(.L_x_4825) ;  /* 0x0000000c00347947 */ /* 0x000fea0003800000 */
.L_x_4821:
        /* <DEDUP_REMOVED lines=8> */
[----:B------:R-:W2:Y:S01]  /*0400*/  F2F.F64.F32 R48, R48 ;  /* 0x0000003000307310 */ /* 0x000ea20000201800 */
[----:B------:R-:W-:Y:S05]  /*0410*/  BRA `(.L_x_4825) ;  /* 0x0000000c000c7947 */ /* 0x000fea0003800000 */
.L_x_4829:
[----:B------:R-:W2:Y:S02]  /*0420*/  LDG.E.U16 R0, desc[UR36][R4.64] ;  /* 0x0000002404007981 */ /* 0x000ea4000c1e1500 */
[----:B--2---:R-:W-:-:S05]  /*0430*/  HADD2.F32 R0, -RZ, R0.H0_H0 ;  /* 0x20000000ff007230 */ /* 0x004fca0000004100 */
[----:B------:R-:W-:-:S04]  /*0440*/  FMUL.FTZ R0, R0, 1 ;  /* 0x3f80000000007820 */ /* 0x000fc80000410000 */
[----:B------:R2:W3:Y:S01]  /*0450*/  F2F.F64.F32 R48, R0 ;  /* 0x0000000000307310 */ /* 0x0004e20000201800 */
[----:B------:R-:W-:Y:S05]  /*0460*/  BRA `(.L_x_4825) ;  /* 0x0000000800f87947 */ /* 0x000fea0003800000 */
.L_x_4828:
        /* <DEDUP_REMOVED lines=10> */
.L_x_4831:
[----:B------:R-:W2:Y:S02]  /*0510*/  LDG.E.U16 R4, desc[UR36][R4.64] ;  /* 0x0000002404047981 */ /* 0x000ea4000c1e1500 */
[----:B--2---:R-:W-:-:S05]  /*0520*/  HADD2.F32 R0, -RZ, R4.H0_H0 ;  /* 0x20000004ff007230 */ /* 0x004fca0000004100 */
[----:B------:R-:W-:-:S04]  /*0530*/  FMUL.FTZ R0, R0, 1 ;  /* 0x3f80000000007820 */ /* 0x000fc80000410000 */
[----:B------:R2:W3:Y:S01]  /*0540*/  F2F.F64.F32 R48, R0 ;  /* 0x0000000000307310 */ /* 0x0004e20000201800 */
[----:B------:R-:W-:Y:S05]  /*0550*/  BRA `(.L_x_4825) ;  /* 0x0000000800bc7947 */ /* 0x000fea0003800000 */
.L_x_4830:
[----:B------:R2:W5:Y:S01]  /*0560*/  LDG.E.64 R48, desc[UR36][R4.64] ;  /* 0x0000002404307981 */ /* 0x000562000c1e1b00 */
[----:B------:R-:W-:Y:S05]  /*0570*/  BRA `(.L_x_4825) ;  /* 0x0000000800b47947 */ /* 0x000fea0003800000 */
.L_x_4820:
        /* <DEDUP_REMOVED lines=13> */
.L_x_4834:
[----:B------:R2:W5:Y:S01]  /*0650*/  LDG.E.64 R48, desc[UR36][R4.64] ;  /* 0x0000002404307981 */ /* 0x000562000c1e1b00 */
[----:B------:R-:W-:Y:S05]  /*0660*/  BRA `(.L_x_4825) ;  /* 0x0000000800787947 */ /* 0x000fea0003800000 */
.L_x_4833:
        /* <DEDUP_REMOVED lines=26> */
[----:B------:R2:W3:Y:S01]  /*0810*/  F2F.F64.F32 R48, R7 ;  /* 0x0000000700307310 */ /* 0x0004e20000201800 */
[----:B------:R-:W-:Y:S05]  /*0820*/  BRA `(.L_x_4825) ;  /* 0x0000000800087947 */ /* 0x000fea0003800000 */
.L_x_4836:
        /* <DEDUP_REMOVED lines=15> */
.L_x_4835:
[----:B------:R-:W2:Y:S02]  /*0920*/  LDG.E.U16 R0, desc[UR36][R4.64] ;  /* 0x0000002404007981 */ /* 0x000ea4000c1e1500 */
[----:B--2---:R-:W-:-:S04]  /*0930*/  IMAD.U32 R0, R0, 0x10000, RZ ;  /* 0x0001000000007824 */ /* 0x004fc800078e00ff */
[----:B------:R-:W-:-:S04]  /*0940*/  FMUL.FTZ R0, R0, 1 ;  /* 0x3f80000000007820 */ /* 0x000fc80000410000 */
[----:B------:R2:W3:Y:S01]  /*0950*/  F2F.F64.F32 R48, R0 ;  /* 0x0000000000307310 */ /* 0x0004e20000201800 */
[----:B------:R-:W-:Y:S05]  /*0960*/  BRA `(.L_x_4825) ;  /* 0x0000000400b87947 */ /* 0x000fea0003800000 */
.L_x_4832:
        /* <DEDUP_REMOVED lines=9> */
[----:B--2---:R2:W3:Y:S01]  /*0a00*/  I2F.F64.U16 R48, R4 ;  /* 0x0000000400307312 */ /* 0x0044e20000101800 */
[----:B------:R-:W-:Y:S05]  /*0a10*/  BRA `(.L_x_4825) ;  /* 0x00000004008c7947 */ /* 0x000fea0003800000 */
.L_x_4839:
        /* <DEDUP_REMOVED lines=21> */
.L_x_4843:
[----:B------:R-:W-:Y:S05]  /*0b70*/  BSYNC B1 ;  /* 0x0000000000017941 */ /* 0x000fea0003800000 */
.L_x_4842:
[----:B------:R-:W-:Y:S01]  /*0b80*/  LEA R5, R0, 0x3b800000, 0x17 ;  /* 0x3b80000000057811 */ /* 0x000fe200078eb8ff */
[----:B------:R-:W-:-:S05]  /*0b90*/  IMAD.SHL.U32 R0, R3, 0x100000, RZ ;  /* 0x0010000003007824 */ /* 0x000fca00078e00ff */
[----:B------:R-:W-:-:S07]  /*0ba0*/  LOP3.LUT R0, R5, R0, R6, 0xfe, !PT ;  /* 0x0000000005007212 */ /* 0x000fce00078efe06 */
.L_x_4841:
[----:B------:R-:W-:Y:S05]  /*0bb0*/  BSYNC B0 ;  /* 0x0000000000007941 */ /* 0x000fea0003800000 */
.L_x_4840:
[----:B------:R-:W-:-:S04]  /*0bc0*/  FMUL.FTZ R0, R0, 1 ;  /* 0x3f80000000007820 */ /* 0x000fc80000410000 */
[----:B------:R2:W3:Y:S01]  /*0bd0*/  F2F.F64.F32 R48, R0 ;  /* 0x0000000000307310 */ /* 0x0004e20000201800 */
[----:B------:R-:W-:Y:S05]  /*0be0*/  BRA `(.L_x_4825) ;  /* 0x0000000400187947 */ /* 0x000fea0003800000 */
.L_x_4838:
        /* <DEDUP_REMOVED lines=21> */
.L_x_4847:
[----:B------:R-:W-:Y:S05]  /*0d40*/  BSYNC B1 ;  /* 0x0000000000017941 */ /* 0x000fea0003800000 */
.L_x_4846:
[----:B------:R-:W-:Y:S01]  /*0d50*/  LEA R5, R0, 0x37800000, 0x17 ;  /* 0x3780000000057811 */ /* 0x000fe200078eb8ff */
[----:B------:R-:W-:-:S05]  /*0d60*/  IMAD.SHL.U32 R0, R3, 0x200000, RZ ;  /* 0x0020000003007824 */ /* 0x000fca00078e00ff */
[----:B------:R-:W-:-:S07]  /*0d70*/  LOP3.LUT R0, R5, R0, R6, 0xfe, !PT ;  /* 0x0000000005007212 */ /* 0x000fce00078efe06 */
.L_x_4845:
[----:B------:R-:W-:Y:S05]  /*0d80*/  BSYNC B0 ;  /* 0x0000000000007941 */ /* 0x000fea0003800000 */
.L_x_4844:
[----:B------:R-:W-:-:S04]  /*0d90*/  FMUL.FTZ R0, R0, 1 ;  /* 0x3f80000000007820 */ /* 0x000fc80000410000 */
[----:B------:R2:W3:Y:S01]  /*0da0*/  F2F.F64.F32 R48, R0 ;  /* 0x0000000000307310 */ /* 0x0004e20000201800 */
[----:B------:R-:W-:Y:S05]  /*0db0*/  BRA `(.L_x_4825) ;  /* 0x0000000000a47947 */ /* 0x000fea0003800000 */
.L_x_4837:
        /* <DEDUP_REMOVED lines=14> */
.L_x_4851:
[----:B------:R-:W-:Y:S05]  /*0ea0*/  BSYNC B0 ;  /* 0x0000000000007941 */ /* 0x000fea0003800000 */
.L_x_4850:
[----:B------:R-:W-:-:S04]  /*0eb0*/  FMUL.FTZ R0, R0, 1 ;  /* 0x3f80000000007820 */ /* 0x000fc80000410000 */
[----:B------:R2:W3:Y:S01]  /*0ec0*/  F2F.F64.F32 R48, R0 ;  /* 0x0000000000307310 */ /* 0x0004e20000201800 */
[----:B------:R-:W-:Y:S05]  /*0ed0*/  BRA `(.L_x_4825) ;  /* 0x00000000005c7947 */ /* 0x000fea0003800000 */
.L_x_4824:
[----:B------:R-:W-:Y:S01]  /*0ee0*/  MOV R0, 0x0 ;  /* 0x0000000000007802 */ /* 0x000fe20000000f00 */
[----:B------:R-:W-:Y:S01]  /*0ef0*/  ULDC.64 UR4, c[0x4][0x128] ;  /* 0x01004a0000047ab9 */ /* 0x000fe20000000a00 */
[----:B------:R-:W-:Y:S01]  /*0f00*/  ULDC.64 UR6, c[0x4][0x8] ;  /* 0x0100020000067ab9 */ /* 0x000fe20000000a00 */
[----:B------:R-:W-:Y:S01]  /*0f10*/  IMAD.U32 R4, RZ, RZ, UR4 ;  /* 0x00000004ff047e24 */ /* 0x000fe2000f8e00ff */
[----:B------:R2:W3:Y:S01]  /*0f20*/  LDC.64 R14, c[0x4][R0] ;  /* 0x01000000000e7b82 */ /* 0x0004e20000000a00 */
        /* <DEDUP_REMOVED lines=8> */
[----:B--2---:R-:W-:-:S07]  /*0fb0*/  IMAD.MOV.U32 R13, RZ, RZ, RZ ;  /* 0x000000ffff0d7224 */ /* 0x004fce00078e00ff */
[----:B------:R-:W-:-:S07]  /*0fc0*/  LEPC R20, `(.L_x_4852) ;  /* 0x000000001014794e */ /* 0x000fce0000000000 */
[----:B01-3--:R-:W-:Y:S05]  /*0fd0*/  CALL.ABS.NOINC R14 ;  /* 0x000000000e007343 */ /* 0x00bfea0003c00000 */
.L_x_4852:
[----:B------:R-:W-:Y:S01]  /*0fe0*/  CS2R R48, SRZ ;  /* 0x0000000000307805 */ /* 0x000fe2000001ff00 */
[----:B------:R-:W-:Y:S06]  /*0ff0*/  BRA `(.L_x_4825) ;  /* 0x0000000000147947 */ /* 0x000fec0003800000 */
.L_x_4849:
[----:B------:R-:W2:Y:S02]  /*1000*/  LDG.E.64 R48, desc[UR36][R4.64] ;  /* 0x0000002404307981 */ /* 0x000ea4000c1e1b00 */
[----:B--2---:R-:W2:Y:S01]  /*1010*/  I2F.F64.U64 R48, R48 ;  /* 0x0000003000307312 */ /* 0x004ea20000301800 */
[----:B------:R-:W-:Y:S05]  /*1020*/  BRA `(.L_x_4825) ;  /* 0x0000000000087947 */ /* 0x000fea0003800000 */
.L_x_4848:
[----:B------:R-:W2:Y:S02]  /*1030*/  LDG.E R4, desc[UR36][R4.64] ;  /* 0x0000002404047981 */ /* 0x000ea4000c1e1900 */
[----:B--2---:R2:W3:Y:S02]  /*1040*/  I2F.F64.U32 R48, R4 ;  /* 0x0000000400307312 */ /* 0x0044e40000201800 */
.L_x_4825:
        /* <DEDUP_REMOVED lines=19> */
.L_x_4856:
[----:B------:R-:W2:Y:S02]  /*1180*/  LDG.E.U8 R4, desc[UR36][R4.64] ;  /* 0x0000002404047981 */ /* 0x000ea4000c1e1100 */
[----:B--2---:R2:W3:Y:S01]  /*1190*/  I2F.F64.U16 R46, R4 ;  /* 0x00000004002e7312 */ /* 0x0044e20000101800 */
[----:B------:R-:W-:Y:S05]  /*11a0*/  BRA `(.L_x_4858) ;  /* 0x0000000c00707947 */ /* 0x000fea0003800000 */
.L_x_4855:
        /* <DEDUP_REMOVED lines=9> */
.L_x_4860:
[----:B------:R-:W2:Y:S02]  /*1240*/  LDG.E R4, desc[UR36][R4.64] ;  /* 0x0000002404047981 */ /* 0x000ea4000c1e1900 */
[----:B--2---:R2:W3:Y:S01]  /*1250*/  I2F.F64 R46, R4 ;  /* 0x00000004002e7312 */ /* 0x0044e20000201c00 */
[----:B------:R-:W-:Y:S05]  /*1260*/  BRA `(.L_x_4858) ;  /* 0x0000000c00407947 */ /* 0x000fea0003800000 */
.L_x_4859:
[----:B------:R-:W2:Y:S02]  /*1270*/  LDG.E.U16 R4, desc[UR36][R4.64] ;  /* 0x0000002404047981 */ /* 0x000ea4000c1e1500 */
[----:B--2---:R2:W3:Y:S01]  /*1280*/  I2F.F64.S16 R46, R4 ;  /* 0x00000004002e7312 */ /* 0x0044e20000101c00 */
[----:B------:R-:W-:Y:S05]  /*1290*/  BRA `(.L_x_4858) ;  /* 0x0000000c00347947 */ /* 0x000fea0003800000 */
.L_x_4854:
        /* <DEDUP_REMOVED lines=10> */
.L_x_4862:
[----:B------:R-:W2:Y:S02]  /*1340*/  LDG.E.U16 R0, desc[UR36][R4.64] ;  /* 0x0000002404007981 */ /* 0x000ea4000c1e1500 */
[----:B--2---:R-:W-:-:S05]  /*1350*/  HADD2.F32 R0, -RZ, R0.H0_H0 ;  /* 0x20000000ff007230 */ /* 0x004fca0000004100 */
[----:B------:R-:W-:-:S04]  /*1360*/  FMUL.FTZ R0, R0, 1 ;  /* 0x3f80000000007820 */ /* 0x000fc80000410000 */
[----:B------:R2:W3:Y:S01]  /*1370*/  F2F.F64.F32 R46, R0 ;  /* 0x00000000002e7310 */ /* 0x0004e20000201800 */
[----:B------:R-:W-:Y:S05]  /*1380*/  BRA `(.L_x_4858) ;  /* 0x0000000800f87947 */ /* 0x000fea0003800000 */
.L_x_4861:
        /* <DEDUP_REMOVED lines=10> */
.L_x_4864:
[----:B------:R-:W2:Y:S02]  /*1430*/  LDG.E.U16 R4, desc[UR36][R4.64] ;  /* 0x0000002404047981 */ /* 0x000ea4000c1e1500 */
[----:B--2---:R-:W-:-:S05]  /*1440*/  HADD2.F32 R0, -RZ, R4.H0_H0 ;  /* 0x20000004ff007230 */ /* 0x004fca0000004100 */
[----:B------:R-:W-:-:S04]  /*1450*/  FMUL.FTZ R0, R0, 1 ;  /* 0x3f80000000007820 */ /* 0x000fc80000410000 */
[----:B------:R2:W3:Y:S01]  /*1460*/  F2F.F64.F32 R46, R0 ;  /* 0x00000000002e7310 */ /* 0x0004e20000201800 */
[----:B------:R-:W-:Y:S05]  /*1470*/  BRA `(.L_x_4858) ;  /* 0x0000000800bc7947 */ /* 0x000fea0003800000 */
.L_x_4863:
[----:B------:R2:W5:Y:S01]  /*1480*/  LDG.E.64 R46, desc[UR36][R4.64] ;  /* 0x00000024042e7981 */ /* 0x000562000c1e1b00 */
[----:B------:R-:W-:Y:S05]  /*1490*/  BRA `(.L_x_4858) ;  /* 0x0000000800b47947 */ /* 0x000fea0003800000 */
.L_x_4853:
        /* <DEDUP_REMOVED lines=13> */
.L_x_4867:
[----:B------:R2:W5:Y:S01]  /*1570*/  LDG.E.64 R46, desc[UR36][R4.64] ;  /* 0x00000024042e7981 */ /* 0x000562000c1e1b00 */
[----:B------:R-:W-:Y:S05]  /*1580*/  BRA `(.L_x_4858) ;  /* 0x0000000800787947 */ /* 0x000fea0003800000 */
.L_x_4866:
        /* <DEDUP_REMOVED lines=28> */
.L_x_4869:
        /* <DEDUP_REMOVED lines=15> */
.L_x_4868:
[----:B------:R-:W2:Y:S02]  /*1840*/  LDG.E.U16 R0, desc[UR36][R4.64] ;  /* 0x0000002404007981 */ /* 0x000ea4000c1e1500 */
[----:B--2---:R-:W-:-:S04]  /*1850*/  IMAD.U32 R0, R0, 0x10000, RZ ;  /* 0x0001000000007824 */ /* 0x004fc800078e00ff */
[----:B------:R-:W-:-:S04]  /*1860*/  FMUL.FTZ R0, R0, 1 ;  /* 0x3f80000000007820 */ /* 0x000fc80000410000 */
[----:B------:R2:W3:Y:S01]  /*1870*/  F2F.F64.F32 R46, R0 ;  /* 0x00000000002e7310 */ /* 0x0004e20000201800 */
[----:B------:R-:W-:Y:S05]  /*1880*/  BRA `(.L_x_4858) ;  /* 0x0000000400b87947 */ /* 0x000fea0003800000 */
.L_x_4865:
        /* <DEDUP_REMOVED lines=11> */
.L_x_4872:
        /* <DEDUP_REMOVED lines=21> */
.L_x_4876:
[----:B------:R-:W-:Y:S05]  /*1a90*/  BSYNC B1 ;  /* 0x0000000000017941 */ /* 0x000fea0003800000 */
.L_x_4875:
[----:B------:R-:W-:Y:S01]  /*1aa0*/  LEA R5, R0, 0x3b800000, 0x17 ;  /* 0x3b80000000057811 */ /* 0x000fe200078eb8ff */
[----:B------:R-:W-:-:S05]  /*1ab0*/  IMAD.SHL.U32 R0, R3, 0x100000, RZ ;  /* 0x0010000003007824 */ /* 0x000fca00078e00ff */
[----:B------:R-:W-:-:S07]  /*1ac0*/  LOP3.LUT R0, R5, R0, R6, 0xfe, !PT ;  /* 0x0000000005007212 */ /* 0x000fce00078efe06 */
.L_x_4874:
[----:B------:R-:W-:Y:S05]  /*1ad0*/  BSYNC B0 ;  /* 0x0000000000007941 */ /* 0x000fea0003800000 */
.L_x_4873:
[----:B------:R-:W-:-:S04]  /*1ae0*/  FMUL.FTZ R0, R0, 1 ;  /* 0x3f80000000007820 */ /* 0x000fc80000410000 */
[----:B------:R2:W3:Y:S01]  /*1af0*/  F2F.F64.F32 R46, R0 ;  /* 0x00000000002e7310 */ /* 0x0004e20000201800 */
[----:B------:R-:W-:Y:S05]  /*1b00*/  BRA `(.L_x_4858) ;  /* 0x0000000400187947 */ /* 0x000fea0003800000 */
.L_x_4871:
        /* <DEDUP_REMOVED lines=21> */
.L_x_4880:
[----:B------:R-:W-:Y:S05]  /*1c60*/  BSYNC B1 ;  /* 0x0000000000017941 */ /* 0x000fea0003800000 */
.L_x_4879:
[----:B------:R-:W-:Y:S01]  /*1c70*/  LEA R5, R0, 0x37800000, 0x17 ;  /* 0x3780000000057811 */ /* 0x000fe200078eb8ff */
[----:B------:R-:W-:-:S05]  /*1c80*/  IMAD.SHL.U32 R0, R3, 0x200000, RZ ;  /* 0x0020000003007824 */ /* 0x000fca00078e00ff */
[----:B------:R-:W-:-:S07]  /*1c90*/  LOP3.LUT R0, R5, R0, R6, 0xfe, !PT ;  /* 0x0000000005007212 */ /* 0x000fce00078efe06 */
.L_x_4878:
[----:B------:R-:W-:Y:S05]  /*1ca0*/  BSYNC B0 ;  /* 0x0000000000007941 */ /* 0x000fea0003800000 */
.L_x_4877:
[----:B------:R-:W-:-:S04]  /*1cb0*/  FMUL.FTZ R0, R0, 1 ;  /* 0x3f80000000007820 */ /* 0x000fc80000410000 */
[----:B------:R2:W3:Y:S01]  /*1cc0*/  F2F.F64.F32 R46, R0 ;  /* 0x00000000002e7310 */ /* 0x0004e20000201800 */
[----:B------:R-:W-:Y:S05]  /*1cd0*/  BRA `(.L_x_4858) ;  /* 0x0000000000a47947 */ /* 0x000fea0003800000 */
.L_x_4870:
        /* <DEDUP_REMOVED lines=14> */
.L_x_4884:
[----:B------:R-:W-:Y:S05]  /*1dc0*/  BSYNC B0 ;  /* 0x0000000000007941 */ /* 0x000fea0003800000 */
.L_x_4883:
[----:B------:R-:W-:-:S04]  /*1dd0*/  FMUL.FTZ R0, R0, 1 ;  /* 0x3f80000000007820 */ /* 0x000fc80000410000 */
[----:B------:R2:W3:Y:S01]  /*1de0*/  F2F.F64.F32 R46, R0 ;  /* 0x00000000002e7310 */ /* 0x0004e20000201800 */
[----:B------:R-:W-:Y:S05]  /*1df0*/  BRA `(.L_x_4858) ;  /* 0x00000000005c7947 */ /* 0x000fea0003800000 */
.L_x_4857:
        /* <DEDUP_REMOVED lines=15> */
[----:B01-345:R-:W-:Y:S05]  /*1ef0*/  CALL.ABS.NOINC R14 ;  /* 0x000000000e007343 */ /* 0x03bfea0003c00000 */
.L_x_4885:
[----:B------:R-:W-:Y:S01]  /*1f00*/  CS2R R46, SRZ ;  /* 0x00000000002e7805 */ /* 0x000fe2000001ff00 */
[----:B------:R-:W-:Y:S06]  /*1f10*/  BRA `(.L_x_4858) ;  /* 0x0000000000147947 */ /* 0x000fec0003800000 */
.L_x_4882:
[----:B------:R-:W2:Y:S02]  /*1f20*/  LDG.E.64 R46, desc[UR36][R4.64] ;  /* 0x00000024042e7981 */ /* 0x000ea4000c1e1b00 */
[----:B--2---:R-:W2:Y:S01]  /*1f30*/  I2F.F64.U64 R46, R46 ;  /* 0x0000002e002e7312 */ /* 0x004ea20000301800 */
[----:B------:R-:W-:Y:S05]  /*1f40*/  BRA `(.L_x_4858) ;  /* 0x0000000000087947 */ /* 0x000fea0003800000 */
.L_x_4881:
[----:B------:R-:W2:Y:S02]  /*1f50*/  LDG.E R4, desc[UR36][R4.64] ;  /* 0x0000002404047981 */ /* 0x000ea4000c1e1900 */
[----:B--2---:R2:W3:Y:S02]  /*1f60*/  I2F.F64.U32 R46, R4 ;  /* 0x00000004002e7312 */ /* 0x0044e40000201800 */
.L_x_4858:
        /* <DEDUP_REMOVED lines=19> */
.L_x_4889:
[----:B------:R-:W2:Y:S02]  /*20a0*/  LDG.E.U8 R4, desc[UR36][R4.64] ;  /* 0x0000002404047981 */ /* 0x000ea4000c1e1100 */
[----:B--2---:R0:W2:Y:S01]  /*20b0*/  I2F.F64.U16 R44, R4 ;  /* 0x00000004002c7312 */ /* 0x0040a20000101800 */
[----:B------:R-:W-:Y:S05]  /*20c0*/  BRA `(.L_x_4891) ;  /* 0x0000000c00707947 */ /* 0x000fea0003800000 */
.L_x_4888:
        /* <DEDUP_REMOVED lines=9> */
.L_x_4893:
[----:B------:R-:W2:Y:S02]  /*2160*/  LDG.E R4, desc[UR36][R4.64] ;  /* 0x0000002404047981 */ /* 0x000ea4000c1e1900 */
[----:B--2---:R0:W2:Y:S01]  /*2170*/  I2F.F64 R44, R4 ;  /* 0x00000004002c7312 */ /* 0x0040a20000201c00 */
[----:B------:R-:W-:Y:S05]  /*2180*/  BRA `(.L_x_4891) ;  /* 0x0000000c00407947 */ /* 0x000fea0003800000 */
.L_x_4892:
[----:B------:R-:W2:Y:S02]  /*2190*/  LDG.E.U16 R4, desc[UR36][R4.64] ;  /* 0x0000002404047981 */ /* 0x000ea4000c1e1500 */
[----:B--2---:R0:W2:Y:S01]  /*21a0*/  I2F.F64.S16 R44, R4 ;  /* 0x00000004002c7312 */ /* 0x0040a20000101c00 */
[----:B------:R-:W-:Y:S05]  /*21b0*/  BRA `(.L_x_4891) ;  /* 0x0000000c00347947 */ /* 0x000fea0003800000 */
.L_x_4887:
        /* <DEDUP_REMOVED lines=10> */
.L_x_4895:
[----:B------:R-:W2:Y:S02]  /*2260*/  LDG.E.U16 R0, desc[UR36][R4.64] ;  /* 0x0000002404007981 */ /* 0x000ea4000c1e1500 */
[----:B--2---:R-:W-:-:S05]  /*2270*/  HADD2.F32 R0, -RZ, R0.H0_H0 ;  /* 0x20000000ff007230 */ /* 0x004fca0000004100 */
[----:B------:R-:W-:-:S04]  /*2280*/  FMUL.FTZ R0, R0, 1 ;  /* 0x3f80000000007820 */ /* 0x000fc80000410000 */
[----:B------:R0:W2:Y:S01]  /*2290*/  F2F.F64.F32 R44, R0 ;  /* 0x00000000002c7310 */ /* 0x0000a20000201800 */
[----:B------:R-:W-:Y:S05]  /*22a0*/  BRA `(.L_x_4891) ;  /* 0x0000000800f87947 */ /* 0x000fea0003800000 */
.L_x_4894:
        /* <DEDUP_REMOVED lines=10> */
.L_x_4897:
[----:B------:R-:W2:Y:S02]  /*2350*/  LDG.E.U16 R4, desc[UR36][R4.64] ;  /* 0x0000002404047981 */ /* 0x000ea4000c1e1500 */
[----:B--2---:R-:W-:-:S05]  /*2360*/  HADD2.F32 R0, -RZ, R4.H0_H0 ;  /* 0x20000004ff007230 */ /* 0x004fca0000004100 */
[----:B------:R-:W-:-:S04]  /*2370*/  FMUL.FTZ R0, R0, 1 ;  /* 0x3f80000000007820 */ /* 0x000fc80000410000 */
[----:B------:R0:W2:Y:S01]  /*2380*/  F2F.F64.F32 R44, R0 ;  /* 0x00000000002c7310 */ /* 0x0000a20000201800 */
[----:B------:R-:W-:Y:S05]  /*2390*/  BRA `(.L_x_4891) ;  /* 0x0000000800bc7947 */ /* 0x000fea0003800000 */
.L_x_4896:
[----:B------:R0:W5:Y:S01]  /*23a0*/  LDG.E.64 R44, desc[UR36][R4.64] ;  /* 0x00000024042c7981 */ /* 0x000162000c1e1b00 */
[----:B------:R-:W-:Y:S05]  /*23b0*/  BRA `(.L_x_4891) ;  /* 0x0000000800b47947 */ /* 0x000fea0003800000 */
.L_x_4886:
        /* <DEDUP_REMOVED lines=13> */
.L_x_4900:
[----:B------:R0:W5:Y:S01]  /*2490*/  LDG.E.64 R44, desc[UR36][R4.64] ;  /* 0x00000024042c7981 */ /* 0x000162000c1e1b00 */
[----:B------:R-:W-:Y:S05]  /*24a0*/  BRA `(.L_x_4891) ;  /* 0x0000000800787947 */ /* 0x000fea0003800000 */
.L_x_4899:
        /* <DEDUP_REMOVED lines=28> */
.L_x_4902:
        /* <DEDUP_REMOVED lines=15> */
.L_x_4901:
[----:B------:R-:W2:Y:S02]  /*2760*/  LDG.E.U16 R0, desc[UR36][R4.64] ;  /* 0x0000002404007981 */ /* 0x000ea4000c1e1500 */
[----:B--2---:R-:W-:-:S04]  /*2770*/  IMAD.U32 R0, R0, 0x10000, RZ ;  /* 0x0001000000007824 */ /* 0x004fc800078e00ff */
[----:B------:R-:W-:-:S04]  /*2780*/  FMUL.FTZ R0, R0, 1 ;  /* 0x3f80000000007820 */ /* 0x000fc80000410000 */
[----:B------:R0:W2:Y:S01]  /*2790*/  F2F.F64.F32 R44, R0 ;  /* 0x00000000002c7310 */ /* 0x0000a20000201800 */
[----:B------:R-:W-:Y:S05]  /*27a0*/  BRA `(.L_x_4891) ;  /* 0x0000000400b87947 */ /* 0x000fea0003800000 */
.L_x_4898:
        /* <DEDUP_REMOVED lines=11> */
.L_x_4905:
        /* <DEDUP_REMOVED lines=21> */
.L_x_4909:
[----:B------:R-:W-:Y:S05]  /*29b0*/  BSYNC B1 ;  /* 0x0000000000017941 */ /* 0x000fea0003800000 */
.L_x_4908:
[----:B------:R-:W-:Y:S01]  /*29c0*/  LEA R5, R0, 0x3b800000, 0x17 ;  /* 0x3b80000000057811 */ /* 0x000fe200078eb8ff */
[----:B------:R-:W-:-:S05]  /*29d0*/  IMAD.SHL.U32 R0, R3, 0x100000, RZ ;  /* 0x0010000003007824 */ /* 0x000fca00078e00ff */
[----:B------:R-:W-:-:S07]  /*29e0*/  LOP3.LUT R0, R5, R0, R6, 0xfe, !PT ;  /* 0x0000000005007212 */ /* 0x000fce00078efe06 */
.L_x_4907:
[----:B------:R-:W-:Y:S05]  /*29f0*/  BSYNC B0 ;  /* 0x0000000000007941 */ /* 0x000fea0003800000 */
.L_x_4906:
[----:B------:R-:W-:-:S04]  /*2a00*/  FMUL.FTZ R0, R0, 1 ;  /* 0x3f80000000007820 */ /* 0x000fc80000410000 */
[----:B------:R0:W2:Y:S01]  /*2a10*/  F2F.F64.F32 R44, R0 ;  /* 0x00000000002c7310 */ /* 0x0000a20000201800 */
[----:B------:R-:W-:Y:S05]  /*2a20*/  BRA `(.L_x_4891) ;  /* 0x0000000400187947 */ /* 0x000fea0003800000 */
.L_x_4904:
        /* <DEDUP_REMOVED lines=21> */
.L_x_4913:
[----:B------:R-:W-:Y:S05]  /*2b80*/  BSYNC B1 ;  /* 0x0000000000017941 */ /* 0x000fea0003800000 */
.L_x_4912:
[----:B------:R-:W-:Y:S01]  /*2b90*/  LEA R5, R0, 0x37800000, 0x17 ;  /* 0x3780000000057811 */ /* 0x000fe200078eb8ff */
[----:B------:R-:W-:-:S05]  /*2ba0*/  IMAD.SHL.U32 R0, R3, 0x200000, RZ ;  /* 0x0020000003007824 */ /* 0x000fca00078e00ff */
[----:B------:R-:W-:-:S07]  /*2bb0*/  LOP3.LUT R0, R5, R0, R6, 0xfe, !PT ;  /* 0x0000000005007212 */ /* 0x000fce00078efe06 */
.L_x_4911:
[----:B------:R-:W-:Y:S05]  /*2bc0*/  BSYNC B0 ;  /* 0x0000000000007941 */ /* 0x000fea0003800000 */
.L_x_4910:
[----:B------:R-:W-:-:S04]  /*2bd0*/  FMUL.FTZ R0, R0, 1 ;  /* 0x3f80000000007820 */ /* 0x000fc80000410000 */
[----:B------:R0:W2:Y:S01]  /*2be0*/  F2F.F64.F32 R44, R0 ;  /* 0x00000000002c7310 */ /* 0x0000a20000201800 */
[----:B------:R-:W-:Y:S05]  /*2bf0*/  BRA `(.L_x_4891) ;  /* 0x0000000000a47947 */ /* 0x000fea0003800000 */
.L_x_4903:
        /* <DEDUP_REMOVED lines=14> */
.L_x_4917:
[----:B------:R-:W-:Y:S05]  /*2ce0*/  BSYNC B0 ;  /* 0x0000000000007941 */ /* 0x000fea0003800000 */
.L_x_4916:
[----:B------:R-:W-:-:S04]  /*2cf0*/  FMUL.FTZ R0, R0, 1 ;  /* 0x3f80000000007820 */ /* 0x000fc80000410000 */
[----:B------:R0:W2:Y:S01]  /*2d00*/  F2F.F64.F32 R44, R0 ;  /* 0x00000000002c7310 */ /* 0x0000a20000201800 */
[----:B------:R-:W-:Y:S05]  /*2d10*/  BRA `(.L_x_4891) ;  /* 0x00000000005c7947 */ /* 0x000fea0003800000 */
.L_x_4890:
        /* <DEDUP_REMOVED lines=15> */
[----:B-12345:R-:W-:Y:S05]  /*2e10*/  CALL.ABS.NOINC R14 ;  /* 0x000000000e007343 */ /* 0x03efea0003c00000 */
.L_x_4918:
[----:B------:R-:W-:Y:S01]  /*2e20*/  CS2R R44, SRZ ;  /* 0x00000000002c7805 */ /* 0x000fe2000001ff00 */
[----:B------:R-:W-:Y:S06]  /*2e30*/  BRA `(.L_x_4891) ;  /* 0x0000000000147947 */ /* 0x000fec0003800000 */
.L_x_4915:
[----:B------:R-:W2:Y:S02]  /*2e40*/  LDG.E.64 R44, desc[UR36][R4.64] ;  /* 0x00000024042c7981 */ /* 0x000ea4000c1e1b00 */
[----:B--2---:R-:W0:Y:S01]  /*2e50*/  I2F.F64.U64 R44, R44 ;  /* 0x0000002c002c7312 */ /* 0x004e220000301800 */
[----:B------:R-:W-:Y:S05]  /*2e60*/  BRA `(.L_x_4891) ;  /* 0x0000000000087947 */ /* 0x000fea0003800000 */
.L_x_4914:
[----:B------:R-:W2:Y:S02]  /*2e70*/  LDG.E R4, desc[UR36][R4.64] ;  /* 0x0000002404047981 */ /* 0x000ea4000c1e1900 */
[----:B--2---:R0:W2:Y:S02]  /*2e80*/  I2F.F64.U32 R44, R4 ;  /* 0x00000004002c7312 */ /* 0x0040a40000201800 */
.L_x_4891:
        /* <DEDUP_REMOVED lines=19> */
.L_x_4922:
[----:B------:R-:W2:Y:S02]  /*2fc0*/  LDG.E.U8 R4, desc[UR36][R4.64] ;  /* 0x0000002404047981 */ /* 0x000ea4000c1e1100 */
[----:B--2---:R0:W1:Y:S01]  /*2fd0*/  I2F.F64.U16 R42, R4 ;  /* 0x00000004002a7312 */ /* 0x0040620000101800 */
[----:B------:R-:W-:Y:S05]  /*2fe0*/  BRA `(.L_x_4924) ;  /* 0x0000000c00707947 */ /* 0x000fea0003800000 */
.L_x_4921:
        /* <DEDUP_REMOVED lines=9> */
.L_x_4926:
[----:B------:R-:W2:Y:S02]  /*3080*/  LDG.E R4, desc[UR36][R4.64] ;  /* 0x0000002404047981 */ /* 0x000ea4000c1e1900 */
[----:B--2---:R0:W1:Y:S01]  /*3090*/  I2F.F64 R42, R4 ;  /* 0x00000004002a7312 */ /* 0x0040620000201c00 */
[----:B------:R-:W-:Y:S05]  /*30a0*/  BRA `(.L_x_4924) ;  /* 0x0000000c00407947 */ /* 0x000fea0003800000 */
.L_x_4925:
[----:B------:R-:W2:Y:S02]  /*30b0*/  LDG.E.U16 R4, desc[UR36][R4.64] ;  /* 0x0000002404047981 */ /* 0x000ea4000c1e1500 */
[----:B--2---:R0:W1:Y:S01]  /*30c0*/  I2F.F64.S16 R42, R4 ;  /* 0x00000004002a7312 */ /* 0x0040620000101c00 */
[----:B------:R-:W-:Y:S05]  /*30d0*/  BRA `(.L_x_4924) ;  /* 0x0000000c00347947 */ /* 0x000fea0003800000 */
.L_x_4920:
        /* <DEDUP_REMOVED lines=10> */
.L_x_4928:
[----:B------:R-:W2:Y:S02]  /*3180*/  LDG.E.U16 R0, desc[UR36][R4.64] ;  /* 0x0000002404007981 */ /* 0x000ea4000c1e1500 */
[----:B--2---:R-:W-:-:S05]  /*3190*/  HADD2.F32 R0, -RZ, R0.H0_H0 ;  /* 0x20000000ff007230 */ /* 0x004fca0000004100 */
[----:B------:R-:W-:-:S04]  /*31a0*/  FMUL.FTZ R0, R0, 1 ;  /* 0x3f80000000007820 */ /* 0x000fc80000410000 */
[----:B------:R0:W1:Y:S01]  /*31b0*/  F2F.F64.F32 R42, R0 ;  /* 0x00000000002a7310 */ /* 0x0000620000201800 */
[----:B------:R-:W-:Y:S05]  /*31c0*/  BRA `(.L_x_4924) ;  /* 0x0000000800f87947 */ /* 0x000fea0003800000 */
.L_x_4927:
        /* <DEDUP_REMOVED lines=10> */
.L_x_4930:
[----:B------:R-:W2:Y:S02]  /*3270*/  LDG.E.U16 R4, desc[UR36][R4.64] ;  /* 0x0000002404047981 */ /* 0x000ea4000c1e1500 */
[----:B--2---:R-:W-:-:S05]  /*3280*/  HADD2.F32 R0, -RZ, R4.H0_H0 ;  /* 0x20000004ff007230 */ /* 0x004fca0000004100 */
[----:B------:R-:W-:-:S04]  /*3290*/  FMUL.FTZ R0, R0, 1 ;  /* 0x3f80000000007820 */ /* 0x000fc80000410000 */
[----:B------:R0:W1:Y:S01]  /*32a0*/  F2F.F64.F32 R42, R0 ;  /* 0x00000000002a7310 */ /* 0x0000620000201800 */
[----:B------:R-:W-:Y:S05]  /*32b0*/  BRA `(.L_x_4924) ;  /* 0x0000000800bc7947 */ /* 0x000fea0003800000 */
.L_x_4929:
[----:B------:R0:W5:Y:S01]  /*32c0*/  LDG.E.64 R42, desc[UR36][R4.64] ;  /* 0x00000024042a7981 */ /* 0x000162000c1e1b00 */
[----:B------:R-:W-:Y:S05]  /*32d0*/  BRA `(.L_x_4924) ;  /* 0x0000000800b47947 */ /* 0x000fea0003800000 */
.L_x_4919:
        /* <DEDUP_REMOVED lines=13> */
.L_x_4933:
[----:B------:R0:W5:Y:S01]  /*33b0*/  LDG.E.64 R42, desc[UR36][R4.64] ;  /* 0x00000024042a7981 */ /* 0x000162000c1e1b00 */
[----:B------:R-:W-:Y:S05]  /*33c0*/  BRA `(.L_x_4924) ;  /* 0x0000000800787947 */ /* 0x000fea0003800000 */
.L_x_4932:
        /* <DEDUP_REMOVED lines=28> */
.L_x_4935:
        /* <DEDUP_REMOVED lines=15> */
.L_x_4934:
[----:B------:R-:W2:Y:S02]  /*3680*/  LDG.E.U16 R0, desc[UR36][R4.64] ;  /* 0x0000002404007981 */ /* 0x000ea4000c1e1500 */
[----:B--2---:R-:W-:-:S04]  /*3690*/  IMAD.U32 R0, R0, 0x10000, RZ ;  /* 0x0001000000007824 */ /* 0x004fc800078e00ff */
[----:B------:R-:W-:-:S04]  /*36a0*/  FMUL.FTZ R0, R0, 1 ;  /* 0x3f80000000007820 */ /* 0x000fc80000410000 */
[----:B------:R0:W1:Y:S01]  /*36b0*/  F2F.F64.F32 R42, R0 ;  /* 0x00000000002a7310 */ /* 0x0000620000201800 */
[----:B------:R-:W-:Y:S05]  /*36c0*/  BRA `(.L_x_4924) ;  /* 0x0000000400b87947 */ /* 0x000fea0003800000 */
.L_x_4931:
        /* <DEDUP_REMOVED lines=11> */
.L_x_4938:
        /* <DEDUP_REMOVED lines=21> */
.L_x_4942:
[----:B------:R-:W-:Y:S05]  /*38d0*/  BSYNC B1 ;  /* 0x0000000000017941 */ /* 0x000fea0003800000 */
.L_x_4941:
[----:B------:R-:W-:Y:S01]  /*38e0*/  LEA R5, R0, 0x3b800000, 0x17 ;  /* 0x3b80000000057811 */ /* 0x000fe200078eb8ff */
[----:B------:R-:W-:-:S05]  /*38f0*/  IMAD.SHL.U32 R0, R3, 0x100000, RZ ;  /* 0x0010000003007824 */ /* 0x000fca00078e00ff */
[----:B------:R-:W-:-:S07]  /*3900*/  LOP3.LUT R0, R5, R0, R6, 0xfe, !PT ;  /* 0x0000000005007212 */ /* 0x000fce00078efe06 */
.L_x_4940:
[----:B------:R-:W-:Y:S05]  /*3910*/  BSYNC B0 ;  /* 0x0000000000007941 */ /* 0x000fea0003800000 */
.L_x_4939:
[----:B------:R-:W-:-:S04]  /*3920*/  FMUL.FTZ R0, R0, 1 ;  /* 0x3f80000000007820 */ /* 0x000fc80000410000 */
[----:B------:R0:W1:Y:S01]  /*3930*/  F2F.F64.F32 R42, R0 ;  /* 0x00000000002a7310 */ /* 0x0000620000201800 */
[----:B------:R-:W-:Y:S05]  /*3940*/  BRA `(.L_x_4924) ;  /* 0x0000000400187947 */ /* 0x000fea0003800000 */
.L_x_4937:
        /* <DEDUP_REMOVED lines=21> */
.L_x_4946:
[----:B------:R-:W-:Y:S05]  /*3aa0*/  BSYNC B1 ;  /* 0x0000000000017941 */ /* 0x000fea0003800000 */
.L_x_4945:
[----:B------:R-:W-:Y:S01]  /*3ab0*/  LEA R5, R0, 0x37800000, 0x17 ;  /* 0x3780000000057811 */ /* 0x000fe200078eb8ff */
[----:B------:R-:W-:-:S05]  /*3ac0*/  IMAD.SHL.U32 R0, R3, 0x200000, RZ ;  /* 0x0020000003007824 */ /* 0x000fca00078e00ff */
[----:B------:R-:W-:-:S07]  /*3ad0*/  LOP3.LUT R0, R5, R0, R6, 0xfe, !PT ;  /* 0x0000000005007212 */ /* 0x000fce00078efe06 */
.L_x_4944:
[----:B------:R-:W-:Y:S05]  /*3ae0*/  BSYNC B0 ;  /* 0x0000000000007941 */ /* 0x000fea0003800000 */
.L_x_4943:
[----:B------:R-:W-:-:S04]  /*3af0*/  FMUL.FTZ R0, R0, 1 ;  /* 0x3f80000000007820 */ /* 0x000fc80000410000 */
[----:B------:R0:W1:Y:S01]  /*3b00*/  F2F.F64.F32 R42, R0 ;  /* 0x00000000002a7310 */ /* 0x0000620000201800 */
[----:B------:R-:W-:Y:S05]  /*3b10*/  BRA `(.L_x_4924) ;  /* 0x0000000000a47947 */ /* 0x000fea0003800000 */
.L_x_4936:
        /* <DEDUP_REMOVED lines=14> */
.L_x_4950:
[----:B------:R-:W-:Y:S05]  /*3c00*/  BSYNC B0 ;  /* 0x0000000000007941 */ /* 0x000fea0003800000 */
.L_x_4949:
[----:B------:R-:W-:-:S04]  /*3c10*/  FMUL.FTZ R0, R0, 1 ;  /* 0x3f80000000007820 */ /* 0x000fc80000410000 */
[----:B------:R1:W2:Y:S01]  /*3c20*/  F2F.F64.F32 R42, R0 ;  /* 0x00000000002a7310 */ /* 0x0002a20000201800 */
[----:B------:R-:W-:Y:S05]  /*3c30*/  BRA `(.L_x_4924) ;  /* 0x00000000005c7947 */ /* 0x000fea0003800000 */
.L_x_4923:
        /* <DEDUP_REMOVED lines=16> */
.L_x_4951:
[----:B------:R-:W-:Y:S01]  /*3d40*/  CS2R R42, SRZ ;  /* 0x00000000002a7805 */ /* 0x000fe2000001ff00 */
[----:B------:R-:W-:Y:S06]  /*3d50*/  BRA `(.L_x_4924) ;  /* 0x0000000000147947 */ /* 0x000fec0003800000 */
.L_x_4948:
[----:B------:R-:W2:Y:S02]  /*3d60*/  LDG.E.64 R42, desc[UR36][R4.64] ;  /* 0x00000024042a7981 */ /* 0x000ea4000c1e1b00 */
[----:B--2---:R-:W0:Y:S01]  /*3d70*/  I2F.F64.U64 R42, R42 ;  /* 0x0000002a002a7312 */ /* 0x004e220000301800 */
[----:B------:R-:W-:Y:S05]  /*3d80*/  BRA `(.L_x_4924) ;  /* 0x0000000000087947 */ /* 0x000fea0003800000 */
.L_x_4947:
[----:B------:R-:W2:Y:S02]  /*3d90*/  LDG.E R4, desc[UR36][R4.64] ;  /* 0x0000002404047981 */ /* 0x000ea4000c1e1900 */
[----:B--2---:R0:W1:Y:S02]  /*3da0*/  I2F.F64.U32 R42, R4 ;  /* 0x00000004002a7312 */ /* 0x0040640000201800 */
.L_x_4924:
[----:B------:R-:W-:-:S07]  /*3db0*/  VIADD R53, R53, 0x80 ;  /* 0x0000008035357836 */ /* 0x000fce0000000000 */
.L_x_4819:
[----:B------:R-:W-:Y:S05]  /*3dc0*/  BSYNC B6 ;  /* 0x0000000000067941 */ /* 0x000fea0003800000 */
.L_x_4818:
[----:B------:R-:W-:Y:S01]  /*3dd0*/  ISETP.GE.AND P0, PT, R53, R22, PT ;  /* 0x000000163500720c */ /* 0x000fe20003f06270 */
[----:B------:R-:W-:Y:S01]  /*3de0*/  BSSY B6, `(.L_x_4952) ;  /* 0x00003cf000067945 */ /* 0x000fe20003800000 */
[----:B------:R-:W-:Y:S02]  /*3df0*/  CS2R R38, SRZ ;  /* 0x0000000000267805 */ /* 0x000fe4000001ff00 */
[----:B------:R-:W-:Y:S02]  /*3e00*/  CS2R R36, SRZ ;  /* 0x0000000000247805 */ /* 0x000fe4000001ff00 */
[----:B------:R-:W-:-:S07]  /*3e10*/  CS2R R24, SRZ ;  /* 0x0000000000187805 */ /* 0x000fce000001ff00 */
[----:B------:R-:W-:Y:S05]  /*3e20*/  @P0 BRA `(.L_x_4953) ;  /* 0x0000003c00280947 */ /* 0x000fea0003800000 */
[----:B0-----:R-:W0:Y:S01]  /*3e30*/  LDC.64 R4, c[0x0][0x220] ;  /* 0x00008800ff047b82 */ /* 0x001e220000000a00 */
[----:B-1----:R-:W-:Y:S01]  /*3e40*/  PRMT R0, R51, 0x9910, RZ ;  /* 0x0000991033007816 */ /* 0x002fe200000000ff */
        /* <DEDUP_REMOVED lines=18> */
.L_x_4957:
[----:B------:R-:W2:Y:S02]  /*3f70*/  LDG.E.U8 R4, desc[UR36][R4.64] ;  /* 0x0000002404047981 */ /* 0x000ea4000c1e1100 */
[----:B--2---:R0:W1:Y:S01]  /*3f80*/  I2F.F64.U16 R40, R4 ;  /* 0x0000000400287312 */ /* 0x0040620000101800 */
[----:B------:R-:W-:Y:S05]  /*3f90*/  BRA `(.L_x_4959) ;  /* 0x0000000c00707947 */ /* 0x000fea0003800000 */
.L_x_4956:
        /* <DEDUP_REMOVED lines=9> */
.L_x_4961:
[----:B------:R-:W2:Y:S02]  /*4030*/  LDG.E R4, desc[UR36][R4.64] ;  /* 0x0000002404047981 */ /* 0x000ea4000c1e1900 */
[----:B--2---:R0:W1:Y:S01]  /*4040*/  I2F.F64 R40, R4 ;  /* 0x0000000400287312 */ /* 0x0040620000201c00 */
[----:B------:R-:W-:Y:S05]  /*4050*/  BRA `(.L_x_4959) ;  /* 0x0000000c00407947 */ /* 0x000fea0003800000 */
.L_x_4960:
[----:B------:R-:W2:Y:S02]  /*4060*/  LDG.E.U16 R4, desc[UR36][R4.64] ;  /* 0x0000002404047981 */ /* 0x000ea4000c1e1500 */
[----:B--2---:R0:W1:Y:S01]  /*4070*/  I2F.F64.S16 R40, R4 ;  /* 0x0000000400287312 */ /* 0x0040620000101c00 */
[----:B------:R-:W-:Y:S05]  /*4080*/  BRA `(.L_x_4959) ;  /* 0x0000000c00347947 */ /* 0x000fea0003800000 */
.L_x_4955:
        /* <DEDUP_REMOVED lines=10> */
.L_x_4963:
[----:B------:R-:W2:Y:S02]  /*4130*/  LDG.E.U16 R0, desc[UR36][R4.64] ;  /* 0x0000002404007981 */ /* 0x000ea4000c1e1500 */
[----:B--2---:R-:W-:-:S05]  /*4140*/  HADD2.F32 R0, -RZ, R0.H0_H0 ;  /* 0x20000000ff007230 */ /* 0x004fca0000004100 */
[----:B------:R-:W-:-:S04]  /*4150*/  FMUL.FTZ R0, R0, 1 ;  /* 0x3f80000000007820 */ /* 0x000fc80000410000 */
[----:B------:R0:W1:Y:S01]  /*4160*/  F2F.F64.F32 R40, R0 ;  /* 0x0000000000287310 */ /* 0x0000620000201800 */
[----:B------:R-:W-:Y:S05]  /*4170*/  BRA `(.L_x_4959) ;  /* 0x0000000800f87947 */ /* 0x000fea0003800000 */
.L_x_4962:
        /* <DEDUP_REMOVED lines=10> */
.L_x_4965:
[----:B------:R-:W2:Y:S02]  /*4220*/  LDG.E.U16 R4, desc[UR36][R4.64] ;  /* 0x0000002404047981 */ /* 0x000ea4000c1e1500 */
[----:B--2---:R-:W-:-:S05]  /*4230*/  HADD2.F32 R0, -RZ, R4.H0_H0 ;  /* 0x20000004ff007230 */ /* 0x004fca0000004100 */
[----:B------:R-:W-:-:S04]  /*4240*/  FMUL.FTZ R0, R0, 1 ;  /* 0x3f80000000007820 */ /* 0x000fc80000410000 */
[----:B------:R0:W1:Y:S01]  /*4250*/  F2F.F64.F32 R40, R0 ;  /* 0x0000000000287310 */ /* 0x0000620000201800 */
[----:B------:R-:W-:Y:S05]  /*4260*/  BRA `(.L_x_4959) ;  /* 0x0000000800bc7947 */ /* 0x000fea0003800000 */
.L_x_4964:
[----:B------:R0:W5:Y:S01]  /*4270*/  LDG.E.64 R40, desc[UR36][R4.64] ;  /* 0x0000002404287981 */ /* 0x000162000c1e1b00 */
[----:B------:R-:W-:Y:S05]  /*4280*/  BRA `(.L_x_4959) ;  /* 0x0000000800b47947 */ /* 0x000fea0003800000 */
.L_x_4954:
        /* <DEDUP_REMOVED lines=13> */
.L_x_4968:
[----:B------:R0:W5:Y:S01]  /*4360*/  LDG.E.64 R40, desc[UR36][R4.64] ;  /* 0x0000002404287981 */ /* 0x000162000c1e1b00 */
[----:B------:R-:W-:Y:S05]  /*4370*/  BRA `(.L_x_4959) ;  /* 0x0000000800787947 */ /* 0x000fea0003800000 */
.L_x_4967:
        /* <DEDUP_REMOVED lines=28> */
.L_x_4970:
        /* <DEDUP_REMOVED lines=15> */
.L_x_4969:
[----:B------:R-:W2:Y:S02]  /*4630*/  LDG.E.U16 R0, desc[UR36][R4.64] ;  /* 0x0000002404007981 */ /* 0x000ea4000c1e1500 */
[----:B--2---:R-:W-:-:S04]  /*4640*/  IMAD.U32 R0, R0, 0x10000, RZ ;  /* 0x0001000000007824 */ /* 0x004fc800078e00ff */
[----:B------:R-:W-:-:S04]  /*4650*/  FMUL.FTZ R0, R0, 1 ;  /* 0x3f80000000007820 */ /* 0x000fc80000410000 */
[----:B------:R0:W1:Y:S01]  /*4660*/  F2F.F64.F32 R40, R0 ;  /* 0x0000000000287310 */ /* 0x0000620000201800 */
[----:B------:R-:W-:Y:S05]  /*4670*/  BRA `(.L_x_4959) ;  /* 0x0000000400b87947 */ /* 0x000fea0003800000 */
.L_x_4966:
        /* <DEDUP_REMOVED lines=11> */
.L_x_4973:
        /* <DEDUP_REMOVED lines=21> */
.L_x_4977:
[----:B------:R-:W-:Y:S05]  /*4880*/  BSYNC B1 ;  /* 0x0000000000017941 */ /* 0x000fea0003800000 */
.L_x_4976:
[----:B------:R-:W-:Y:S01]  /*4890*/  LEA R5, R0, 0x3b800000, 0x17 ;  /* 0x3b80000000057811 */ /* 0x000fe200078eb8ff */
[----:B------:R-:W-:-:S05]  /*48a0*/  IMAD.SHL.U32 R0, R3, 0x100000, RZ ;  /* 0x0010000003007824 */ /* 0x000fca00078e00ff */
[----:B------:R-:W-:-:S07]  /*48b0*/  LOP3.LUT R0, R5, R0, R6, 0xfe, !PT ;  /* 0x0000000005007212 */ /* 0x000fce00078efe06 */
.L_x_4975:
[----:B------:R-:W-:Y:S05]  /*48c0*/  BSYNC B0 ;  /* 0x0000000000007941 */ /* 0x000fea0003800000 */
.L_x_4974:
[----:B------:R-:W-:-:S04]  /*48d0*/  FMUL.FTZ R0, R0, 1 ;  /* 0x3f80000000007820 */ /* 0x000fc80000410000 */
[----:B------:R0:W1:Y:S01]  /*48e0*/  F2F.F64.F32 R40, R0 ;  /* 0x0000000000287310 */ /* 0x0000620000201800 */
[----:B------:R-:W-:Y:S05]  /*48f0*/  BRA `(.L_x_4959) ;  /* 0x0000000400187947 */ /* 0x000fea0003800000 */
.L_x_4972:
        /* <DEDUP_REMOVED lines=21> */
.L_x_4981:
[----:B------:R-:W-:Y:S05]  /*4a50*/  BSYNC B1 ;  /* 0x0000000000017941 */ /* 0x000fea0003800000 */
.L_x_4980:
[----:B------:R-:W-:Y:S01]  /*4a60*/  LEA R5, R0, 0x37800000, 0x17 ;  /* 0x3780000000057811 */ /* 0x000fe200078eb8ff */
[----:B------:R-:W-:-:S05]  /*4a70*/  IMAD.SHL.U32 R0, R3, 0x200000, RZ ;  /* 0x0020000003007824 */ /* 0x000fca00078e00ff */
[----:B------:R-:W-:-:S07]  /*4a80*/  LOP3.LUT R0, R5, R0, R6, 0xfe, !PT ;  /* 0x0000000005007212 */ /* 0x000fce00078efe06 */
.L_x_4979:
[----:B------:R-:W-:Y:S05]  /*4a90*/  BSYNC B0 ;  /* 0x0000000000007941 */ /* 0x000fea0003800000 */
.L_x_4978:
[----:B------:R-:W-:-:S04]  /*4aa0*/  FMUL.FTZ R0, R0, 1 ;  /* 0x3f80000000007820 */ /* 0x000fc80000410000 */
[----:B------:R0:W1:Y:S01]  /*4ab0*/  F2F.F64.F32 R40, R0 ;  /* 0x0000000000287310 */ /* 0x0000620000201800 */
[----:B------:R-:W-:Y:S05]  /*4ac0*/  BRA `(.L_x_4959) ;  /* 0x0000000000a47947 */ /* 0x000fea0003800000 */
.L_x_4971:
        /* <DEDUP_REMOVED lines=14> */
.L_x_4985:
[----:B------:R-:W-:Y:S05]  /*4bb0*/  BSYNC B0 ;  /* 0x0000000000007941 */ /* 0x000fea0003800000 */
.L_x_4984:
[----:B------:R-:W-:-:S04]  /*4bc0*/  FMUL.FTZ R0, R0, 1 ;  /* 0x3f80000000007820 */ /* 0x000fc80000410000 */
[----:B------:R0:W1:Y:S01]  /*4bd0*/  F2F.F64.F32 R40, R0 ;  /* 0x0000000000287310 */ /* 0x0000620000201800 */
[----:B------:R-:W-:Y:S05]  /*4be0*/  BRA `(.L_x_4959) ;  /* 0x00000000005c7947 */ /* 0x000fea0003800000 */
.L_x_4958:
        /* <DEDUP_REMOVED lines=16> */
.L_x_4986:
[----:B------:R-:W-:Y:S01]  /*4cf0*/  CS2R R40, SRZ ;  /* 0x0000000000287805 */ /* 0x000fe2000001ff00 */
[----:B------:R-:W-:Y:S06]  /*4d00*/  BRA `(.L_x_4959) ;  /* 0x0000000000147947 */ /* 0x000fec0003800000 */
.L_x_4983:
[----:B------:R-:W2:Y:S02]  /*4d10*/  LDG.E.64 R40, desc[UR36][R4.64] ;  /* 0x0000002404287981 */ /* 0x000ea4000c1e1b00 */
[----:B--2---:R-:W0:Y:S01]  /*4d20*/  I2F.F64.U64 R40, R40 ;  /* 0x0000002800287312 */ /* 0x004e220000301800 */
[----:B------:R-:W-:Y:S05]  /*4d30*/  BRA `(.L_x_4959) ;  /* 0x0000000000087947 */ /* 0x000fea0003800000 */
.L_x_4982:
[----:B------:R-:W2:Y:S02]  /*4d40*/  LDG.E R4, desc[UR36][R4.64] ;  /* 0x0000002404047981 */ /* 0x000ea4000c1e1900 */
[----:B--2---:R0:W1:Y:S02]  /*4d50*/  I2F.F64.U32 R40, R4 ;  /* 0x0000000400287312 */ /* 0x0040640000201800 */
.L_x_4959:
        /* <DEDUP_REMOVED lines=19> */
.L_x_4990:
[----:B------:R-:W2:Y:S02]  /*4e90*/  LDG.E.U8 R4, desc[UR36][R4.64] ;  /* 0x0000002404047981 */ /* 0x000ea4000c1e1100 */
[----:B--2---:R0:W2:Y:S01]  /*4ea0*/  I2F.F64.U16 R38, R4 ;  /* 0x0000000400267312 */ /* 0x0040a20000101800 */
[----:B------:R-:W-:Y:S05]  /*4eb0*/  BRA `(.L_x_4992) ;  /* 0x0000000c00707947 */ /* 0x000fea0003800000 */
.L_x_4989:
        /* <DEDUP_REMOVED lines=9> */
.L_x_4994:
[----:B------:R-:W2:Y:S02]  /*4f50*/  LDG.E R4, desc[UR36][R4.64] ;  /* 0x0000002404047981 */ /* 0x000ea4000c1e1900 */
[----:B--2---:R0:W2:Y:S01]  /*4f60*/  I2F.F64 R38, R4 ;  /* 0x0000000400267312 */ /* 0x0040a20000201c00 */
[----:B------:R-:W-:Y:S05]  /*4f70*/  BRA `(.L_x_4992) ;  /* 0x0000000c00407947 */ /* 0x000fea0003800000 */
.L_x_4993:
[----:B------:R-:W2:Y:S02]  /*4f80*/  LDG.E.U16 R4, desc[UR36][R4.64] ;  /* 0x0000002404047981 */ /* 0x000ea4000c1e1500 */
[----:B--2---:R0:W2:Y:S01]  /*4f90*/  I2F.F64.S16 R38, R4 ;  /* 0x0000000400267312 */ /* 0x0040a20000101c00 */
[----:B------:R-:W-:Y:S05]  /*4fa0*/  BRA `(.L_x_4992) ;  /* 0x0000000c00347947 */ /* 0x000fea0003800000 */
.L_x_4988:
        /* <DEDUP_REMOVED lines=10> */
.L_x_4996:
[----:B------:R-:W2:Y:S02]  /*5050*/  LDG.E.U16 R0, desc[UR36][R4.64] ;  /* 0x0000002404007981 */ /* 0x000ea4000c1e1500 */
[----:B--2---:R-:W-:-:S05]  /*5060*/  HADD2.F32 R0, -RZ, R0.H0_H0 ;  /* 0x20000000ff007230 */ /* 0x004fca0000004100 */
[----:B------:R-:W-:-:S04]  /*5070*/  FMUL.FTZ R0, R0, 1 ;  /* 0x3f80000000007820 */ /* 0x000fc80000410000 */
[----:B------:R0:W2:Y:S01]  /*5080*/  F2F.F64.F32 R38, R0 ;  /* 0x0000000000267310 */ /* 0x0000a20000201800 */
[----:B------:R-:W-:Y:S05]  /*5090*/  BRA `(.L_x_4992) ;  /* 0x0000000800f87947 */ /* 0x000fea0003800000 */
.L_x_4995:
        /* <DEDUP_REMOVED lines=10> */
.L_x_4998:
[----:B------:R-:W2:Y:S02]  /*5140*/  LDG.E.U16 R4, desc[UR36][R4.64] ;  /* 0x0000002404047981 */ /* 0x000ea4000c1e1500 */
[----:B--2---:R-:W-:-:S05]  /*5150*/  HADD2.F32 R0, -RZ, R4.H0_H0 ;  /* 0x20000004ff007230 */ /* 0x004fca0000004100 */
[----:B------:R-:W-:-:S04]  /*5160*/  FMUL.FTZ R0, R0, 1 ;  /* 0x3f80000000007820 */ /* 0x000fc80000410000 */
[----:B------:R0:W2:Y:S01]  /*5170*/  F2F.F64.F32 R38, R0 ;  /* 0x0000000000267310 */ /* 0x0000a20000201800 */
[----:B------:R-:W-:Y:S05]  /*5180*/  BRA `(.L_x_4992) ;  /* 0x0000000800bc7947 */ /* 0x000fea0003800000 */
.L_x_4997:
[----:B------:R0:W5:Y:S01]  /*5190*/  LDG.E.64 R38, desc[UR36][R4.64] ;  /* 0x0000002404267981 */ /* 0x000162000c1e1b00 */
[----:B------:R-:W-:Y:S05]  /*51a0*/  BRA `(.L_x_4992) ;  /* 0x0000000800b47947 */ /* 0x000fea0003800000 */
.L_x_4987:
        /* <DEDUP_REMOVED lines=13> */
.L_x_5001:
[----:B------:R0:W5:Y:S01]  /*5280*/  LDG.E.64 R38, desc[UR36][R4.64] ;  /* 0x0000002404267981 */ /* 0x000162000c1e1b00 */
[----:B------:R-:W-:Y:S05]  /*5290*/  BRA `(.L_x_4992) ;  /* 0x0000000800787947 */ /* 0x000fea0003800000 */
.L_x_5000:
        /* <DEDUP_REMOVED lines=28> */
.L_x_5003:
        /* <DEDUP_REMOVED lines=15> */
.L_x_5002:
[----:B------:R-:W2:Y:S02]  /*5550*/  LDG.E.U16 R0, desc[UR36][R4.64] ;  /* 0x0000002404007981 */ /* 0x000ea4000c1e1500 */
[----:B--2---:R-:W-:-:S04]  /*5560*/  IMAD.U32 R0, R0, 0x10000, RZ ;  /* 0x0001000000007824 */ /* 0x004fc800078e00ff */
[----:B------:R-:W-:-:S04]  /*5570*/  FMUL.FTZ R0, R0, 1 ;  /* 0x3f80000000007820 */ /* 0x000fc80000410000 */
[----:B------:R0:W2:Y:S01]  /*5580*/  F2F.F64.F32 R38, R0 ;  /* 0x0000000000267310 */ /* 0x0000a20000201800 */
[----:B------:R-:W-:Y:S05]  /*5590*/  BRA `(.L_x_4992) ;  /* 0x0000000400b87947 */ /* 0x000fea0003800000 */
.L_x_4999:
        /* <DEDUP_REMOVED lines=11> */
.L_x_5006:
        /* <DEDUP_REMOVED lines=21> */
.L_x_5010:
[----:B------:R-:W-:Y:S05]  /*57a0*/  BSYNC B1 ;  /* 0x0000000000017941 */ /* 0x000fea0003800000 */
.L_x_5009:
[----:B------:R-:W-:Y:S01]  /*57b0*/  LEA R5, R0, 0x3b800000, 0x17 ;  /* 0x3b80000000057811 */ /* 0x000fe200078eb8ff */
[----:B------:R-:W-:-:S05]  /*57c0*/  IMAD.SHL.U32 R0, R3, 0x100000, RZ ;  /* 0x0010000003007824 */ /* 0x000fca00078e00ff */
[----:B------:R-:W-:-:S07]  /*57d0*/  LOP3.LUT R0, R5, R0, R6, 0xfe, !PT ;  /* 0x0000000005007212 */ /* 0x000fce00078efe06 */
.L_x_5008:
[----:B------:R-:W-:Y:S05]  /*57e0*/  BSYNC B0 ;  /* 0x0000000000007941 */ /* 0x000fea0003800000 */
.L_x_5007:
[----:B------:R-:W-:-:S04]  /*57f0*/  FMUL.FTZ R0, R0, 1 ;  /* 0x3f80000000007820 */ /* 0x000fc80000410000 */
[----:B------:R0:W2:Y:S01]  /*5800*/  F2F.F64.F32 R38, R0 ;  /* 0x0000000000267310 */ /* 0x0000a20000201800 */
[----:B------:R-:W-:Y:S05]  /*5810*/  BRA `(.L_x_4992) ;  /* 0x0000000400187947 */ /* 0x000fea0003800000 */
.L_x_5005:
        /* <DEDUP_REMOVED lines=21> */
.L_x_5014:
[----:B------:R-:W-:Y:S05]  /*5970*/  BSYNC B1 ;  /* 0x0000000000017941 */ /* 0x000fea0003800000 */
.L_x_5013:
[----:B------:R-:W-:Y:S01]  /*5980*/  LEA R5, R0, 0x37800000, 0x17 ;  /* 0x3780000000057811 */ /* 0x000fe200078eb8ff */
[----:B------:R-:W-:-:S05]  /*5990*/  IMAD.SHL.U32 R0, R3, 0x200000, RZ ;  /* 0x0020000003007824 */ /* 0x000fca00078e00ff */
[----:B------:R-:W-:-:S07]  /*59a0*/  LOP3.LUT R0, R5, R0, R6, 0xfe, !PT ;  /* 0x0000000005007212 */ /* 0x000fce00078efe06 */
.L_x_5012:
[----:B------:R-:W-:Y:S05]  /*59b0*/  BSYNC B0 ;  /* 0x0000000000007941 */ /* 0x000fea0003800000 */
.L_x_5011:
[----:B------:R-:W-:-:S04]  /*59c0*/  FMUL.FTZ R0, R0, 1 ;  /* 0x3f80000000007820 */ /* 0x000fc80000410000 */
[----:B------:R0:W2:Y:S01]  /*59d0*/  F2F.F64.F32 R38, R0 ;  /* 0x0000000000267310 */ /* 0x0000a20000201800 */
[----:B------:R-:W-:Y:S05]  /*59e0*/  BRA `(.L_x_4992) ;  /* 0x0000000000a47947 */ /* 0x000fea0003800000 */
.L_x_5004:
        /* <DEDUP_REMOVED lines=14> */
.L_x_5018:
[----:B------:R-:W-:Y:S05]  /*5ad0*/  BSYNC B0 ;  /* 0x0000000000007941 */ /* 0x000fea0003800000 */
.L_x_5017:
[----:B------:R-:W-:-:S04]  /*5ae0*/  FMUL.FTZ R0, R0, 1 ;  /* 0x3f80000000007820 */ /* 0x000fc80000410000 */
[----:B------:R0:W2:Y:S01]  /*5af0*/  F2F.F64.F32 R38, R0 ;  /* 0x0000000000267310 */ /* 0x0000a20000201800 */
[----:B------:R-:W-:Y:S05]  /*5b00*/  BRA `(.L_x_4992) ;  /* 0x00000000005c7947 */ /* 0x000fea0003800000 */
.L_x_4991:
[----:B------:R-:W-:Y:S01]  /*5b10*/  MOV R0, 0x0 ;  /* 0x0000000000007802 */ /* 0x000fe20000000f00 */
[----:B------:R-:W-:Y:S01]  /*5b20*/  ULDC.64 UR4, c[0x4][0x128] ;  /* 0x01004a0000047ab9 */ /* 0x000fe20000000a00 */
[----:B------:R-:W-:Y:S01]  /*5b30*/  ULDC.64 UR6, c[0x4][0x8] ;  /* 0x0100020000067ab9 */ /* 0x000fe20000000a00 */
[----:B------:R-:W-:Y:S01]  /*5b40*/  IMAD.U32 R4, RZ, RZ, UR4 ;  /* 0x00000004ff047e24 */ /* 0x000fe2000f8e00ff */
[----:B------:R0:W0:Y:S01]  /*5b50*/  LDC.64 R14, c[0x4][R0] ;  /* 0x01000000000e7b82 */ /* 0x0000220000000a00 */
[----:B------:R-:W-:Y:S01]  /*5b60*/  IMAD.U32 R5, RZ, RZ, UR5 ;  /* 0x00000005ff057e24 */ /* 0x000fe2000f8e00ff */
[----:B------:R-:W-:Y:S01]  /*5b70*/  ULDC.64 UR4, c[0x4][0x130] ;  /* 0x01004c0000047ab9 */ /* 0x000fe20000000a00 */
[----:B------:R-:W-:Y:S02]  /*5b80*/  IMAD.U32 R10, RZ, RZ, UR6 ;  /* 0x00000006ff0a7e24 */ /* 0x000fe4000f8e00ff */
[----:B------:R-:W-:Y:S02]  /*5b90*/  IMAD.U32 R6, RZ, RZ, UR4 ;  /* 0x00000004ff067e24 */ /* 0x000fe4000f8e00ff */
[----:B--2---:R-:W-:-:S02]  /*5ba0*/  IMAD.U32 R7, RZ, RZ, UR5 ;  /* 0x00000005ff077e24 */ /* 0x004fc4000f8e00ff */
[----:B------:R-:W-:Y:S02]  /*5bb0*/  IMAD.U32 R11, RZ, RZ, UR7 ;  /* 0x00000007ff0b7e24 */ /* 0x000fe4000f8e00ff */
[----:B------:R-:W-:Y:S02]  /*5bc0*/  IMAD.MOV.U32 R8, RZ, RZ, 0x4e ;  /* 0x0000004eff087424 */ /* 0x000fe400078e00ff */
[----:B------:R-:W-:Y:S02]  /*5bd0*/  IMAD.MOV.U32 R12, RZ, RZ, 0x1 ;  /* 0x00000001ff0c7424 */ /* 0x000fe400078e00ff */
[----:B------:R-:W-:-:S07]  /*5be0*/  IMAD.MOV.U32 R13, RZ, RZ, RZ ;  /* 0x000000ffff0d7224 */ /* 0x000fce00078e00ff */
[----:B------:R-:W-:-:S07]  /*5bf0*/  LEPC R20, `(.L_x_5019) ;  /* 0x000000001014794e */ /* 0x000fce0000000000 */
[----:B01-345:R-:W-:Y:S05]  /*5c00*/  CALL.ABS.NOINC R14 ;  /* 0x000000000e007343 */ /* 0x03bfea0003c00000 */
.L_x_5019:
[----:B------:R-:W-:Y:S01]  /*5c10*/  CS2R R38, SRZ ;  /* 0x0000000000267805 */ /* 0x000fe2000001ff00 */
[----:B------:R-:W-:Y:S06]  /*5c20*/  BRA `(.L_x_4992) ;  /* 0x0000000000147947 */ /* 0x000fec0003800000 */
.L_x_5016:
[----:B------:R-:W2:Y:S02]  /*5c30*/  LDG.E.64 R38, desc[UR36][R4.64] ;  /* 0x0000002404267981 */ /* 0x000ea4000c1e1b00 */
[----:B--2---:R-:W0:Y:S01]  /*5c40*/  I2F.F64.U64 R38, R38 ;  /* 0x0000002600267312 */ /* 0x004e220000301800 */
[----:B------:R-:W-:Y:S05]  /*5c50*/  BRA `(.L_x_4992) ;  /* 0x0000000000087947 */ /* 0x000fea0003800000 */
.L_x_5015:
[----:B------:R-:W2:Y:S02]  /*5c60*/  LDG.E R4, desc[UR36][R4.64] ;  /* 0x0000002404047981 */ /* 0x000ea4000c1e1900 */
[----:B--2---:R0:W2:Y:S02]  /*5c70*/  I2F.F64.U32 R38, R4 ;  /* 0x0000000400267312 */ /* 0x0040a40000201800 */
.L_x_4992:
        /* <DEDUP_REMOVED lines=19> */
.L_x_5023:
[----:B------:R-:W2:Y:S02]  /*5db0*/  LDG.E.U8 R4, desc[UR36][R4.64] ;  /* 0x0000002404047981 */ /* 0x000ea4000c1e1100 */
[----:B--2---:R0:W2:Y:S01]  /*5dc0*/  I2F.F64.U16 R36, R4 ;  /* 0x0000000400247312 */ /* 0x0040a20000101800 */
[----:B------:R-:W-:Y:S05]  /*5dd0*/  BRA `(.L_x_5025) ;  /* 0x0000000c00707947 */ /* 0x000fea0003800000 */
.L_x_5022:
        /* <DEDUP_REMOVED lines=9> */
.L_x_5027:
[----:B------:R-:W2:Y:S02]  /*5e70*/  LDG.E R4, desc[UR36][R4.64] ;  /* 0x0000002404047981 */ /* 0x000ea4000c1e1900 */
[----:B--2---:R0:W2:Y:S01]  /*5e80*/  I2F.F64 R36, R4 ;  /* 0x0000000400247312 */ /* 0x0040a20000201c00 */
[----:B------:R-:W-:Y:S05]  /*5e90*/  BRA `(.L_x_5025) ;  /* 0x0000000c00407947 */ /* 0x000fea0003800000 */
.L_x_5026:
[----:B------:R-:W2:Y:S02]  /*5ea0*/  LDG.E.U16 R4, desc[UR36][R4.64] ;  /* 0x0000002404047981 */ /* 0x000ea4000c1e1500 */
[----:B--2---:R0:W2:Y:S01]  /*5eb0*/  I2F.F64.S16 R36, R4 ;  /* 0x0000000400247312 */ /* 0x0040a20000101c00 */
[----:B------:R-:W-:Y:S05]  /*5ec0*/  BRA `(.L_x_5025) ;  /* 0x0000000c00347947 */ /* 0x000fea0003800000 */
.L_x_5021:
        /* <DEDUP_REMOVED lines=10> */
.L_x_5029:
[----:B------:R-:W2:Y:S02]  /*5f70*/  LDG.E.U16 R0, desc[UR36][R4.64] ;  /* 0x0000002404007981 */ /* 0x000ea4000c1e1500 */
[----:B--2---:R-:W-:-:S05]  /*5f80*/  HADD2.F32 R0, -RZ, R0.H0_H0 ;  /* 0x20000000ff007230 */ /* 0x004fca0000004100 */
[----:B------:R-:W-:-:S04]  /*5f90*/  FMUL.FTZ R0, R0, 1 ;  /* 0x3f80000000007820 */ /* 0x000fc80000410000 */
[----:B------:R0:W2:Y:S01]  /*5fa0*/  F2F.F64.F32 R36, R0 ;  /* 0x0000000000247310 */ /* 0x0000a20000201800 */
[----:B------:R-:W-:Y:S05]  /*5fb0*/  BRA `(.L_x_5025) ;  /* 0x0000000800f87947 */ /* 0x000fea0003800000 */
.L_x_5028:
        /* <DEDUP_REMOVED lines=10> */
.L_x_5031:
[----:B------:R-:W2:Y:S02]  /*6060*/  LDG.E.U16 R4, desc[UR36][R4.64] ;  /* 0x0000002404047981 */ /* 0x000ea4000c1e1500 */
[----:B--2---:R-:W-:-:S05]  /*6070*/  HADD2.F32 R0, -RZ, R4.H0_H0 ;  /* 0x20000004ff007230 */ /* 0x004fca0000004100 */
[----:B------:R-:W-:-:S04]  /*6080*/  FMUL.FTZ R0, R0, 1 ;  /* 0x3f80000000007820 */ /* 0x000fc80000410000 */
[----:B------:R0:W2:Y:S01]  /*6090*/  F2F.F64.F32 R36, R0 ;  /* 0x0000000000247310 */ /* 0x0000a20000201800 */
[----:B------:R-:W-:Y:S05]  /*60a0*/  BRA `(.L_x_5025) ;  /* 0x0000000800bc7947 */ /* 0x000fea0003800000 */
.L_x_5030:
[----:B------:R0:W5:Y:S01]  /*60b0*/  LDG.E.64 R36, desc[UR36][R4.64] ;  /* 0x0000002404247981 */ /* 0x000162000c1e1b00 */
[----:B------:R-:W-:Y:S05]  /*60c0*/  BRA `(.L_x_5025) ;  /* 0x0000000800b47947 */ /* 0x000fea0003800000 */
.L_x_5020:
        /* <DEDUP_REMOVED lines=13> */
.L_x_5034:
[----:B------:R0:W5:Y:S01]  /*61a0*/  LDG.E.64 R36, desc[UR36][R4.64] ;  /* 0x0000002404247981 */ /* 0x000162000c1e1b00 */
[----:B------:R-:W-:Y:S05]  /*61b0*/  BRA `(.L_x_5025) ;  /* 0x0000000800787947 */ /* 0x000fea0003800000 */
.L_x_5033:
        /* <DEDUP_REMOVED lines=28> */
.L_x_5036:
        /* <DEDUP_REMOVED lines=15> */
.L_x_5035:
[----:B------:R-:W2:Y:S02]  /*6470*/  LDG.E.U16 R0, desc[UR36][R4.64] ;  /* 0x0000002404007981 */ /* 0x000ea4000c1e1500 */
[----:B--2---:R-:W-:-:S04]  /*6480*/  IMAD.U32 R0, R0, 0x10000, RZ ;  /* 0x0001000000007824 */ /* 0x004fc800078e00ff */
[----:B------:R-:W-:-:S04]  /*6490*/  FMUL.FTZ R0, R0, 1 ;  /* 0x3f80000000007820 */ /* 0x000fc80000410000 */
[----:B------:R0:W2:Y:S01]  /*64a0*/  F2F.F64.F32 R36, R0 ;  /* 0x0000000000247310 */ /* 0x0000a20000201800 */
[----:B------:R-:W-:Y:S05]  /*64b0*/  BRA `(.L_x_5025) ;  /* 0x0000000400b87947 */ /* 0x000fea0003800000 */
.L_x_5032:
        /* <DEDUP_REMOVED lines=11> */
.L_x_5039:
        /* <DEDUP_REMOVED lines=21> */
.L_x_5043:
[----:B------:R-:W-:Y:S05]  /*66c0*/  BSYNC B1 ;  /* 0x0000000000017941 */ /* 0x000fea0003800000 */
.L_x_5042:
[----:B------:R-:W-:Y:S01]  /*66d0*/  LEA R5, R0, 0x3b800000, 0x17 ;  /* 0x3b80000000057811 */ /* 0x000fe200078eb8ff */
[----:B------:R-:W-:-:S05]  /*66e0*/  IMAD.SHL.U32 R0, R3, 0x100000, RZ ;  /* 0x0010000003007824 */ /* 0x000fca00078e00ff */
[----:B------:R-:W-:-:S07]  /*66f0*/  LOP3.LUT R0, R5, R0, R6, 0xfe, !PT ;  /* 0x0000000005007212 */ /* 0x000fce00078efe06 */
.L_x_5041:
[----:B------:R-:W-:Y:S05]  /*6700*/  BSYNC B0 ;  /* 0x0000000000007941 */ /* 0x000fea0003800000 */
.L_x_5040:
[----:B------:R-:W-:-:S04]  /*6710*/  FMUL.FTZ R0, R0, 1 ;  /* 0x3f80000000007820 */ /* 0x000fc80000410000 */
[----:B------:R0:W2:Y:S01]  /*6720*/  F2F.F64.F32 R36, R0 ;  /* 0x0000000000247310 */ /* 0x0000a20000201800 */
[----:B------:R-:W-:Y:S05]  /*6730*/  BRA `(.L_x_5025) ;  /* 0x0000000400187947 */ /* 0x000fea0003800000 */
.L_x_5038:
        /* <DEDUP_REMOVED lines=21> */
.L_x_5047:
[----:B------:R-:W-:Y:S05]  /*6890*/  BSYNC B1 ;  /* 0x0000000000017941 */ /* 0x000fea0003800000 */
.L_x_5046:
[----:B------:R-:W-:Y:S01]  /*68a0*/  LEA R5, R0, 0x37800000, 0x17 ;  /* 0x3780000000057811 */ /* 0x000fe200078eb8ff */
[----:B------:R-:W-:-:S05]  /*68b0*/  IMAD.SHL.U32 R0, R3, 0x200000, RZ ;  /* 0x0020000003007824 */ /* 0x000fca00078e00ff */
[----:B------:R-:W-:-:S07]  /*68c0*/  LOP3.LUT R0, R5, R0, R6, 0xfe, !PT ;  /* 0x0000000005007212 */ /* 0x000fce00078efe06 */
.L_x_5045:
[----:B------:R-:W-:Y:S05]  /*68d0*/  BSYNC B0 ;  /* 0x0000000000007941 */ /* 0x000fea0003800000 */
.L_x_5044:
[----:B------:R-:W-:-:S04]  /*68e0*/  FMUL.FTZ R0, R0, 1 ;  /* 0x3f80000000007820 */ /* 0x000fc80000410000 */
[----:B------:R0:W2:Y:S01]  /*68f0*/  F2F.F64.F32 R36, R0 ;  /* 0x0000000000247310 */ /* 0x0000a20000201800 */
[----:B------:R-:W-:Y:S05]  /*6900*/  BRA `(.L_x_5025) ;  /* 0x0000000000a47947 */ /* 0x000fea0003800000 */
.L_x_5037:
        /* <DEDUP_REMOVED lines=14> */
.L_x_5051:
[----:B------:R-:W-:Y:S05]  /*69f0*/  BSYNC B0 ;  /* 0x0000000000007941 */ /* 0x000fea0003800000 */
.L_x_5050:
[----:B------:R-:W-:-:S04]  /*6a00*/  FMUL.FTZ R0, R0, 1 ;  /* 0x3f80000000007820 */ /* 0x000fc80000410000 */
[----:B------:R0:W2:Y:S01]  /*6a10*/  F2F.F64.F32 R36, R0 ;  /* 0x0000000000247310 */ /* 0x0000a20000201800 */
[----:B------:R-:W-:Y:S05]  /*6a20*/  BRA `(.L_x_5025) ;  /* 0x00000000005c7947 */ /* 0x000fea0003800000 */
.L_x_5024:
        /* <DEDUP_REMOVED lines=16> */
.L_x_5052:
[----:B------:R-:W-:Y:S01]  /*6b30*/  CS2R R36, SRZ ;  /* 0x0000000000247805 */ /* 0x000fe2000001ff00 */
[----:B------:R-:W-:Y:S06]  /*6b40*/  BRA `(.L_x_5025) ;  /* 0x0000000000147947 */ /* 0x000fec0003800000 */
.L_x_5049:
[----:B------:R-:W2:Y:S02]  /*6b50*/  LDG.E.64 R36, desc[UR36][R4.64] ;  /* 0x0000002404247981 */ /* 0x000ea4000c1e1b00 */
[----:B--2---:R-:W0:Y:S01]  /*6b60*/  I2F.F64.U64 R36, R36 ;  /* 0x0000002400247312 */ /* 0x004e220000301800 */
[----:B------:R-:W-:Y:S05]  /*6b70*/  BRA `(.L_x_5025) ;  /* 0x0000000000087947 */ /* 0x000fea0003800000 */
.L_x_5048:
[----:B------:R-:W2:Y:S02]  /*6b80*/  LDG.E R4, desc[UR36][R4.64] ;  /* 0x0000002404047981 */ /* 0x000ea4000c1e1900 */
[----:B--2---:R0:W2:Y:S02]  /*6b90*/  I2F.F64.U32 R36, R4 ;  /* 0x0000000400247312 */ /* 0x0040a40000201800 */
.L_x_5025:
        /* <DEDUP_REMOVED lines=19> */
.L_x_5056:
[----:B------:R-:W2:Y:S02]  /*6cd0*/  LDG.E.U8 R4, desc[UR36][R4.64] ;  /* 0x0000002404047981 */ /* 0x000ea4000c1e1100 */
[----:B--2---:R0:W2:Y:S01]  /*6ce0*/  I2F.F64.U16 R24, R4 ;  /* 0x0000000400187312 */ /* 0x0040a20000101800 */
[----:B------:R-:W-:Y:S05]  /*6cf0*/  BRA `(.L_x_5058) ;  /* 0x0000000c00707947 */ /* 0x000fea0003800000 */
.L_x_5055:
        /* <DEDUP_REMOVED lines=9> */
.L_x_5060:
[----:B------:R-:W2:Y:S02]  /*6d90*/  LDG.E R4, desc[UR36][R4.64] ;  /* 0x0000002404047981 */ /* 0x000ea4000c1e1900 */
[----:B--2---:R0:W2:Y:S01]  /*6da0*/  I2F.F64 R24, R4 ;  /* 0x0000000400187312 */ /* 0x0040a20000201c00 */
[----:B------:R-:W-:Y:S05]  /*6db0*/  BRA `(.L_x_5058) ;  /* 0x0000000c00407947 */ /* 0x000fea0003800000 */
.L_x_5059:
[----:B------:R-:W2:Y:S02]  /*6dc0*/  LDG.E.U16 R4, desc[UR36][R4.64] ;  /* 0x0000002404047981 */ /* 0x000ea4000c1e1500 */
[----:B--2---:R0:W2:Y:S01]  /*6dd0*/  I2F.F64.S16 R24, R4 ;  /* 0x0000000400187312 */ /* 0x0040a20000101c00 */
[----:B------:R-:W-:Y:S05]  /*6de0*/  BRA `(.L_x_5058) ;  /* 0x0000000c00347947 */ /* 0x000fea0003800000 */
.L_x_5054:
        /* <DEDUP_REMOVED lines=10> */
.L_x_5062:
[----:B------:R-:W2:Y:S02]  /*6e90*/  LDG.E.U16 R0, desc[UR36][R4.64] ;  /* 0x0000002404007981 */ /* 0x000ea4000c1e1500 */
[----:B--2---:R-:W-:-:S05]  /*6ea0*/  HADD2.F32 R0, -RZ, R0.H0_H0 ;  /* 0x20000000ff007230 */ /* 0x004fca0000004100 */
[----:B------:R-:W-:-:S04]  /*6eb0*/  FMUL.FTZ R0, R0, 1 ;  /* 0x3f80000000007820 */ /* 0x000fc80000410000 */
[----:B------:R0:W2:Y:S01]  /*6ec0*/  F2F.F64.F32 R24, R0 ;  /* 0x0000000000187310 */ /* 0x0000a20000201800 */
[----:B------:R-:W-:Y:S05]  /*6ed0*/  BRA `(.L_x_5058) ;  /* 0x0000000800f87947 */ /* 0x000fea0003800000 */
.L_x_5061:
        /* <DEDUP_REMOVED lines=10> */
.L_x_5064:
[----:B------:R-:W2:Y:S02]  /*6f80*/  LDG.E.U16 R4, desc[UR36][R4.64] ;  /* 0x0000002404047981 */ /* 0x000ea4000c1e1500 */
[----:B--2---:R-:W-:-:S05]  /*6f90*/  HADD2.F32 R0, -RZ, R4.H0_H0 ;  /* 0x20000004ff007230 */ /* 0x004fca0000004100 */
[----:B------:R-:W-:-:S04]  /*6fa0*/  FMUL.FTZ R0, R0, 1 ;  /* 0x3f80000000007820 */ /* 0x000fc80000410000 */
[----:B------:R0:W2:Y:S01]  /*6fb0*/  F2F.F64.F32 R24, R0 ;  /* 0x0000000000187310 */ /* 0x0000a20000201800 */
[----:B------:R-:W-:Y:S05]  /*6fc0*/  BRA `(.L_x_5058) ;  /* 0x0000000800bc7947 */ /* 0x000fea0003800000 */
.L_x_5063:
[----:B------:R0:W5:Y:S01]  /*6fd0*/  LDG.E.64 R24, desc[UR36][R4.64] ;  /* 0x0000002404187981 */ /* 0x000162000c1e1b00 */
[----:B------:R-:W-:Y:S05]  /*6fe0*/  BRA `(.L_x_5058) ;  /* 0x0000000800b47947 */ /* 0x000fea0003800000 */
.L_x_5053:
        /* <DEDUP_REMOVED lines=13> */
.L_x_5067:
[----:B------:R0:W5:Y:S01]  /*70c0*/  LDG.E.64 R24, desc[UR36][R4.64] ;  /* 0x0000002404187981 */ /* 0x000162000c1e1b00 */
[----:B------:R-:W-:Y:S05]  /*70d0*/  BRA `(.L_x_5058) ;  /* 0x0000000800787947 */ /* 0x000fea0003800000 */
.L_x_5066:
        /* <DEDUP_REMOVED lines=28> */
.L_x_5069:
        /* <DEDUP_REMOVED lines=15> */
.L_x_5068:
[----:B------:R-:W2:Y:S02]  /*7390*/  LDG.E.U16 R0, desc[UR36][R4.64] ;  /* 0x0000002404007981 */ /* 0x000ea4000c1e1500 */
[----:B--2---:R-:W-:-:S04]  /*73a0*/  IMAD.U32 R0, R0, 0x10000, RZ ;  /* 0x0001000000007824 */ /* 0x004fc800078e00ff */
[----:B------:R-:W-:-:S04]  /*73b0*/  FMUL.FTZ R0, R0, 1 ;  /* 0x3f80000000007820 */ /* 0x000fc80000410000 */
[----:B------:R0:W2:Y:S01]  /*73c0*/  F2F.F64.F32 R24, R0 ;  /* 0x0000000000187310 */ /* 0x0000a20000201800 */
[----:B------:R-:W-:Y:S05]  /*73d0*/  BRA `(.L_x_5058) ;  /* 0x0000000400b87947 */ /* 0x000fea0003800000 */
.L_x_5065:
        /* <DEDUP_REMOVED lines=11> */
.L_x_5072:
        /* <DEDUP_REMOVED lines=21> */
.L_x_5076:
[----:B------:R-:W-:Y:S05]  /*75e0*/  BSYNC B1 ;  /* 0x0000000000017941 */ /* 0x000fea0003800000 */
.L_x_5075:
[----:B------:R-:W-:Y:S01]  /*75f0*/  LEA R5, R0, 0x3b800000, 0x17 ;  /* 0x3b80000000057811 */ /* 0x000fe200078eb8ff */
[----:B------:R-:W-:-:S05]  /*7600*/  IMAD.SHL.U32 R0, R3, 0x100000, RZ ;  /* 0x0010000003007824 */ /* 0x000fca00078e00ff */
[----:B------:R-:W-:-:S07]  /*7610*/  LOP3.LUT R0, R5, R0, R6, 0xfe, !PT ;  /* 0x0000000005007212 */ /* 0x000fce00078efe06 */
.L_x_5074:
[----:B------:R-:W-:Y:S05]  /*7620*/  BSYNC B0 ;  /* 0x0000000000007941 */ /* 0x000fea0003800000 */
.L_x_5073:
[----:B------:R-:W-:-:S04]  /*7630*/  FMUL.FTZ R0, R0, 1 ;  /* 0x3f80000000007820 */ /* 0x000fc80000410000 */
[----:B------:R0:W2:Y:S01]  /*7640*/  F2F.F64.F32 R24, R0 ;  /* 0x0000000000187310 */ /* 0x0000a20000201800 */
[----:B------:R-:W-:Y:S05]  /*7650*/  BRA `(.L_x_5058) ;  /* 0x0000000400187947 */ /* 0x000fea0003800000 */
.L_x_5071:
        /* <DEDUP_REMOVED lines=21> */
.L_x_5080:
[----:B------:R-:W-:Y:S05]  /*77b0*/  BSYNC B1 ;  /* 0x0000000000017941 */ /* 0x000fea0003800000 */
.L_x_5079:
[----:B------:R-:W-:Y:S01]  /*77c0*/  LEA R5, R0, 0x37800000, 0x17 ;  /* 0x3780000000057811 */ /* 0x000fe200078eb8ff */
[----:B------:R-:W-:-:S05]  /*77d0*/  IMAD.SHL.U32 R0, R3, 0x200000, RZ ;  /* 0x0020000003007824 */ /* 0x000fca00078e00ff */
[----:B------:R-:W-:-:S07]  /*77e0*/  LOP3.LUT R0, R5, R0, R6, 0xfe, !PT ;  /* 0x0000000005007212 */ /* 0x000fce00078efe06 */
.L_x_5078:
[----:B------:R-:W-:Y:S05]  /*77f0*/  BSYNC B0 ;  /* 0x0000000000007941 */ /* 0x000fea0003800000 */
.L_x_5077:
[----:B------:R-:W-:-:S04]  /*7800*/  FMUL.FTZ R0, R0, 1 ;  /* 0x3f80000000007820 */ /* 0x000fc80000410000 */
[----:B------:R0:W2:Y:S01]  /*7810*/  F2F.F64.F32 R24, R0 ;  /* 0x0000000000187310 */ /* 0x0000a20000201800 */
[----:B------:R-:W-:Y:S05]  /*7820*/  BRA `(.L_x_5058) ;  /* 0x0000000000a47947 */ /* 0x000fea0003800000 */
.L_x_5070:
        /* <DEDUP_REMOVED lines=14> */
.L_x_5084:
[----:B------:R-:W-:Y:S05]  /*7910*/  BSYNC B0 ;  /* 0x0000000000007941 */ /* 0x000fea0003800000 */
.L_x_5083:
[----:B------:R-:W-:-:S04]  /*7920*/  FMUL.FTZ R0, R0, 1 ;  /* 0x3f80000000007820 */ /* 0x000fc80000410000 */
[----:B------:R0:W2:Y:S01]  /*7930*/  F2F.F64.F32 R24, R0 ;  /* 0x0000000000187310 */ /* 0x0000a20000201800 */
[----:B------:R-:W-:Y:S05]  /*7940*/  BRA `(.L_x_5058) ;  /* 0x00000000005c7947 */ /* 0x000fea0003800000 */
.L_x_5057:
        /* <DEDUP_REMOVED lines=16> */
.L_x_5085:
[----:B------:R-:W-:Y:S01]  /*7a50*/  CS2R R24, SRZ ;  /* 0x0000000000187805 */ /* 0x000fe2000001ff00 */
[----:B------:R-:W-:Y:S06]  /*7a60*/  BRA `(.L_x_5058) ;  /* 0x0000000000147947 */ /* 0x000fec0003800000 */
.L_x_5082:
[----:B------:R-:W2:Y:S02]  /*7a70*/  LDG.E.64 R24, desc[UR36][R4.64] ;  /* 0x0000002404187981 */ /* 0x000ea4000c1e1b00 */
[----:B--2---:R-:W0:Y:S01]  /*7a80*/  I2F.F64.U64 R24, R24 ;  /* 0x0000001800187312 */ /* 0x004e220000301800 */
[----:B------:R-:W-:Y:S05]  /*7a90*/  BRA `(.L_x_5058) ;  /* 0x0000000000087947 */ /* 0x000fea0003800000 */
.L_x_5081:
[----:B------:R-:W2:Y:S02]  /*7aa0*/  LDG.E R4, desc[UR36][R4.64] ;  /* 0x0000002404047981 */ /* 0x000ea4000c1e1900 */
[----:B--2---:R0:W2:Y:S02]  /*7ab0*/  I2F.F64.U32 R24, R4 ;  /* 0x0000000400187312 */ /* 0x0040a40000201800 */
.L_x_5058:
[----:B------:R-:W-:-:S07]  /*7ac0*/  VIADD R53, R53, 0x80 ;  /* 0x0000008035357836 */ /* 0x000fce0000000000 */
.L_x_4953:
[----:B------:R-:W-:Y:S05]  /*7ad0*/  BSYNC B6 ;  /* 0x0000000000067941 */ /* 0x000fea0003800000 */
.L_x_4952:
[----:B------:R-:W-:Y:S01]  /*7ae0*/  ISETP.GE.AND P0, PT, R53, R22, PT ;  /* 0x000000163500720c */ /* 0x000fe20003f06270 */
[----:B------:R-:W-:Y:S01]  /*7af0*/  BSSY B6, `(.L_x_5086) ;  /* 0x00003d1000067945 */ /* 0x000fe20003800000 */
[----:B------:R-:W-:Y:S02]  /*7b00*/  CS2R R16, SRZ ;  /* 0x0000000000107805 */ /* 0x000fe4000001ff00 */
[----:B------:R-:W-:Y:S02]  /*7b10*/  CS2R R34, SRZ ;  /* 0x0000000000227805 */ /* 0x000fe4000001ff00 */
[----:B------:R-:W-:Y:S02]  /*7b20*/  CS2R R32, SRZ ;  /* 0x0000000000207805 */ /* 0x000fe4000001ff00 */
[----:B------:R-:W-:Y:S02]  /*7b30*/  CS2R R30, SRZ ;  /* 0x00000000001e7805 */ /* 0x000fe4000001ff00 */
[----:B------:R-:W-:-:S03]  /*7b40*/  CS2R R28, SRZ ;  /* 0x00000000001c7805 */ /* 0x000fc6000001ff00 */
        /* <DEDUP_REMOVED lines=21> */
.L_x_5091:
[----:B------:R-:W2:Y:S02]  /*7ca0*/  LDG.E.U8 R4, desc[UR36][R4.64] ;  /* 0x0000002404047981 */ /* 0x000ea4000c1e1100 */
[----:B--2---:R0:W1:Y:S01]  /*7cb0*/  I2F.F64.U16 R34, R4 ;  /* 0x0000000400227312 */ /* 0x0040620000101800 */
[----:B------:R-:W-:Y:S05]  /*7cc0*/  BRA `(.L_x_5093) ;  /* 0x0000000c00707947 */ /* 0x000fea0003800000 */
.L_x_5090:
        /* <DEDUP_REMOVED lines=9> */
.L_x_5095:
[----:B------:R-:W2:Y:S02]  /*7d60*/  LDG.E R4, desc[UR36][R4.64] ;  /* 0x0000002404047981 */ /* 0x000ea4000c1e1900 */
[----:B--2---:R0:W1:Y:S01]  /*7d70*/  I2F.F64 R34, R4 ;  /* 0x0000000400227312 */ /* 0x0040620000201c00 */
[----:B------:R-:W-:Y:S05]  /*7d80*/  BRA `(.L_x_5093) ;  /* 0x0000000c00407947 */ /* 0x000fea0003800000 */
.L_x_5094:
[----:B------:R-:W2:Y:S02]  /*7d90*/  LDG.E.U16 R4, desc[UR36][R4.64] ;  /* 0x0000002404047981 */ /* 0x000ea4000c1e1500 */
[----:B--2---:R0:W1:Y:S01]  /*7da0*/  I2F.F64.S16 R34, R4 ;  /* 0x0000000400227312 */ /* 0x0040620000101c00 */
[----:B------:R-:W-:Y:S05]  /*7db0*/  BRA `(.L_x_5093) ;  /* 0x0000000c00347947 */ /* 0x000fea0003800000 */
.L_x_5089:
        /* <DEDUP_REMOVED lines=10> */
.L_x_5097:
[----:B------:R-:W2:Y:S02]  /*7e60*/  LDG.E.U16 R0, desc[UR36][R4.64] ;  /* 0x0000002404007981 */ /* 0x000ea4000c1e1500 */
[----:B--2---:R-:W-:-:S05]  /*7e70*/  HADD2.F32 R0, -RZ, R0.H0_H0 ;  /* 0x20000000ff007230 */ /* 0x004fca0000004100 */
[----:B------:R-:W-:-:S04]  /*7e80*/  FMUL.FTZ R0, R0, 1 ;  /* 0x3f80000000007820 */ /* 0x000fc80000410000 */
[----:B------:R0:W1:Y:S01]  /*7e90*/  F2F.F64.F32 R34, R0 ;  /* 0x0000000000227310 */ /* 0x0000620000201800 */
[----:B------:R-:W-:Y:S05]  /*7ea0*/  BRA `(.L_x_5093) ;  /* 0x0000000800f87947 */ /* 0x000fea0003800000 */
.L_x_5096:
        /* <DEDUP_REMOVED lines=10> */
.L_x_5099:
[----:B------:R-:W2:Y:S02]  /*7f50*/  LDG.E.U16 R4, desc[UR36][R4.64] ;  /* 0x0000002404047981 */ /* 0x000ea4000c1e1500 */
[----:B--2---:R-:W-:-:S05]  /*7f60*/  HADD2.F32 R0, -RZ, R4.H0_H0 ;  /* 0x20000004ff007230 */ /* 0x004fca0000004100 */
[----:B------:R-:W-:-:S04]  /*7f70*/  FMUL.FTZ R0, R0, 1 ;  /* 0x3f80000000007820 */ /* 0x000fc80000410000 */
[----:B------:R0:W1:Y:S01]  /*7f80*/  F2F.F64.F32 R34, R0 ;  /* 0x0000000000227310 */ /* 0x0000620000201800 */
[----:B------:R-:W-:Y:S05]  /*7f90*/  BRA `(.L_x_5093) ;  /* 0x0000000800bc7947 */ /* 0x000fea0003800000 */
.L_x_5098:
[----:B------:R0:W5:Y:S01]  /*7fa0*/  LDG.E.64 R34, desc[UR36][R4.64] ;  /* 0x0000002404227981 */ /* 0x000162000c1e1b00 */
[----:B------:R-:W-:Y:S05]  /*7fb0*/  BRA `(.L_x_5093) ;  /* 0x0000000800b47947 */ /* 0x000fea0003800000 */
.L_x_5088:
        /* <DEDUP_REMOVED lines=13> */
.L_x_5102:
[----:B------:R0:W5:Y:S01]  /*8090*/  LDG.E.64 R34, desc[UR36][R4.64] ;  /* 0x0000002404227981 */ /* 0x000162000c1e1b00 */
[----:B------:R-:W-:Y:S05]  /*80a0*/  BRA `(.L_x_5093) ;  /* 0x0000000800787947 */ /* 0x000fea0003800000 */
.L_x_5101:
        /* <DEDUP_REMOVED lines=28> */
.L_x_5104:
        /* <DEDUP_REMOVED lines=15> */
.L_x_5103:
[----:B------:R-:W2:Y:S02]  /*8360*/  LDG.E.U16 R0, desc[UR36][R4.64] ;  /* 0x0000002404007981 */ /* 0x000ea4000c1e1500 */
[----:B--2---:R-:W-:-:S04]  /*8370*/  IMAD.U32 R0, R0, 0x10000, RZ ;  /* 0x0001000000007824 */ /* 0x004fc800078e00ff */
[----:B------:R-:W-:-:S04]  /*8380*/  FMUL.FTZ R0, R0, 1 ;  /* 0x3f80000000007820 */ /* 0x000fc80000410000 */
[----:B------:R0:W1:Y:S01]  /*8390*/  F2F.F64.F32 R34, R0 ;  /* 0x0000000000227310 */ /* 0x0000620000201800 */
[----:B------:R-:W-:Y:S05]  /*83a0*/  BRA `(.L_x_5093) ;  /* 0x0000000400b87947 */ /* 0x000fea0003800000 */
.L_x_5100:
        /* <DEDUP_REMOVED lines=11> */
.L_x_5107:
        /* <DEDUP_REMOVED lines=21> */
.L_x_5111:
[----:B------:R-:W-:Y:S05]  /*85b0*/  BSYNC B1 ;  /* 0x0000000000017941 */ /* 0x000fea0003800000 */
.L_x_5110:
[----:B------:R-:W-:Y:S01]  /*85c0*/  LEA R5, R0, 0x3b800000, 0x17 ;  /* 0x3b80000000057811 */ /* 0x000fe200078eb8ff */
[----:B------:R-:W-:-:S05]  /*85d0*/  IMAD.SHL.U32 R0, R3, 0x100000, RZ ;  /* 0x0010000003007824 */ /* 0x000fca00078e00ff */
[----:B------:R-:W-:-:S07]  /*85e0*/  LOP3.LUT R0, R5, R0, R6, 0xfe, !PT ;  /* 0x0000000005007212 */ /* 0x000fce00078efe06 */
.L_x_5109:
[----:B------:R-:W-:Y:S05]  /*85f0*/  BSYNC B0 ;  /* 0x0000000000007941 */ /* 0x000fea0003800000 */
.L_x_5108:
[----:B------:R-:W-:-:S04]  /*8600*/  FMUL.FTZ R0, R0, 1 ;  /* 0x3f80000000007820 */ /* 0x000fc80000410000 */
[----:B------:R0:W1:Y:S01]  /*8610*/  F2F.F64.F32 R34, R0 ;  /* 0x0000000000227310 */ /* 0x0000620000201800 */
[----:B------:R-:W-:Y:S05]  /*8620*/  BRA `(.L_x_5093) ;  /* 0x0000000400187947 */ /* 0x000fea0003800000 */
.L_x_5106:
        /* <DEDUP_REMOVED lines=21> */
.L_x_5115:
[----:B------:R-:W-:Y:S05]  /*8780*/  BSYNC B1 ;  /* 0x0000000000017941 */ /* 0x000fea0003800000 */
.L_x_5114:
[----:B------:R-:W-:Y:S01]  /*8790*/  LEA R5, R0, 0x37800000, 0x17 ;  /* 0x3780000000057811 */ /* 0x000fe200078eb8ff */
[----:B------:R-:W-:-:S05]  /*87a0*/  IMAD.SHL.U32 R0, R3, 0x200000, RZ ;  /* 0x0020000003007824 */ /* 0x000fca00078e00ff */
[----:B------:R-:W-:-:S07]  /*87b0*/  LOP3.LUT R0, R5, R0, R6, 0xfe, !PT ;  /* 0x0000000005007212 */ /* 0x000fce00078efe06 */
.L_x_5113:
[----:B------:R-:W-:Y:S05]  /*87c0*/  BSYNC B0 ;  /* 0x0000000000007941 */ /* 0x000fea0003800000 */
.L_x_5112:
[----:B------:R-:W-:-:S04]  /*87d0*/  FMUL.FTZ R0, R0, 1 ;  /* 0x3f80000000007820 */ /* 0x000fc80000410000 */
[----:B------:R0:W1:Y:S01]  /*87e0*/  F2F.F64.F32 R34, R0 ;  /* 0x0000000000227310 */ /* 0x0000620000201800 */
[----:B------:R-:W-:Y:S05]  /*87f0*/  BRA `(.L_x_5093) ;  /* 0x0000000000a47947 */ /* 0x000fea0003800000 */
.L_x_5105:
        /* <DEDUP_REMOVED lines=14> */
.L_x_5119:
[----:B------:R-:W-:Y:S05]  /*88e0*/  BSYNC B0 ;  /* 0x0000000000007941 */ /* 0x000fea0003800000 */
.L_x_5118:
[----:B------:R-:W-:-:S04]  /*88f0*/  FMUL.FTZ R0, R0, 1 ;  /* 0x3f80000000007820 */ /* 0x000fc80000410000 */
[----:B------:R0:W1:Y:S01]  /*8900*/  F2F.F64.F32 R34, R0 ;  /* 0x0000000000227310 */ /* 0x0000620000201800 */
[----:B------:R-:W-:Y:S05]  /*8910*/  BRA `(.L_x_5093) ;  /* 0x00000000005c7947 */ /* 0x000fea0003800000 */
.L_x_5092:
        /* <DEDUP_REMOVED lines=16> */
.L_x_5120:
[----:B------:R-:W-:Y:S01]  /*8a20*/  CS2R R34, SRZ ;  /* 0x0000000000227805 */ /* 0x000fe2000001ff00 */
[----:B------:R-:W-:Y:S06]  /*8a30*/  BRA `(.L_x_5093) ;  /* 0x0000000000147947 */ /* 0x000fec0003800000 */
.L_x_5117:
[----:B------:R-:W2:Y:S02]  /*8a40*/  LDG.E.64 R34, desc[UR36][R4.64] ;  /* 0x0000002404227981 */ /* 0x000ea4000c1e1b00 */
[----:B--2---:R-:W0:Y:S01]  /*8a50*/  I2F.F64.U64 R34, R34 ;  /* 0x0000002200227312 */ /* 0x004e220000301800 */
[----:B------:R-:W-:Y:S05]  /*8a60*/  BRA `(.L_x_5093) ;  /* 0x0000000000087947 */ /* 0x000fea0003800000 */
.L_x_5116:
[----:B------:R-:W2:Y:S02]  /*8a70*/  LDG.E R4, desc[UR36][R4.64] ;  /* 0x0000002404047981 */ /* 0x000ea4000c1e1900 */
[----:B--2---:R0:W1:Y:S02]  /*8a80*/  I2F.F64.U32 R34, R4 ;  /* 0x0000000400227312 */ /* 0x0040640000201800 */
.L_x_5093:
        /* <DEDUP_REMOVED lines=19> */
.L_x_5124:
[----:B------:R-:W2:Y:S02]  /*8bc0*/  LDG.E.U8 R4, desc[UR36][R4.64] ;  /* 0x0000002404047981 */ /* 0x000ea4000c1e1100 */
[----:B--2---:R0:W2:Y:S01]  /*8bd0*/  I2F.F64.U16 R32, R4 ;  /* 0x0000000400207312 */ /* 0x0040a20000101800 */
[----:B------:R-:W-:Y:S05]  /*8be0*/  BRA `(.L_x_5126) ;  /* 0x0000000c00707947 */ /* 0x000fea0003800000 */
.L_x_5123:
        /* <DEDUP_REMOVED lines=9> */
.L_x_5128:
[----:B------:R-:W2:Y:S02]  /*8c80*/  LDG.E R4, desc[UR36][R4.64] ;  /* 0x0000002404047981 */ /* 0x000ea4000c1e1900 */
[----:B--2---:R0:W2:Y:S01]  /*8c90*/  I2F.F64 R32, R4 ;  /* 0x0000000400207312 */ /* 0x0040a20000201c00 */
[----:B------:R-:W-:Y:S05]  /*8ca0*/  BRA `(.L_x_5126) ;  /* 0x0000000c00407947 */ /* 0x000fea0003800000 */
.L_x_5127:
[----:B------:R-:W2:Y:S02]  /*8cb0*/  LDG.E.U16 R4, desc[UR36][R4.64] ;  /* 0x0000002404047981 */ /* 0x000ea4000c1e1500 */
[----:B--2---:R0:W2:Y:S01]  /*8cc0*/  I2F.F64.S16 R32, R4 ;  /* 0x0000000400207312 */ /* 0x0040a20000101c00 */
[----:B------:R-:W-:Y:S05]  /*8cd0*/  BRA `(.L_x_5126) ;  /* 0x0000000c00347947 */ /* 0x000fea0003800000 */
.L_x_5122:
        /* <DEDUP_REMOVED lines=10> */
.L_x_5130:
[----:B------:R-:W2:Y:S02]  /*8d80*/  LDG.E.U16 R0, desc[UR36][R4.64] ;  /* 0x0000002404007981 */ /* 0x000ea4000c1e1500 */
[----:B--2---:R-:W-:-:S05]  /*8d90*/  HADD2.F32 R0, -RZ, R0.H0_H0 ;  /* 0x20000000ff007230 */ /* 0x004fca0000004100 */
[----:B------:R-:W-:-:S04]  /*8da0*/  FMUL.FTZ R0, R0, 1 ;  /* 0x3f80000000007820 */ /* 0x000fc80000410000 */
[----:B------:R0:W2:Y:S01]  /*8db0*/  F2F.F64.F32 R32, R0 ;  /* 0x0000000000207310 */ /* 0x0000a20000201800 */
[----:B------:R-:W-:Y:S05]  /*8dc0*/  BRA `(.L_x_5126) ;  /* 0x0000000800f87947 */ /* 0x000fea0003800000 */
.L_x_5129:
        /* <DEDUP_REMOVED lines=10> */
.L_x_5132:
[----:B------:R-:W2:Y:S02]  /*8e70*/  LDG.E.U16 R4, desc[UR36][R4.64] ;  /* 0x0000002404047981 */ /* 0x000ea4000c1e1500 */
[----:B--2---:R-:W-:-:S05]  /*8e80*/  HADD2.F32 R0, -RZ, R4.H0_H0 ;  /* 0x20000004ff007230 */ /* 0x004fca0000004100 */
[----:B------:R-:W-:-:S04]  /*8e90*/  FMUL.FTZ R0, R0, 1 ;  /* 0x3f80000000007820 */ /* 0x000fc80000410000 */
[----:B------:R0:W2:Y:S01]  /*8ea0*/  F2F.F64.F32 R32, R0 ;  /* 0x0000000000207310 */ /* 0x0000a20000201800 */
[----:B------:R-:W-:Y:S05]  /*8eb0*/  BRA `(.L_x_5126) ;  /* 0x0000000800bc7947 */ /* 0x000fea0003800000 */
.L_x_5131:
[----:B------:R0:W5:Y:S01]  /*8ec0*/  LDG.E.64 R32, desc[UR36][R4.64] ;  /* 0x0000002404207981 */ /* 0x000162000c1e1b00 */
[----:B------:R-:W-:Y:S05]  /*8ed0*/  BRA `(.L_x_5126) ;  /* 0x0000000800b47947 */ /* 0x000fea0003800000 */
.L_x_5121:
        /* <DEDUP_REMOVED lines=13> */
.L_x_5135:
[----:B------:R0:W5:Y:S01]  /*8fb0*/  LDG.E.64 R32, desc[UR36][R4.64] ;  /* 0x0000002404207981 */ /* 0x000162000c1e1b00 */
[----:B------:R-:W-:Y:S05]  /*8fc0*/  BRA `(.L_x_5126) ;  /* 0x0000000800787947 */ /* 0x000fea0003800000 */
.L_x_5134:
        /* <DEDUP_REMOVED lines=28> */
.L_x_5137:
        /* <DEDUP_REMOVED lines=15> */
.L_x_5136:
[----:B------:R-:W2:Y:S02]  /*9280*/  LDG.E.U16 R0, desc[UR36][R4.64] ;  /* 0x0000002404007981 */ /* 0x000ea4000c1e1500 */
[----:B--2---:R-:W-:-:S04]  /*9290*/  IMAD.U32 R0, R0, 0x10000, RZ ;  /* 0x0001000000007824 */ /* 0x004fc800078e00ff */
[----:B------:R-:W-:-:S04]  /*92a0*/  FMUL.FTZ R0, R0, 1 ;  /* 0x3f80000000007820 */ /* 0x000fc80000410000 */
[----:B------:R0:W2:Y:S01]  /*92b0*/  F2F.F64.F32 R32, R0 ;  /* 0x0000000000207310 */ /* 0x0000a20000201800 */
[----:B------:R-:W-:Y:S05]  /*92c0*/  BRA `(.L_x_5126) ;  /* 0x0000000400b87947 */ /* 0x000fea0003800000 */
.L_x_5133:
        /* <DEDUP_REMOVED lines=11> */
.L_x_5140:
        /* <DEDUP_REMOVED lines=21> */
.L_x_5144:
[----:B------:R-:W-:Y:S05]  /*94d0*/  BSYNC B1 ;  /* 0x0000000000017941 */ /* 0x000fea0003800000 */
.L_x_5143:
[----:B------:R-:W-:Y:S01]  /*94e0*/  LEA R3, R0, 0x3b800000, 0x17 ;  /* 0x3b80000000037811 */ /* 0x000fe200078eb8ff */
[----:B------:R-:W-:-:S05]  /*94f0*/  IMAD.SHL.U32 R0, R2, 0x100000, RZ ;  /* 0x0010000002007824 */ /* 0x000fca00078e00ff */
[----:B------:R-:W-:-:S07]  /*9500*/  LOP3.LUT R0, R3, R0, R4, 0xfe, !PT ;  /* 0x0000000003007212 */ /* 0x000fce00078efe04 */
.L_x_5142:
[----:B------:R-:W-:Y:S05]  /*9510*/  BSYNC B0 ;  /* 0x0000000000007941 */ /* 0x000fea0003800000 */
.L_x_5141:
[----:B------:R-:W-:-:S04]  /*9520*/  FMUL.FTZ R0, R0, 1 ;  /* 0x3f80000000007820 */ /* 0x000fc80000410000 */
[----:B------:R0:W2:Y:S01]  /*9530*/  F2F.F64.F32 R32, R0 ;  /* 0x0000000000207310 */ /* 0x0000a20000201800 */
[----:B------:R-:W-:Y:S05]  /*9540*/  BRA `(.L_x_5126) ;  /* 0x0000000400187947 */ /* 0x000fea0003800000 */
.L_x_5139:
        /* <DEDUP_REMOVED lines=21> */
.L_x_5148:
[----:B------:R-:W-:Y:S05]  /*96a0*/  BSYNC B1 ;  /* 0x0000000000017941 */ /* 0x000fea0003800000 */
.L_x_5147:
[----:B------:R-:W-:Y:S01]  /*96b0*/  LEA R3, R0, 0x37800000, 0x17 ;  /* 0x3780000000037811 */ /* 0x000fe200078eb8ff */
[----:B------:R-:W-:-:S05]  /*96c0*/  IMAD.SHL.U32 R0, R2, 0x200000, RZ ;  /* 0x0020000002007824 */ /* 0x000fca00078e00ff */
[----:B------:R-:W-:-:S07]  /*96d0*/  LOP3.LUT R0, R3, R0, R4, 0xfe, !PT ;  /* 0x0000000003007212 */ /* 0x000fce00078efe04 */
.L_x_5146:
[----:B------:R-:W-:Y:S05]  /*96e0*/  BSYNC B0 ;  /* 0x0000000000007941 */ /* 0x000fea0003800000 */
.L_x_5145:
[----:B------:R-:W-:-:S04]  /*96f0*/  FMUL.FTZ R0, R0, 1 ;  /* 0x3f80000000007820 */ /* 0x000fc80000410000 */
[----:B------:R0:W2:Y:S01]  /*9700*/  F2F.F64.F32 R32, R0 ;  /* 0x0000000000207310 */ /* 0x0000a20000201800 */
[----:B------:R-:W-:Y:S05]  /*9710*/  BRA `(.L_x_5126) ;  /* 0x0000000000a47947 */ /* 0x000fea0003800000 */
.L_x_5138:
        /* <DEDUP_REMOVED lines=14> */
.L_x_5152:
[----:B------:R-:W-:Y:S05]  /*9800*/  BSYNC B0 ;  /* 0x0000000000007941 */ /* 0x000fea0003800000 */
.L_x_5151:
[----:B------:R-:W-:-:S04]  /*9810*/  FMUL.FTZ R0, R0, 1 ;  /* 0x3f80000000007820 */ /* 0x000fc80000410000 */
[----:B------:R0:W2:Y:S01]  /*9820*/  F2F.F64.F32 R32, R0 ;  /* 0x0000000000207310 */ /* 0x0000a20000201800 */
[----:B------:R-:W-:Y:S05]  /*9830*/  BRA `(.L_x_5126) ;  /* 0x00000000005c7947 */ /* 0x000fea0003800000 */
.L_x_5125:
        /* <DEDUP_REMOVED lines=16> */
.L_x_5153:
[----:B------:R-:W-:Y:S01]  /*9940*/  CS2R R32, SRZ ;  /* 0x0000000000207805 */ /* 0x000fe2000001ff00 */
[----:B------:R-:W-:Y:S06]  /*9950*/  BRA `(.L_x_5126) ;  /* 0x0000000000147947 */ /* 0x000fec0003800000 */
.L_x_5150:
[----:B------:R-:W2:Y:S02]  /*9960*/  LDG.E.64 R32, desc[UR36][R4.64] ;  /* 0x0000002404207981 */ /* 0x000ea4000c1e1b00 */
[----:B--2---:R-:W0:Y:S01]  /*9970*/  I2F.F64.U64 R32, R32 ;  /* 0x0000002000207312 */ /* 0x004e220000301800 */
[----:B------:R-:W-:Y:S05]  /*9980*/  BRA `(.L_x_5126) ;  /* 0x0000000000087947 */ /* 0x000fea0003800000 */
.L_x_5149:
[----:B------:R-:W2:Y:S02]  /*9990*/  LDG.E R4, desc[UR36][R4.64] ;  /* 0x0000002404047981 */ /* 0x000ea4000c1e1900 */
[----:B--2---:R0:W2:Y:S02]  /*99a0*/  I2F.F64.U32 R32, R4 ;  /* 0x0000000400207312 */ /* 0x0040a40000201800 */
.L_x_5126:
        /* <DEDUP_REMOVED lines=19> */
.L_x_5157:
[----:B------:R-:W2:Y:S02]  /*9ae0*/  LDG.E.U8 R2, desc[UR36][R2.64] ;  /* 0x0000002402027981 */ /* 0x000ea4000c1e1100 */
[----:B--2---:R0:W2:Y:S01]  /*9af0*/  I2F.F64.U16 R30, R2 ;  /* 0x00000002001e7312 */ /* 0x0040a20000101800 */
[----:B------:R-:W-:Y:S05]  /*9b00*/  BRA `(.L_x_5159) ;  /* 0x0000000c00707947 */ /* 0x000fea0003800000 */
.L_x_5156:
        /* <DEDUP_REMOVED lines=9> */
.L_x_5161:
[----:B------:R-:W2:Y:S02]  /*9ba0*/  LDG.E R2, desc[UR36][R2.64] ;  /* 0x0000002402027981 */ /* 0x000ea4000c1e1900 */
[----:B--2---:R0:W2:Y:S01]  /*9bb0*/  I2F.F64 R30, R2 ;  /* 0x00000002001e7312 */ /* 0x0040a20000201c00 */
[----:B------:R-:W-:Y:S05]  /*9bc0*/  BRA `(.L_x_5159) ;  /* 0x0000000c00407947 */ /* 0x000fea0003800000 */
.L_x_5160:
[----:B------:R-:W2:Y:S02]  /*9bd0*/  LDG.E.U16 R2, desc[UR36][R2.64] ;  /* 0x0000002402027981 */ /* 0x000ea4000c1e1500 */
[----:B--2---:R0:W2:Y:S01]  /*9be0*/  I2F.F64.S16 R30, R2 ;  /* 0x00000002001e7312 */ /* 0x0040a20000101c00 */
[----:B------:R-:W-:Y:S05]  /*9bf0*/  BRA `(.L_x_5159) ;  /* 0x0000000c00347947 */ /* 0x000fea0003800000 */
.L_x_5155:
        /* <DEDUP_REMOVED lines=10> */
.L_x_5163:
[----:B------:R-:W2:Y:S02]  /*9ca0*/  LDG.E.U16 R0, desc[UR36][R2.64] ;  /* 0x0000002402007981 */ /* 0x000ea4000c1e1500 */
[----:B--2---:R-:W-:-:S05]  /*9cb0*/  HADD2.F32 R0, -RZ, R0.H0_H0 ;  /* 0x20000000ff007230 */ /* 0x004fca0000004100 */
[----:B------:R-:W-:-:S04]  /*9cc0*/  FMUL.FTZ R0, R0, 1 ;  /* 0x3f80000000007820 */ /* 0x000fc80000410000 */
[----:B------:R0:W2:Y:S01]  /*9cd0*/  F2F.F64.F32 R30, R0 ;  /* 0x00000000001e7310 */ /* 0x0000a20000201800 */
[----:B------:R-:W-:Y:S05]  /*9ce0*/  BRA `(.L_x_5159) ;  /* 0x0000000800f87947 */ /* 0x000fea0003800000 */
.L_x_5162:
        /* <DEDUP_REMOVED lines=10> */
.L_x_5165:
[----:B------:R-:W2:Y:S02]  /*9d90*/  LDG.E.U16 R2, desc[UR36][R2.64] ;  /* 0x0000002402027981 */ /* 0x000ea4000c1e1500 */
[----:B--2---:R-:W-:-:S05]  /*9da0*/  HADD2.F32 R0, -RZ, R2.H0_H0 ;  /* 0x20000002ff007230 */ /* 0x004fca0000004100 */
[----:B------:R-:W-:-:S04]  /*9db0*/  FMUL.FTZ R0, R0, 1 ;  /* 0x3f80000000007820 */ /* 0x000fc80000410000 */
[----:B------:R0:W2:Y:S01]  /*9dc0*/  F2F.F64.F32 R30, R0 ;  /* 0x00000000001e7310 */ /* 0x0000a20000201800 */
[----:B------:R-:W-:Y:S05]  /*9dd0*/  BRA `(.L_x_5159) ;  /* 0x0000000800bc7947 */ /* 0x000fea0003800000 */
.L_x_5164:
[----:B------:R0:W5:Y:S01]  /*9de0*/  LDG.E.64 R30, desc[UR36][R2.64] ;  /* 0x00000024021e7981 */ /* 0x000162000c1e1b00 */
[----:B------:R-:W-:Y:S05]  /*9df0*/  BRA `(.L_x_5159) ;  /* 0x0000000800b47947 */ /* 0x000fea0003800000 */
.L_x_5154:
        /* <DEDUP_REMOVED lines=13> */
.L_x_5168:
[----:B------:R0:W5:Y:S01]  /*9ed0*/  LDG.E.64 R30, desc[UR36][R2.64] ;  /* 0x00000024021e7981 */ /* 0x000162000c1e1b00 */
[----:B------:R-:W-:Y:S05]  /*9ee0*/  BRA `(.L_x_5159) ;  /* 0x0000000800787947 */ /* 0x000fea0003800000 */
.L_x_5167:
        /* <DEDUP_REMOVED lines=28> */
.L_x_5170:
        /* <DEDUP_REMOVED lines=15> */
.L_x_5169:
[----:B------:R-:W2:Y:S02]  /*a1a0*/  LDG.E.U16 R0, desc[UR36][R2.64] ;  /* 0x0000002402007981 */ /* 0x000ea4000c1e1500 */
[----:B--2---:R-:W-:-:S04]  /*a1b0*/  IMAD.U32 R0, R0, 0x10000, RZ ;  /* 0x0001000000007824 */ /* 0x004fc800078e00ff */
[----:B------:R-:W-:-:S04]  /*a1c0*/  FMUL.FTZ R0, R0, 1 ;  /* 0x3f80000000007820 */ /* 0x000fc80000410000 */
[----:B------:R0:W2:Y:S01]  /*a1d0*/  F2F.F64.F32 R30, R0 ;  /* 0x00000000001e7310 */ /* 0x0000a20000201800 */
[----:B------:R-:W-:Y:S05]  /*a1e0*/  BRA `(.L_x_5159) ;  /* 0x0000000400b87947 */ /* 0x000fea0003800000 */
.L_x_5166:
        /* <DEDUP_REMOVED lines=11> */
.L_x_5173:
        /* <DEDUP_REMOVED lines=21> */
.L_x_5177:
[----:B------:R-:W-:Y:S05]  /*a3f0*/  BSYNC B1 ;  /* 0x0000000000017941 */ /* 0x000fea0003800000 */
.L_x_5176:
[----:B------:R-:W-:Y:S01]  /*a400*/  LEA R3, R0, 0x3b800000, 0x17 ;  /* 0x3b80000000037811 */ /* 0x000fe200078eb8ff */
[----:B------:R-:W-:-:S05]  /*a410*/  IMAD.SHL.U32 R0, R2, 0x100000, RZ ;  /* 0x0010000002007824 */ /* 0x000fca00078e00ff */
[----:B------:R-:W-:-:S07]  /*a420*/  LOP3.LUT R0, R3, R0, R4, 0xfe, !PT ;  /* 0x0000000003007212 */ /* 0x000fce00078efe04 */
.L_x_5175:
[----:B------:R-:W-:Y:S05]  /*a430*/  BSYNC B0 ;  /* 0x0000000000007941 */ /* 0x000fea0003800000 */
.L_x_5174:
[----:B------:R-:W-:-:S04]  /*a440*/  FMUL.FTZ R0, R0, 1 ;  /* 0x3f80000000007820 */ /* 0x000fc80000410000 */
[----:B------:R0:W2:Y:S01]  /*a450*/  F2F.F64.F32 R30, R0 ;  /* 0x00000000001e7310 */ /* 0x0000a20000201800 */
[----:B------:R-:W-:Y:S05]  /*a460*/  BRA `(.L_x_5159) ;  /* 0x0000000400187947 */ /* 0x000fea0003800000 */
.L_x_5172:
        /* <DEDUP_REMOVED lines=21> */
.L_x_5181:
[----:B------:R-:W-:Y:S05]  /*a5c0*/  BSYNC B1 ;  /* 0x0000000000017941 */ /* 0x000fea0003800000 */
.L_x_5180:
[----:B------:R-:W-:Y:S01]  /*a5d0*/  LEA R3, R0, 0x37800000, 0x17 ;  /* 0x3780000000037811 */ /* 0x000fe200078eb8ff */
[----:B------:R-:W-:-:S05]  /*a5e0*/  IMAD.SHL.U32 R0, R2, 0x200000, RZ ;  /* 0x0020000002007824 */ /* 0x000fca00078e00ff */
[----:B------:R-:W-:-:S07]  /*a5f0*/  LOP3.LUT R0, R3, R0, R4, 0xfe, !PT ;  /* 0x0000000003007212 */ /* 0x000fce00078efe04 */
.L_x_5179:
[----:B------:R-:W-:Y:S05]  /*a600*/  BSYNC B0 ;  /* 0x0000000000007941 */ /* 0x000fea0003800000 */
.L_x_5178:
[----:B------:R-:W-:-:S04]  /*a610*/  FMUL.FTZ R0, R0, 1 ;  /* 0x3f80000000007820 */ /* 0x000fc80000410000 */
[----:B------:R0:W2:Y:S01]  /*a620*/  F2F.F64.F32 R30, R0 ;  /* 0x00000000001e7310 */ /* 0x0000a20000201800 */
[----:B------:R-:W-:Y:S05]  /*a630*/  BRA `(.L_x_5159) ;  /* 0x0000000000a47947 */ /* 0x000fea0003800000 */
.L_x_5171:
        /* <DEDUP_REMOVED lines=14> */
.L_x_5185:
[----:B------:R-:W-:Y:S05]  /*a720*/  BSYNC B0 ;  /* 0x0000000000007941 */ /* 0x000fea0003800000 */
.L_x_5184:
[----:B------:R-:W-:-:S04]  /*a730*/  FMUL.FTZ R0, R0, 1 ;  /* 0x3f80000000007820 */ /* 0x000fc80000410000 */
[----:B------:R0:W2:Y:S01]  /*a740*/  F2F.F64.F32 R30, R0 ;  /* 0x00000000001e7310 */ /* 0x0000a20000201800 */
[----:B------:R-:W-:Y:S05]  /*a750*/  BRA `(.L_x_5159) ;  /* 0x00000000005c7947 */ /* 0x000fea0003800000 */
.L_x_5158:
        /* <DEDUP_REMOVED lines=16> */
.L_x_5186:
[----:B------:R-:W-:Y:S01]  /*a860*/  CS2R R30, SRZ ;  /* 0x00000000001e7805 */ /* 0x000fe2000001ff00 */
[----:B------:R-:W-:Y:S06]  /*a870*/  BRA `(.L_x_5159) ;  /* 0x0000000000147947 */ /* 0x000fec0003800000 */
.L_x_5183:
[----:B------:R-:W2:Y:S02]  /*a880*/  LDG.E.64 R30, desc[UR36][R2.64] ;  /* 0x00000024021e7981 */ /* 0x000ea4000c1e1b00 */
[----:B--2---:R-:W0:Y:S01]  /*a890*/  I2F.F64.U64 R30, R30 ;  /* 0x0000001e001e7312 */ /* 0x004e220000301800 */
[----:B------:R-:W-:Y:S05]  /*a8a0*/  BRA `(.L_x_5159) ;  /* 0x0000000000087947 */ /* 0x000fea0003800000 */
.L_x_5182:
[----:B------:R-:W2:Y:S02]  /*a8b0*/  LDG.E R2, desc[UR36][R2.64] ;  /* 0x0000002402027981 */ /* 0x000ea4000c1e1900 */
[----:B--2---:R0:W2:Y:S02]  /*a8c0*/  I2F.F64.U32 R30, R2 ;  /* 0x00000002001e7312 */ /* 0x0040a40000201800 */
.L_x_5159:
        /* <DEDUP_REMOVED lines=19> */
.L_x_5190:
[----:B------:R-:W2:Y:S02]  /*aa00*/  LDG.E.U8 R2, desc[UR36][R2.64] ;  /* 0x0000002402027981 */ /* 0x000ea4000c1e1100 */
[----:B--2---:R0:W2:Y:S01]  /*aa10*/  I2F.F64.U16 R28, R2 ;  /* 0x00000002001c7312 */ /* 0x0040a20000101800 */
[----:B------:R-:W-:Y:S05]  /*aa20*/  BRA `(.L_x_5192) ;  /* 0x0000000c00707947 */ /* 0x000fea0003800000 */
.L_x_5189:
        /* <DEDUP_REMOVED lines=9> */
.L_x_5194:
[----:B------:R-:W2:Y:S02]  /*aac0*/  LDG.E R2, desc[UR36][R2.64] ;  /* 0x0000002402027981 */ /* 0x000ea4000c1e1900 */
[----:B--2---:R0:W2:Y:S01]  /*aad0*/  I2F.F64 R28, R2 ;  /* 0x00000002001c7312 */ /* 0x0040a20000201c00 */
[----:B------:R-:W-:Y:S05]  /*aae0*/  BRA `(.L_x_5192) ;  /* 0x0000000c00407947 */ /* 0x000fea0003800000 */
.L_x_5193:
[----:B------:R-:W2:Y:S02]  /*aaf0*/  LDG.E.U16 R2, desc[UR36][R2.64] ;  /* 0x0000002402027981 */ /* 0x000ea4000c1e1500 */
[----:B--2---:R0:W2:Y:S01]  /*ab00*/  I2F.F64.S16 R28, R2 ;  /* 0x00000002001c7312 */ /* 0x0040a20000101c00 */
[----:B------:R-:W-:Y:S05]  /*ab10*/  BRA `(.L_x_5192) ;  /* 0x0000000c00347947 */ /* 0x000fea0003800000 */
.L_x_5188:
        /* <DEDUP_REMOVED lines=10> */
.L_x_5196:
[----:B------:R-:W2:Y:S02]  /*abc0*/  LDG.E.U16 R0, desc[UR36][R2.64] ;  /* 0x0000002402007981 */ /* 0x000ea4000c1e1500 */
[----:B--2---:R-:W-:-:S05]  /*abd0*/  HADD2.F32 R0, -RZ, R0.H0_H0 ;  /* 0x20000000ff007230 */ /* 0x004fca0000004100 */
[----:B------:R-:W-:-:S04]  /*abe0*/  FMUL.FTZ R0, R0, 1 ;  /* 0x3f80000000007820 */ /* 0x000fc80000410000 */
[----:B------:R0:W2:Y:S01]  /*abf0*/  F2F.F64.F32 R28, R0 ;  /* 0x00000000001c7310 */ /* 0x0000a20000201800 */
[----:B------:R-:W-:Y:S05]  /*ac00*/  BRA `(.L_x_5192) ;  /* 0x0000000800f87947 */ /* 0x000fea0003800000 */
.L_x_5195:
        /* <DEDUP_REMOVED lines=10> */
.L_x_5198:
[----:B------:R-:W2:Y:S02]  /*acb0*/  LDG.E.U16 R2, desc[UR36][R2.64] ;  /* 0x0000002402027981 */ /* 0x000ea4000c1e1500 */
[----:B--2---:R-:W-:-:S05]  /*acc0*/  HADD2.F32 R0, -RZ, R2.H0_H0 ;  /* 0x20000002ff007230 */ /* 0x004fca0000004100 */
[----:B------:R-:W-:-:S04]  /*acd0*/  FMUL.FTZ R0, R0, 1 ;  /* 0x3f80000000007820 */ /* 0x000fc80000410000 */
[----:B------:R0:W2:Y:S01]  /*ace0*/  F2F.F64.F32 R28, R0 ;  /* 0x00000000001c7310 */ /* 0x0000a20000201800 */
[----:B------:R-:W-:Y:S05]  /*acf0*/  BRA `(.L_x_5192) ;  /* 0x0000000800bc7947 */ /* 0x000fea0003800000 */
.L_x_5197:
[----:B------:R0:W5:Y:S01]  /*ad00*/  LDG.E.64 R28, desc[UR36][R2.64] ;  /* 0x00000024021c7981 */ /* 0x000162000c1e1b00 */
[----:B------:R-:W-:Y:S05]  /*ad10*/  BRA `(.L_x_5192) ;  /* 0x0000000800b47947 */ /* 0x000fea0003800000 */
.L_x_5187:
        /* <DEDUP_REMOVED lines=13> */
.L_x_5201:
[----:B------:R0:W5:Y:S01]  /*adf0*/  LDG.E.64 R28, desc[UR36][R2.64] ;  /* 0x00000024021c7981 */ /* 0x000162000c1e1b00 */
[----:B------:R-:W-:Y:S05]  /*ae00*/  BRA `(.L_x_5192) ;  /* 0x0000000800787947 */ /* 0x000fea0003800000 */
.L_x_5200:
        /* <DEDUP_REMOVED lines=28> */
.L_x_5203:
        /* <DEDUP_REMOVED lines=15> */
.L_x_5202:
[----:B------:R-:W2:Y:S02]  /*b0c0*/  LDG.E.U16 R0, desc[UR36][R2.64] ;  /* 0x0000002402007981 */ /* 0x000ea4000c1e1500 */
[----:B--2---:R-:W-:-:S04]  /*b0d0*/  IMAD.U32 R0, R0, 0x10000, RZ ;  /* 0x0001000000007824 */ /* 0x004fc800078e00ff */
[----:B------:R-:W-:-:S04]  /*b0e0*/  FMUL.FTZ R0, R0, 1 ;  /* 0x3f80000000007820 */ /* 0x000fc80000410000 */
[----:B------:R0:W2:Y:S01]  /*b0f0*/  F2F.F64.F32 R28, R0 ;  /* 0x00000000001c7310 */ /* 0x0000a20000201800 */
[----:B------:R-:W-:Y:S05]  /*b100*/  BRA `(.L_x_5192) ;  /* 0x0000000400b87947 */ /* 0x000fea0003800000 */
.L_x_5199:
        /* <DEDUP_REMOVED lines=11> */
.L_x_5206:
        /* <DEDUP_REMOVED lines=21> */
.L_x_5210:
[----:B------:R-:W-:Y:S05]  /*b310*/  BSYNC B1 ;  /* 0x0000000000017941 */ /* 0x000fea0003800000 */
.L_x_5209:
[----:B------:R-:W-:Y:S01]  /*b320*/  LEA R3, R0, 0x3b800000, 0x17 ;  /* 0x3b80000000037811 */ /* 0x000fe200078eb8ff */
[----:B------:R-:W-:-:S05]  /*b330*/  IMAD.SHL.U32 R0, R2, 0x100000, RZ ;  /* 0x0010000002007824 */ /* 0x000fca00078e00ff */
[----:B------:R-:W-:-:S07]  /*b340*/  LOP3.LUT R0, R3, R0, R4, 0xfe, !PT ;  /* 0x0000000003007212 */ /* 0x000fce00078efe04 */
.L_x_5208:
[----:B------:R-:W-:Y:S05]  /*b350*/  BSYNC B0 ;  /* 0x0000000000007941 */ /* 0x000fea0003800000 */
.L_x_5207:
[----:B------:R-:W-:-:S04]  /*b360*/  FMUL.FTZ R0, R0, 1 ;  /* 0x3f80000000007820 */ /* 0x000fc80000410000 */
[----:B------:R0:W2:Y:S01]  /*b370*/  F2F.F64.F32 R28, R0 ;  /* 0x00000000001c7310 */ /* 0x0000a20000201800 */
[----:B------:R-:W-:Y:S05]  /*b380*/  BRA `(.L_x_5192) ;  /* 0x0000000400187947 */ /* 0x000fea0003800000 */
.L_x_5205:
        /* <DEDUP_REMOVED lines=21> */
.L_x_5214:
[----:B------:R-:W-:Y:S05]  /*b4e0*/  BSYNC B1 ;  /* 0x0000000000017941 */ /* 0x000fea0003800000 */
.L_x_5213:
[----:B------:R-:W-:Y:S01]  /*b4f0*/  LEA R3, R0, 0x37800000, 0x17 ;  /* 0x3780000000037811 */ /* 0x000fe200078eb8ff */
[----:B------:R-:W-:-:S05]  /*b500*/  IMAD.SHL.U32 R0, R2, 0x200000, RZ ;  /* 0x0020000002007824 */ /* 0x000fca00078e00ff */
[----:B------:R-:W-:-:S07]  /*b510*/  LOP3.LUT R0, R3, R0, R4, 0xfe, !PT ;  /* 0x0000000003007212 */ /* 0x000fce00078efe04 */
.L_x_5212:
[----:B------:R-:W-:Y:S05]  /*b520*/  BSYNC B0 ;  /* 0x0000000000007941 */ /* 0x000fea0003800000 */
.L_x_5211:
[----:B------:R-:W-:-:S04]  /*b530*/  FMUL.FTZ R0, R0, 1 ;  /* 0x3f80000000007820 */ /* 0x000fc80000410000 */
[----:B------:R0:W2:Y:S01]  /*b540*/  F2F.F64.F32 R28, R0 ;  /* 0x00000000001c7310 */ /* 0x0000a20000201800 */
[----:B------:R-:W-:Y:S05]  /*b550*/  BRA `(.L_x_5192) ;  /* 0x0000000000a47947 */ /* 0x000fea0003800000 */
.L_x_5204:
        /* <DEDUP_REMOVED lines=14> */
.L_x_5218:
[----:B------:R-:W-:Y:S05]  /*b640*/  BSYNC B0 ;  /* 0x0000000000007941 */ /* 0x000fea0003800000 */
.L_x_5217:
[----:B------:R-:W-:-:S04]  /*b650*/  FMUL.FTZ R0, R0, 1 ;  /* 0x3f80000000007820 */ /* 0x000fc80000410000 */
[----:B------:R0:W2:Y:S01]  /*b660*/  F2F.F64.F32 R28, R0 ;  /* 0x00000000001c7310 */ /* 0x0000a20000201800 */
[----:B------:R-:W-:Y:S05]  /*b670*/  BRA `(.L_x_5192) ;  /* 0x00000000005c7947 */ /* 0x000fea0003800000 */
.L_x_5191:
        /* <DEDUP_REMOVED lines=16> */
.L_x_5219:
[----:B------:R-:W-:Y:S01]  /*b780*/  CS2R R28, SRZ ;  /* 0x00000000001c7805 */ /* 0x000fe2000001ff00 */
[----:B------:R-:W-:Y:S06]  /*b790*/  BRA `(.L_x_5192) ;  /* 0x0000000000147947 */ /* 0x000fec0003800000 */
.L_x_5216:
[----:B------:R-:W2:Y:S02]  /*b7a0*/  LDG.E.64 R28, desc[UR36][R2.64] ;  /* 0x00000024021c7981 */ /* 0x000ea4000c1e1b00 */
[----:B--2---:R-:W0:Y:S01]  /*b7b0*/  I2F.F64.U64 R28, R28 ;  /* 0x0000001c001c7312 */ /* 0x004e220000301800 */
[----:B------:R-:W-:Y:S05]  /*b7c0*/  BRA `(.L_x_5192) ;  /* 0x0000000000087947 */ /* 0x000fea0003800000 */
.L_x_5215:
[----:B------:R-:W2:Y:S02]  /*b7d0*/  LDG.E R2, desc[UR36][R2.64] ;  /* 0x0000002402027981 */ /* 0x000ea4000c1e1900 */
[----:B--2---:R0:W2:Y:S02]  /*b7e0*/  I2F.F64.U32 R28, R2 ;  /* 0x00000002001c7312 */ /* 0x0040a40000201800 */
.L_x_5192:
[----:B------:R-:W-:-:S07]  /*b7f0*/  VIADD R53, R53, 0x80 ;  /* 0x0000008035357836 */ /* 0x000fce0000000000 */
.L_x_5087:
[----:B------:R-:W-:Y:S05]  /*b800*/  BSYNC B6 ;  /* 0x0000000000067941 */ /* 0x000fea0003800000 */
.L_x_5086:
[----:B------:R-:W-:Y:S01]  /*b810*/  ISETP.GE.AND P0, PT, R53, R22, PT ;  /* 0x000000163500720c */ /* 0x000fe20003f06270 */
[----:B------:R-:W-:Y:S01]  /*b820*/  BSSY B6, `(.L_x_5220) ;  /* 0x00003d0000067945 */ /* 0x000fe20003800000 */
[----:B01----:R-:W-:Y:S02]  /*b830*/  CS2R R18, SRZ ;  /* 0x0000000000127805 */ /* 0x003fe4000001ff00 */
[----:B------:R-:W-:Y:S02]  /*b840*/  CS2R R22, SRZ ;  /* 0x0000000000167805 */ /* 0x000fe4000001ff00 */
[----:B------:R-:W-:-:S07]  /*b850*/  CS2R R26, SRZ ;  /* 0x00000000001a7805 */ /* 0x000fce000001ff00 */
        /* <DEDUP_REMOVED lines=21> */
.L_x_5225:
[----:B------:R-:W2:Y:S02]  /*b9b0*/  LDG.E.U8 R4, desc[UR36][R4.64] ;  /* 0x0000002404047981 */ /* 0x000ea4000c1e1100 */
[----:B--2---:R0:W1:Y:S01]  /*b9c0*/  I2F.F64.U16 R18, R4 ;  /* 0x0000000400127312 */ /* 0x0040620000101800 */
[----:B------:R-:W-:Y:S05]  /*b9d0*/  BRA `(.L_x_5227) ;  /* 0x0000000c00707947 */ /* 0x000fea0003800000 */
.L_x_5224:
        /* <DEDUP_REMOVED lines=9> */
.L_x_5229:
[----:B------:R-:W2:Y:S02]  /*ba70*/  LDG.E R4, desc[UR36][R4.64] ;  /* 0x0000002404047981 */ /* 0x000ea4000c1e1900 */
[----:B--2---:R0:W1:Y:S01]  /*ba80*/  I2F.F64 R18, R4 ;  /* 0x0000000400127312 */ /* 0x0040620000201c00 */
[----:B------:R-:W-:Y:S05]  /*ba90*/  BRA `(.L_x_5227) ;  /* 0x0000000c00407947 */ /* 0x000fea0003800000 */
.L_x_5228:
[----:B------:R-:W2:Y:S02]  /*baa0*/  LDG.E.U16 R4, desc[UR36][R4.64] ;  /* 0x0000002404047981 */ /* 0x000ea4000c1e1500 */
[----:B--2---:R0:W1:Y:S01]  /*bab0*/  I2F.F64.S16 R18, R4 ;  /* 0x0000000400127312 */ /* 0x0040620000101c00 */
[----:B------:R-:W-:Y:S05]  /*bac0*/  BRA `(.L_x_5227) ;  /* 0x0000000c00347947 */ /* 0x000fea0003800000 */
.L_x_5223:
        /* <DEDUP_REMOVED lines=10> */
.L_x_5231:
[----:B------:R-:W2:Y:S02]  /*bb70*/  LDG.E.U16 R0, desc[UR36][R4.64] ;  /* 0x0000002404007981 */ /* 0x000ea4000c1e1500 */
[----:B--2---:R-:W-:-:S05]  /*bb80*/  HADD2.F32 R0, -RZ, R0.H0_H0 ;  /* 0x20000000ff007230 */ /* 0x004fca0000004100 */
[----:B------:R-:W-:-:S04]  /*bb90*/  FMUL.FTZ R0, R0, 1 ;  /* 0x3f80000000007820 */ /* 0x000fc80000410000 */
[----:B------:R1:W2:Y:S01]  /*bba0*/  F2F.F64.F32 R18, R0 ;  /* 0x0000000000127310 */ /* 0x0002a20000201800 */
[----:B------:R-:W-:Y:S05]  /*bbb0*/  BRA `(.L_x_5227) ;  /* 0x0000000800f87947 */ /* 0x000fea0003800000 */
.L_x_5230:
        /* <DEDUP_REMOVED lines=10> */
.L_x_5233:
[----:B------:R-:W2:Y:S02]  /*bc60*/  LDG.E.U16 R4, desc[UR36][R4.64] ;  /* 0x0000002404047981 */ /* 0x000ea4000c1e1500 */
[----:B--2---:R-:W-:-:S05]  /*bc70*/  HADD2.F32 R0, -RZ, R4.H0_H0 ;  /* 0x20000004ff007230 */ /* 0x004fca0000004100 */
[----:B------:R-:W-:-:S04]  /*bc80*/  FMUL.FTZ R0, R0, 1 ;  /* 0x3f80000000007820 */ /* 0x000fc80000410000 */
[----:B------:R0:W1:Y:S01]  /*bc90*/  F2F.F64.F32 R18, R0 ;  /* 0x0000000000127310 */ /* 0x0000620000201800 */
[----:B------:R-:W-:Y:S05]  /*bca0*/  BRA `(.L_x_5227) ;  /* 0x0000000800bc7947 */ /* 0x000fea0003800000 */
.L_x_5232:
[----:B------:R0:W5:Y:S01]  /*bcb0*/  LDG.E.64 R18, desc[UR36][R4.64] ;  /* 0x0000002404127981 */ /* 0x000162000c1e1b00 */
[----:B------:R-:W-:Y:S05]  /*bcc0*/  BRA `(.L_x_5227) ;  /* 0x0000000800b47947 */ /* 0x000fea0003800000 */
.L_x_5222:
        /* <DEDUP_REMOVED lines=13> */
.L_x_5236:
[----:B------:R0:W5:Y:S01]  /*bda0*/  LDG.E.64 R18, desc[UR36][R4.64] ;  /* 0x0000002404127981 */ /* 0x000162000c1e1b00 */
[----:B------:R-:W-:Y:S05]  /*bdb0*/  BRA `(.L_x_5227) ;  /* 0x0000000800787947 */ /* 0x000fea0003800000 */
.L_x_5235:
        /* <DEDUP_REMOVED lines=28> */
.L_x_5238:
        /* <DEDUP_REMOVED lines=15> */
.L_x_5237:
[----:B------:R-:W2:Y:S02]  /*c070*/  LDG.E.U16 R0, desc[UR36][R4.64] ;  /* 0x0000002404007981 */ /* 0x000ea4000c1e1500 */
[----:B--2---:R-:W-:-:S04]  /*c080*/  IMAD.U32 R0, R0, 0x10000, RZ ;  /* 0x0001000000007824 */ /* 0x004fc800078e00ff */
[----:B------:R-:W-:-:S04]  /*c090*/  FMUL.FTZ R0, R0, 1 ;  /* 0x3f80000000007820 */ /* 0x000fc80000410000 */
[----:B------:R0:W1:Y:S01]  /*c0a0*/  F2F.F64.F32 R18, R0 ;  /* 0x0000000000127310 */ /* 0x0000620000201800 */
[----:B------:R-:W-:Y:S05]  /*c0b0*/  BRA `(.L_x_5227) ;  /* 0x0000000400b87947 */ /* 0x000fea0003800000 */
.L_x_5234:
        /* <DEDUP_REMOVED lines=11> */
.L_x_5241:
        /* <DEDUP_REMOVED lines=21> */
.L_x_5245:
[----:B------:R-:W-:Y:S05]  /*c2c0*/  BSYNC B1 ;  /* 0x0000000000017941 */ /* 0x000fea0003800000 */
.L_x_5244:
[----:B------:R-:W-:Y:S01]  /*c2d0*/  LEA R5, R0, 0x3b800000, 0x17 ;  /* 0x3b80000000057811 */ /* 0x000fe200078eb8ff */
[----:B------:R-:W-:-:S05]  /*c2e0*/  IMAD.SHL.U32 R0, R3, 0x100000, RZ ;  /* 0x0010000003007824 */ /* 0x000fca00078e00ff */
[----:B------:R-:W-:-:S07]  /*c2f0*/  LOP3.LUT R0, R5, R0, R6, 0xfe, !PT ;  /* 0x0000000005007212 */ /* 0x000fce00078efe06 */
.L_x_5243:
[----:B------:R-:W-:Y:S05]  /*c300*/  BSYNC B0 ;  /* 0x0000000000007941 */ /* 0x000fea0003800000 */
.L_x_5242:
[----:B------:R-:W-:-:S04]  /*c310*/  FMUL.FTZ R0, R0, 1 ;  /* 0x3f80000000007820 */ /* 0x000fc80000410000 */
[----:B------:R0:W1:Y:S01]  /*c320*/  F2F.F64.F32 R18, R0 ;  /* 0x0000000000127310 */ /* 0x0000620000201800 */
[----:B------:R-:W-:Y:S05]  /*c330*/  BRA `(.L_x_5227) ;  /* 0x0000000400187947 */ /* 0x000fea0003800000 */
.L_x_5240:
        /* <DEDUP_REMOVED lines=21> */
.L_x_5249:
[----:B------:R-:W-:Y:S05]  /*c490*/  BSYNC B1 ;  /* 0x0000000000017941 */ /* 0x000fea0003800000 */
.L_x_5248:
[----:B------:R-:W-:Y:S01]  /*c4a0*/  LEA R5, R0, 0x37800000, 0x17 ;  /* 0x3780000000057811 */ /* 0x000fe200078eb8ff */
[----:B------:R-:W-:-:S05]  /*c4b0*/  IMAD.SHL.U32 R0, R3, 0x200000, RZ ;  /* 0x0020000003007824 */ /* 0x000fca00078e00ff */
[----:B------:R-:W-:-:S07]  /*c4c0*/  LOP3.LUT R0, R5, R0, R6, 0xfe, !PT ;  /* 0x0000000005007212 */ /* 0x000fce00078efe06 */
.L_x_5247:
[----:B------:R-:W-:Y:S05]  /*c4d0*/  BSYNC B0 ;  /* 0x0000000000007941 */ /* 0x000fea0003800000 */
.L_x_5246:
[----:B------:R-:W-:-:S04]  /*c4e0*/  FMUL.FTZ R0, R0, 1 ;  /* 0x3f80000000007820 */ /* 0x000fc80000410000 */
[----:B------:R0:W1:Y:S01]  /*c4f0*/  F2F.F64.F32 R18, R0 ;  /* 0x0000000000127310 */ /* 0x0000620000201800 */
[----:B------:R-:W-:Y:S05]  /*c500*/  BRA `(.L_x_5227) ;  /* 0x0000000000a47947 */ /* 0x000fea0003800000 */
.L_x_5239:
        /* <DEDUP_REMOVED lines=14> */
.L_x_5253:
[----:B------:R-:W-:Y:S05]  /*c5f0*/  BSYNC B0 ;  /* 0x0000000000007941 */ /* 0x000fea0003800000 */
.L_x_5252:
[----:B------:R-:W-:-:S04]  /*c600*/  FMUL.FTZ R0, R0, 1 ;  /* 0x3f80000000007820 */ /* 0x000fc80000410000 */
[----:B------:R0:W1:Y:S01]  /*c610*/  F2F.F64.F32 R18, R0 ;  /* 0x0000000000127310 */ /* 0x0000620000201800 */
[----:B------:R-:W-:Y:S05]  /*c620*/  BRA `(.L_x_5227) ;  /* 0x00000000005c7947 */ /* 0x000fea0003800000 */
.L_x_5226:
        /* <DEDUP_REMOVED lines=16> */
.L_x_5254:
[----:B------:R-:W-:Y:S01]  /*c730*/  CS2R R18, SRZ ;  /* 0x0000000000127805 */ /* 0x000fe2000001ff00 */
[----:B------:R-:W-:Y:S06]  /*c740*/  BRA `(.L_x_5227) ;  /* 0x0000000000147947 */ /* 0x000fec0003800000 */
.L_x_5251:
[----:B------:R-:W2:Y:S02]  /*c750*/  LDG.E.64 R18, desc[UR36][R4.64] ;  /* 0x0000002404127981 */ /* 0x000ea4000c1e1b00 */
[----:B--2---:R-:W0:Y:S01]  /*c760*/  I2F.F64.U64 R18, R18 ;  /* 0x0000001200127312 */ /* 0x004e220000301800 */
[----:B------:R-:W-:Y:S05]  /*c770*/  BRA `(.L_x_5227) ;  /* 0x0000000000087947 */ /* 0x000fea0003800000 */
.L_x_5250:
[----:B------:R-:W2:Y:S02]  /*c780*/  LDG.E R4, desc[UR36][R4.64] ;  /* 0x0000002404047981 */ /* 0x000ea4000c1e1900 */
[----:B--2---:R0:W1:Y:S02]  /*c790*/  I2F.F64.U32 R18, R4 ;  /* 0x0000000400127312 */ /* 0x0040640000201800 */
.L_x_5227:
        /* <DEDUP_REMOVED lines=20> */
.L_x_5258:
[----:B------:R-:W2:Y:S02]  /*c8e0*/  LDG.E.U8 R4, desc[UR36][R4.64] ;  /* 0x0000002404047981 */ /* 0x000ea4000c1e1100 */
[----:B--2---:R0:W1:Y:S01]  /*c8f0*/  I2F.F64.U16 R22, R4 ;  /* 0x0000000400167312 */ /* 0x0040620000101800 */
[----:B------:R-:W-:Y:S05]  /*c900*/  BRA `(.L_x_5260) ;  /* 0x0000000c00707947 */ /* 0x000fea0003800000 */
.L_x_5257:
        /* <DEDUP_REMOVED lines=9> */
.L_x_5262:
[----:B------:R-:W2:Y:S02]  /*c9a0*/  LDG.E R4, desc[UR36][R4.64] ;  /* 0x0000002404047981 */ /* 0x000ea4000c1e1900 */
[----:B--2---:R1:W2:Y:S01]  /*c9b0*/  I2F.F64 R22, R4 ;  /* 0x0000000400167312 */ /* 0x0042a20000201c00 */
[----:B------:R-:W-:Y:S05]  /*c9c0*/  BRA `(.L_x_5260) ;  /* 0x0000000c00407947 */ /* 0x000fea0003800000 */
.L_x_5261:
[----:B------:R-:W2:Y:S02]  /*c9d0*/  LDG.E.U16 R4, desc[UR36][R4.64] ;  /* 0x0000002404047981 */ /* 0x000ea4000c1e1500 */
[----:B--2---:R0:W1:Y:S01]  /*c9e0*/  I2F.F64.S16 R22, R4 ;  /* 0x0000000400167312 */ /* 0x0040620000101c00 */
[----:B------:R-:W-:Y:S05]  /*c9f0*/  BRA `(.L_x_5260) ;  /* 0x0000000c00347947 */ /* 0x000fea0003800000 */
.L_x_5256:
        /* <DEDUP_REMOVED lines=10> */
.L_x_5264:
[----:B------:R-:W2:Y:S02]  /*caa0*/  LDG.E.U16 R0, desc[UR36][R4.64] ;  /* 0x0000002404007981 */ /* 0x000ea4000c1e1500 */
[----:B--2---:R-:W-:-:S05]  /*cab0*/  HADD2.F32 R0, -RZ, R0.H0_H0 ;  /* 0x20000000ff007230 */ /* 0x004fca0000004100 */
[----:B------:R-:W-:-:S04]  /*cac0*/  FMUL.FTZ R0, R0, 1 ;  /* 0x3f80000000007820 */ /* 0x000fc80000410000 */
[----:B------:R0:W1:Y:S01]  /*cad0*/  F2F.F64.F32 R22, R0 ;  /* 0x0000000000167310 */ /* 0x0000620000201800 */
[----:B------:R-:W-:Y:S05]  /*cae0*/  BRA `(.L_x_5260) ;  /* 0x0000000800f87947 */ /* 0x000fea0003800000 */
.L_x_5263:
        /* <DEDUP_REMOVED lines=10> */
.L_x_5266:
[----:B------:R-:W2:Y:S02]  /*cb90*/  LDG.E.U16 R4, desc[UR36][R4.64] ;  /* 0x0000002404047981 */ /* 0x000ea4000c1e1500 */
[----:B--2---:R-:W-:-:S05]  /*cba0*/  HADD2.F32 R0, -RZ, R4.H0_H0 ;  /* 0x20000004ff007230 */ /* 0x004fca0000004100 */
[----:B------:R-:W-:-:S04]  /*cbb0*/  FMUL.FTZ R0, R0, 1 ;  /* 0x3f80000000007820 */ /* 0x000fc80000410000 */
[----:B------:R0:W1:Y:S01]  /*cbc0*/  F2F.F64.F32 R22, R0 ;  /* 0x0000000000167310 */ /* 0x0000620000201800 */
[----:B------:R-:W-:Y:S05]  /*cbd0*/  BRA `(.L_x_5260) ;  /* 0x0000000800bc7947 */ /* 0x000fea0003800000 */
.L_x_5265:
[----:B------:R0:W5:Y:S01]  /*cbe0*/  LDG.E.64 R22, desc[UR36][R4.64] ;  /* 0x0000002404167981 */ /* 0x000162000c1e1b00 */
[----:B------:R-:W-:Y:S05]  /*cbf0*/  BRA `(.L_x_5260) ;  /* 0x0000000800b47947 */ /* 0x000fea0003800000 */
.L_x_5255:
        /* <DEDUP_REMOVED lines=13> */
.L_x_5269:
[----:B------:R0:W5:Y:S01]  /*ccd0*/  LDG.E.64 R22, desc[UR36][R4.64] ;  /* 0x0000002404167981 */ /* 0x000162000c1e1b00 */
[----:B------:R-:W-:Y:S05]  /*cce0*/  BRA `(.L_x_5260) ;  /* 0x0000000800787947 */ /* 0x000fea0003800000 */
.L_x_5268:
        /* <DEDUP_REMOVED lines=28> */
.L_x_5271:
        /* <DEDUP_REMOVED lines=15> */
.L_x_5270:
[----:B------:R-:W2:Y:S02]  /*cfa0*/  LDG.E.U16 R0, desc[UR36][R4.64] ;  /* 0x0000002404007981 */ /* 0x000ea4000c1e1500 */
[----:B--2---:R-:W-:-:S04]  /*cfb0*/  IMAD.U32 R0, R0, 0x10000, RZ ;  /* 0x0001000000007824 */ /* 0x004fc800078e00ff */
[----:B------:R-:W-:-:S04]  /*cfc0*/  FMUL.FTZ R0, R0, 1 ;  /* 0x3f80000000007820 */ /* 0x000fc80000410000 */
[----:B------:R0:W1:Y:S01]  /*cfd0*/  F2F.F64.F32 R22, R0 ;  /* 0x0000000000167310 */ /* 0x0000620000201800 */
[----:B------:R-:W-:Y:S05]  /*cfe0*/  BRA `(.L_x_5260) ;  /* 0x0000000400b87947 */ /* 0x000fea0003800000 */
.L_x_5267:
        /* <DEDUP_REMOVED lines=11> */
.L_x_5274:
        /* <DEDUP_REMOVED lines=21> */
.L_x_5278:
[----:B------:R-:W-:Y:S05]  /*d1f0*/  BSYNC B1 ;  /* 0x0000000000017941 */ /* 0x000fea0003800000 */
.L_x_5277:
[----:B------:R-:W-:Y:S01]  /*d200*/  LEA R5, R0, 0x3b800000, 0x17 ;  /* 0x3b80000000057811 */ /* 0x000fe200078eb8ff */
[----:B------:R-:W-:-:S05]  /*d210*/  IMAD.SHL.U32 R0, R3, 0x100000, RZ ;  /* 0x0010000003007824 */ /* 0x000fca00078e00ff */
[----:B------:R-:W-:-:S07]  /*d220*/  LOP3.LUT R0, R5, R0, R6, 0xfe, !PT ;  /* 0x0000000005007212 */ /* 0x000fce00078efe06 */
.L_x_5276:
[----:B------:R-:W-:Y:S05]  /*d230*/  BSYNC B0 ;  /* 0x0000000000007941 */ /* 0x000fea0003800000 */
.L_x_5275:
[----:B------:R-:W-:-:S04]  /*d240*/  FMUL.FTZ R0, R0, 1 ;  /* 0x3f80000000007820 */ /* 0x000fc80000410000 */
[----:B------:R0:W1:Y:S01]  /*d250*/  F2F.F64.F32 R22, R0 ;  /* 0x0000000000167310 */ /* 0x0000620000201800 */
[----:B------:R-:W-:Y:S05]  /*d260*/  BRA `(.L_x_5260) ;  /* 0x0000000400187947 */ /* 0x000fea0003800000 */
.L_x_5273:
        /* <DEDUP_REMOVED lines=21> */
.L_x_5282:
[----:B------:R-:W-:Y:S05]  /*d3c0*/  BSYNC B1 ;  /* 0x0000000000017941 */ /* 0x000fea0003800000 */
.L_x_5281:
[----:B------:R-:W-:Y:S01]  /*d3d0*/  LEA R5, R0, 0x37800000, 0x17 ;  /* 0x3780000000057811 */ /* 0x000fe200078eb8ff */
[----:B------:R-:W-:-:S05]  /*d3e0*/  IMAD.SHL.U32 R0, R3, 0x200000, RZ ;  /* 0x0020000003007824 */ /* 0x000fca00078e00ff */
[----:B------:R-:W-:-:S07]  /*d3f0*/  LOP3.LUT R0, R5, R0, R6, 0xfe, !PT ;  /* 0x0000000005007212 */ /* 0x000fce00078efe06 */
.L_x_5280:
[----:B------:R-:W-:Y:S05]  /*d400*/  BSYNC B0 ;  /* 0x0000000000007941 */ /* 0x000fea0003800000 */
.L_x_5279:
[----:B------:R-:W-:-:S04]  /*d410*/  FMUL.FTZ R0, R0, 1 ;  /* 0x3f80000000007820 */ /* 0x000fc80000410000 */
[----:B------:R0:W1:Y:S01]  /*d420*/  F2F.F64.F32 R22, R0 ;  /* 0x0000000000167310 */ /* 0x0000620000201800 */
[----:B------:R-:W-:Y:S05]  /*d430*/  BRA `(.L_x_5260) ;  /* 0x0000000000a47947 */ /* 0x000fea0003800000 */
.L_x_5272:
        /* <DEDUP_REMOVED lines=14> */
.L_x_5286:
[----:B------:R-:W-:Y:S05]  /*d520*/  BSYNC B0 ;  /* 0x0000000000007941 */ /* 0x000fea0003800000 */
.L_x_5285:
[----:B------:R-:W-:-:S04]  /*d530*/  FMUL.FTZ R0, R0, 1 ;  /* 0x3f80000000007820 */ /* 0x000fc80000410000 */
[----:B------:R0:W1:Y:S01]  /*d540*/  F2F.F64.F32 R22, R0 ;  /* 0x0000000000167310 */ /* 0x0000620000201800 */
[----:B------:R-:W-:Y:S05]  /*d550*/  BRA `(.L_x_5260) ;  /* 0x00000000005c7947 */ /* 0x000fea0003800000 */
.L_x_5259:
        /* <DEDUP_REMOVED lines=16> */
.L_x_5287:
[----:B------:R-:W-:Y:S01]  /*d660*/  CS2R R22, SRZ ;  /* 0x0000000000167805 */ /* 0x000fe2000001ff00 */
[----:B------:R-:W-:Y:S06]  /*d670*/  BRA `(.L_x_5260) ;  /* 0x0000000000147947 */ /* 0x000fec0003800000 */
.L_x_5284:
[----:B------:R-:W2:Y:S02]  /*d680*/  LDG.E.64 R22, desc[UR36][R4.64] ;  /* 0x0000002404167981 */ /* 0x000ea4000c1e1b00 */
[----:B--2---:R-:W0:Y:S01]  /*d690*/  I2F.F64.U64 R22, R22 ;  /* 0x0000001600167312 */ /* 0x004e220000301800 */
[----:B------:R-:W-:Y:S05]  /*d6a0*/  BRA `(.L_x_5260) ;  /* 0x0000000000087947 */ /* 0x000fea0003800000 */
.L_x_5283:
[----:B------:R-:W2:Y:S02]  /*d6b0*/  LDG.E R4, desc[UR36][R4.64] ;  /* 0x0000002404047981 */ /* 0x000ea4000c1e1900 */
[----:B--2---:R0:W1:Y:S02]  /*d6c0*/  I2F.F64.U32 R22, R4 ;  /* 0x0000000400167312 */ /* 0x0040640000201800 */
.L_x_5260:
[----:B------:R-:W3:Y:S01]  /*d6d0*/  LDC.U8 R6, c[0x0][0x246] ;  /* 0x00009180ff067b82 */ /* 0x000ee20000000000 */
[----:B------:R-:W-:Y:S02]  /*d6e0*/  ULDC UR4, c[0x0][0x250] ;  /* 0x0000940000047ab9 */ /* 0x000fe40000000800 */
[----:B------:R-:W-:-:S05]  /*d6f0*/  IMAD R3, R2, UR4, RZ ;  /* 0x0000000402037c24 */ /* 0x000fca000f8e02ff */
[----:B01----:R-:W0:Y:S01]  /*d700*/  LDC.64 R4, c[0x0][0x230] ;  /* 0x00008c00ff047b82 */ /* 0x003e220000000a00 */
        /* <DEDUP_REMOVED lines=16> */
.L_x_5291:
[----:B------:R-:W3:Y:S02]  /*d810*/  LDG.E.U8 R4, desc[UR36][R4.64] ;  /* 0x0000002404047981 */ /* 0x000ee4000c1e1100 */
[----:B---3--:R3:W0:Y:S01]  /*d820*/  I2F.F64.U16 R26, R4 ;  /* 0x00000004001a7312 */ /* 0x0086220000101800 */
[----:B------:R-:W-:Y:S05]  /*d830*/  BRA `(.L_x_5293) ;  /* 0x0000000c00707947 */ /* 0x000fea0003800000 */
.L_x_5290:
        /* <DEDUP_REMOVED lines=9> */
.L_x_5295:
[----:B------:R-:W3:Y:S02]  /*d8d0*/  LDG.E R4, desc[UR36][R4.64] ;  /* 0x0000002404047981 */ /* 0x000ee4000c1e1900 */
[----:B---3--:R0:W1:Y:S01]  /*d8e0*/  I2F.F64 R26, R4 ;  /* 0x00000004001a7312 */ /* 0x0080620000201c00 */
[----:B------:R-:W-:Y:S05]  /*d8f0*/  BRA `(.L_x_5293) ;  /* 0x0000000c00407947 */ /* 0x000fea0003800000 */
.L_x_5294:
[----:B------:R-:W3:Y:S02]  /*d900*/  LDG.E.U16 R4, desc[UR36][R4.64] ;  /* 0x0000002404047981 */ /* 0x000ee4000c1e1500 */
[----:B---3--:R0:W1:Y:S01]  /*d910*/  I2F.F64.S16 R26, R4 ;  /* 0x00000004001a7312 */ /* 0x0080620000101c00 */
[----:B------:R-:W-:Y:S05]  /*d920*/  BRA `(.L_x_5293) ;  /* 0x0000000c00347947 */ /* 0x000fea0003800000 */
.L_x_5289:
        /* <DEDUP_REMOVED lines=10> */
.L_x_5297:
[----:B------:R-:W3:Y:S02]  /*d9d0*/  LDG.E.U16 R0, desc[UR36][R4.64] ;  /* 0x0000002404007981 */ /* 0x000ee4000c1e1500 */
[----:B---3--:R-:W-:-:S05]  /*d9e0*/  HADD2.F32 R0, -RZ, R0.H0_H0 ;  /* 0x20000000ff007230 */ /* 0x008fca0000004100 */
[----:B------:R-:W-:-:S04]  /*d9f0*/  FMUL.FTZ R0, R0, 1 ;  /* 0x3f80000000007820 */ /* 0x000fc80000410000 */
[----:B------:R0:W1:Y:S01]  /*da00*/  F2F.F64.F32 R26, R0 ;  /* 0x00000000001a7310 */ /* 0x0000620000201800 */
[----:B------:R-:W-:Y:S05]  /*da10*/  BRA `(.L_x_5293) ;  /* 0x0000000800f87947 */ /* 0x000fea0003800000 */
.L_x_5296:
        /* <DEDUP_REMOVED lines=10> */
.L_x_5299:
[----:B------:R-:W3:Y:S02]  /*dac0*/  LDG.E.U16 R4, desc[UR36][R4.64] ;  /* 0x0000002404047981 */ /* 0x000ee4000c1e1500 */
[----:B---3--:R-:W-:-:S05]  /*dad0*/  HADD2.F32 R0, -RZ, R4.H0_H0 ;  /* 0x20000004ff007230 */ /* 0x008fca0000004100 */
[----:B------:R-:W-:-:S04]  /*dae0*/  FMUL.FTZ R0, R0, 1 ;  /* 0x3f80000000007820 */ /* 0x000fc80000410000 */
[----:B------:R0:W1:Y:S01]  /*daf0*/  F2F.F64.F32 R26, R0 ;  /* 0x00000000001a7310 */ /* 0x0000620000201800 */
[----:B------:R-:W-:Y:S05]  /*db00*/  BRA `(.L_x_5293) ;  /* 0x0000000800bc7947 */ /* 0x000fea0003800000 */
.L_x_5298:
[----:B------:R0:W5:Y:S01]  /*db10*/  LDG.E.64 R26, desc[UR36][R4.64] ;  /* 0x00000024041a7981 */ /* 0x000162000c1e1b00 */
[----:B------:R-:W-:Y:S05]  /*db20*/  BRA `(.L_x_5293) ;  /* 0x0000000800b47947 */ /* 0x000fea0003800000 */
.L_x_5288:
        /* <DEDUP_REMOVED lines=13> */
.L_x_5302:
[----:B------:R0:W5:Y:S01]  /*dc00*/  LDG.E.64 R26, desc[UR36][R4.64] ;  /* 0x00000024041a7981 */ /* 0x000162000c1e1b00 */
[----:B------:R-:W-:Y:S05]  /*dc10*/  BRA `(.L_x_5293) ;  /* 0x0000000800787947 */ /* 0x000fea0003800000 */
.L_x_5301:
        /* <DEDUP_REMOVED lines=11> */
[C---:B--2---:R-:W-:Y:S02]  /*dcd0*/  VIADD R7, R3.reuse, 0x1000000 ;  /* 0x0100000003077836 */ /* 0x044fe40000000000 */
        /* <DEDUP_REMOVED lines=16> */
.L_x_5304:
        /* <DEDUP_REMOVED lines=15> */
.L_x_5303:
[----:B------:R-:W3:Y:S02]  /*ded0*/  LDG.E.U16 R0, desc[UR36][R4.64] ;  /* 0x0000002404007981 */ /* 0x000ee4000c1e1500 */
[----:B---3--:R-:W-:-:S04]  /*dee0*/  IMAD.U32 R0, R0, 0x10000, RZ ;  /* 0x0001000000007824 */ /* 0x008fc800078e00ff */
[----:B------:R-:W-:-:S04]  /*def0*/  FMUL.FTZ R0, R0, 1 ;  /* 0x3f80000000007820 */ /* 0x000fc80000410000 */
[----:B------:R0:W1:Y:S01]  /*df00*/  F2F.F64.F32 R26, R0 ;  /* 0x00000000001a7310 */ /* 0x0000620000201800 */
[----:B------:R-:W-:Y:S05]  /*df10*/  BRA `(.L_x_5293) ;  /* 0x0000000400b87947 */ /* 0x000fea0003800000 */
.L_x_5300:
        /* <DEDUP_REMOVED lines=11> */
.L_x_5307:
        /* <DEDUP_REMOVED lines=21> */
.L_x_5311:
[----:B------:R-:W-:Y:S05]  /*e120*/  BSYNC B1 ;  /* 0x0000000000017941 */ /* 0x000fea0003800000 */
.L_x_5310:
[----:B------:R-:W-:Y:S01]  /*e130*/  LEA R5, R0, 0x3b800000, 0x17 ;  /* 0x3b80000000057811 */ /* 0x000fe200078eb8ff */
[----:B------:R-:W-:-:S05]  /*e140*/  IMAD.SHL.U32 R0, R3, 0x100000, RZ ;  /* 0x0010000003007824 */ /* 0x000fca00078e00ff */
[----:B------:R-:W-:-:S07]  /*e150*/  LOP3.LUT R0, R5, R0, R6, 0xfe, !PT ;  /* 0x0000000005007212 */ /* 0x000fce00078efe06 */
.L_x_5309:
[----:B------:R-:W-:Y:S05]  /*e160*/  BSYNC B0 ;  /* 0x0000000000007941 */ /* 0x000fea0003800000 */
.L_x_5308:
[----:B------:R-:W-:-:S04]  /*e170*/  FMUL.FTZ R0, R0, 1 ;  /* 0x3f80000000007820 */ /* 0x000fc80000410000 */
[----:B------:R0:W1:Y:S01]  /*e180*/  F2F.F64.F32 R26, R0 ;  /* 0x00000000001a7310 */ /* 0x0000620000201800 */
[----:B------:R-:W-:Y:S05]  /*e190*/  BRA `(.L_x_5293) ;  /* 0x0000000400187947 */ /* 0x000fea0003800000 */
.L_x_5306:
        /* <DEDUP_REMOVED lines=21> */
.L_x_5315:
[----:B------:R-:W-:Y:S05]  /*e2f0*/  BSYNC B1 ;  /* 0x0000000000017941 */ /* 0x000fea0003800000 */
.L_x_5314:
[----:B------:R-:W-:Y:S01]  /*e300*/  LEA R5, R0, 0x37800000, 0x17 ;  /* 0x3780000000057811 */ /* 0x000fe200078eb8ff */
[----:B------:R-:W-:-:S05]  /*e310*/  IMAD.SHL.U32 R0, R3, 0x200000, RZ ;  /* 0x0020000003007824 */ /* 0x000fca00078e00ff */
[----:B------:R-:W-:-:S07]  /*e320*/  LOP3.LUT R0, R5, R0, R6, 0xfe, !PT ;  /* 0x0000000005007212 */ /* 0x000fce00078efe06 */
.L_x_5313:
[----:B------:R-:W-:Y:S05]  /*e330*/  BSYNC B0 ;  /* 0x0000000000007941 */ /* 0x000fea0003800000 */
.L_x_5312:
[----:B------:R-:W-:-:S04]  /*e340*/  FMUL.FTZ R0, R0, 1 ;  /* 0x3f80000000007820 */ /* 0x000fc80000410000 */
[----:B------:R0:W1:Y:S01]  /*e350*/  F2F.F64.F32 R26, R0 ;  /* 0x00000000001a7310 */ /* 0x0000620000201800 */
[----:B------:R-:W-:Y:S05]  /*e360*/  BRA `(.L_x_5293) ;  /* 0x0000000000a47947 */ /* 0x000fea0003800000 */
.L_x_5305:
        /* <DEDUP_REMOVED lines=14> */
.L_x_5319:
[----:B------:R-:W-:Y:S05]  /*e450*/  BSYNC B0 ;  /* 0x0000000000007941 */ /* 0x000fea0003800000 */
.L_x_5318:
[----:B------:R-:W-:-:S04]  /*e460*/  FMUL.FTZ R0, R0, 1 ;  /* 0x3f80000000007820 */ /* 0x000fc80000410000 */
[----:B------:R0:W1:Y:S01]  /*e470*/  F2F.F64.F32 R26, R0 ;  /* 0x00000000001a7310 */ /* 0x0000620000201800 */
[----:B------:R-:W-:Y:S05]  /*e480*/  BRA `(.L_x_5293) ;  /* 0x00000000005c7947 */ /* 0x000fea0003800000 */
.L_x_5292:
        /* <DEDUP_REMOVED lines=15> */
[----:B0---45:R-:W-:Y:S05]  /*e580*/  CALL.ABS.NOINC R14 ;  /* 0x000000000e007343 */ /* 0x031fea0003c00000 */
.L_x_5320:
[----:B------:R-:W-:Y:S01]  /*e590*/  CS2R R26, SRZ ;  /* 0x00000000001a7805 */ /* 0x000fe2000001ff00 */
[----:B------:R-:W-:Y:S06]  /*e5a0*/  BRA `(.L_x_5293) ;  /* 0x0000000000147947 */ /* 0x000fec0003800000 */
.L_x_5317:
[----:B------:R-:W3:Y:S02]  /*e5b0*/  LDG.E.64 R26, desc[UR36][R4.64] ;  /* 0x00000024041a7981 */ /* 0x000ee4000c1e1b00 */
[----:B---3--:R-:W0:Y:S01]  /*e5c0*/  I2F.F64.U64 R26, R26 ;  /* 0x0000001a001a7312 */ /* 0x008e220000301800 */
[----:B------:R-:W-:Y:S05]  /*e5d0*/  BRA `(.L_x_5293) ;  /* 0x0000000000087947 */ /* 0x000fea0003800000 */
.L_x_5316:
[----:B------:R-:W3:Y:S02]  /*e5e0*/  LDG.E R4, desc[UR36][R4.64] ;  /* 0x0000002404047981 */ /* 0x000ee4000c1e1900 */
[----:B---3--:R0:W1:Y:S02]  /*e5f0*/  I2F.F64.U32 R26, R4 ;  /* 0x00000004001a7312 */ /* 0x0080640000201800 */
.L_x_5293:
        /* <DEDUP_REMOVED lines=20> */
.L_x_5324:
[----:B------:R-:W2:Y:S02]  /*e740*/  LDG.E.U8 R2, desc[UR36][R2.64] ;  /* 0x0000002402027981 */ /* 0x000ea4000c1e1100 */
[----:B--2---:R0:W2:Y:S01]  /*e750*/  I2F.F64.U16 R16, R2 ;  /* 0x0000000200107312 */ /* 0x0040a20000101800 */
[----:B------:R-:W-:Y:S05]  /*e760*/  BRA `(.L_x_5221) ;  /* 0x0000000c006c7947 */ /* 0x000fea0003800000 */
.L_x_5323:
        /* <DEDUP_REMOVED lines=9> */
.L_x_5327:
[----:B------:R-:W2:Y:S02]  /*e800*/  LDG.E R2, desc[UR36][R2.64] ;  /* 0x0000002402027981 */ /* 0x000ea4000c1e1900 */
[----:B--2---:R0:W2:Y:S01]  /*e810*/  I2F.F64 R16, R2 ;  /* 0x0000000200107312 */ /* 0x0040a20000201c00 */
[----:B------:R-:W-:Y:S05]  /*e820*/  BRA `(.L_x_5221) ;  /* 0x0000000c003c7947 */ /* 0x000fea0003800000 */
.L_x_5326:
[----:B------:R-:W2:Y:S02]  /*e830*/  LDG.E.U16 R2, desc[UR36][R2.64] ;  /* 0x0000002402027981 */ /* 0x000ea4000c1e1500 */
[----:B--2---:R0:W2:Y:S01]  /*e840*/  I2F.F64.S16 R16, R2 ;  /* 0x0000000200107312 */ /* 0x0040a20000101c00 */
[----:B------:R-:W-:Y:S05]  /*e850*/  BRA `(.L_x_5221) ;  /* 0x0000000c00307947 */ /* 0x000fea0003800000 */
.L_x_5322:
        /* <DEDUP_REMOVED lines=10> */
.L_x_5329:
[----:B------:R-:W2:Y:S02]  /*e900*/  LDG.E.U16 R0, desc[UR36][R2.64] ;  /* 0x0000002402007981 */ /* 0x000ea4000c1e1500 */
[----:B--2---:R-:W-:-:S05]  /*e910*/  HADD2.F32 R0, -RZ, R0.H0_H0 ;  /* 0x20000000ff007230 */ /* 0x004fca0000004100 */
[----:B------:R-:W-:-:S04]  /*e920*/  FMUL.FTZ R0, R0, 1 ;  /* 0x3f80000000007820 */ /* 0x000fc80000410000 */
[----:B------:R0:W2:Y:S01]  /*e930*/  F2F.F64.F32 R16, R0 ;  /* 0x0000000000107310 */ /* 0x0000a20000201800 */
[----:B------:R-:W-:Y:S05]  /*e940*/  BRA `(.L_x_5221) ;  /* 0x0000000800f47947 */ /* 0x000fea0003800000 */
.L_x_5328:
        /* <DEDUP_REMOVED lines=10> */
.L_x_5331:
[----:B------:R-:W2:Y:S02]  /*e9f0*/  LDG.E.U16 R2, desc[UR36][R2.64] ;  /* 0x0000002402027981 */ /* 0x000ea4000c1e1500 */
[----:B--2---:R-:W-:-:S05]  /*ea00*/  HADD2.F32 R0, -RZ, R2.H0_H0 ;  /* 0x20000002ff007230 */ /* 0x004fca0000004100 */
[----:B------:R-:W-:-:S04]  /*ea10*/  FMUL.FTZ R0, R0, 1 ;  /* 0x3f80000000007820 */ /* 0x000fc80000410000 */
[----:B------:R0:W2:Y:S01]  /*ea20*/  F2F.F64.F32 R16, R0 ;  /* 0x0000000000107310 */ /* 0x0000a20000201800 */
[----:B------:R-:W-:Y:S05]  /*ea30*/  BRA `(.L_x_5221) ;  /* 0x0000000800b87947 */ /* 0x000fea0003800000 */
.L_x_5330:
[----:B------:R0:W5:Y:S01]  /*ea40*/  LDG.E.64 R16, desc[UR36][R2.64] ;  /* 0x0000002402107981 */ /* 0x000162000c1e1b00 */
[----:B------:R-:W-:Y:S05]  /*ea50*/  BRA `(.L_x_5221) ;  /* 0x0000000800b07947 */ /* 0x000fea0003800000 */
.L_x_5321:
        /* <DEDUP_REMOVED lines=13> */
.L_x_5334:
[----:B------:R0:W5:Y:S01]  /*eb30*/  LDG.E.64 R16, desc[UR36][R2.64] ;  /* 0x0000002402107981 */ /* 0x000162000c1e1b00 */
[----:B------:R-:W-:Y:S05]  /*eb40*/  BRA `(.L_x_5221) ;  /* 0x0000000800747947 */ /* 0x000fea0003800000 */
.L_x_5333:
        /* <DEDUP_REMOVED lines=28> */
.L_x_5336:
        /* <DEDUP_REMOVED lines=15> */
.L_x_5335:
[----:B------:R-:W2:Y:S02]  /*ee00*/  LDG.E.U16 R0, desc[UR36][R2.64] ;  /* 0x0000002402007981 */ /* 0x000ea4000c1e1500 */
[----:B--2---:R-:W-:-:S04]  /*ee10*/  IMAD.U32 R0, R0, 0x10000, RZ ;  /* 0x0001000000007824 */ /* 0x004fc800078e00ff */
[----:B------:R-:W-:-:S04]  /*ee20*/  FMUL.FTZ R0, R0, 1 ;  /* 0x3f80000000007820 */ /* 0x000fc80000410000 */
[----:B------:R0:W2:Y:S01]  /*ee30*/  F2F.F64.F32 R16, R0 ;  /* 0x0000000000107310 */ /* 0x0000a20000201800 */
[----:B------:R-:W-:Y:S05]  /*ee40*/  BRA `(.L_x_5221) ;  /* 0x0000000400b47947 */ /* 0x000fea0003800000 */
.L_x_5332:
        /* <DEDUP_REMOVED lines=11> */
.L_x_5339:
        /* <DEDUP_REMOVED lines=21> */
.L_x_5343:
[----:B------:R-:W-:Y:S05]  /*f050*/  BSYNC B1 ;  /* 0x0000000000017941 */ /* 0x000fea0003800000 */
.L_x_5342:
[----:B------:R-:W-:Y:S01]  /*f060*/  LEA R3, R0, 0x3b800000, 0x17 ;  /* 0x3b80000000037811 */ /* 0x000fe200078eb8ff */
[----:B------:R-:W-:-:S05]  /*f070*/  IMAD.SHL.U32 R0, R2, 0x100000, RZ ;  /* 0x0010000002007824 */ /* 0x000fca00078e00ff */
[----:B------:R-:W-:-:S07]  /*f080*/  LOP3.LUT R0, R3, R0, R4, 0xfe, !PT ;  /* 0x0000000003007212 */ /* 0x000fce00078efe04 */
.L_x_5341:
[----:B------:R-:W-:Y:S05]  /*f090*/  BSYNC B0 ;  /* 0x0000000000007941 */ /* 0x000fea0003800000 */
.L_x_5340:
[----:B------:R-:W-:-:S04]  /*f0a0*/  FMUL.FTZ R0, R0, 1 ;  /* 0x3f80000000007820 */ /* 0x000fc80000410000 */
[----:B------:R0:W2:Y:S01]  /*f0b0*/  F2F.F64.F32 R16, R0 ;  /* 0x0000000000107310 */ /* 0x0000a20000201800 */
[----:B------:R-:W-:Y:S05]  /*f0c0*/  BRA `(.L_x_5221) ;  /* 0x0000000400147947 */ /* 0x000fea0003800000 */
.L_x_5338:
        /* <DEDUP_REMOVED lines=21> */
.L_x_5347:
[----:B------:R-:W-:Y:S05]  /*f220*/  BSYNC B1 ;  /* 0x0000000000017941 */ /* 0x000fea0003800000 */
.L_x_5346:
[----:B------:R-:W-:Y:S01]  /*f230*/  LEA R3, R0, 0x37800000, 0x17 ;  /* 0x3780000000037811 */ /* 0x000fe200078eb8ff */
[----:B------:R-:W-:-:S05]  /*f240*/  IMAD.SHL.U32 R0, R2, 0x200000, RZ ;  /* 0x0020000002007824 */ /* 0x000fca00078e00ff */
[----:B------:R-:W-:-:S07]  /*f250*/  LOP3.LUT R0, R3, R0, R4, 0xfe, !PT ;  /* 0x0000000003007212 */ /* 0x000fce00078efe04 */
.L_x_5345:
[----:B------:R-:W-:Y:S05]  /*f260*/  BSYNC B0 ;  /* 0x0000000000007941 */ /* 0x000fea0003800000 */
.L_x_5344:
[----:B------:R-:W-:-:S04]  /*f270*/  FMUL.FTZ R0, R0, 1 ;  /* 0x3f80000000007820 */ /* 0x000fc80000410000 */
[----:B------:R0:W2:Y:S01]  /*f280*/  F2F.F64.F32 R16, R0 ;  /* 0x0000000000107310 */ /* 0x0000a20000201800 */
[----:B------:R-:W-:Y:S05]  /*f290*/  BRA `(.L_x_5221) ;  /* 0x0000000000a07947 */ /* 0x000fea0003800000 */
.L_x_5337:
        /* <DEDUP_REMOVED lines=14> */
.L_x_5351:
[----:B------:R-:W-:Y:S05]  /*f380*/  BSYNC B0 ;  /* 0x0000000000007941 */ /* 0x000fea0003800000 */
.L_x_5350:
[----:B------:R-:W-:-:S04]  /*f390*/  FMUL.FTZ R0, R0, 1 ;  /* 0x3f80000000007820 */ /* 0x000fc80000410000 */
[----:B------:R0:W2:Y:S01]  /*f3a0*/  F2F.F64.F32 R16, R0 ;  /* 0x0000000000107310 */ /* 0x0000a20000201800 */
[----:B------:R-:W-:Y:S05]  /*f3b0*/  BRA `(.L_x_5221) ;  /* 0x0000000000587947 */ /* 0x000fea0003800000 */
.L_x_5325:
        /* <DEDUP_REMOVED lines=16> */
.L_x_5352:
[----:B------:R-:W-:Y:S05]  /*f4c0*/  BRA `(.L_x_5221) ;  /* 0x0000000000147947 */ /* 0x000fea0003800000 */
.L_x_5349:
[----:B------:R-:W2:Y:S02]  /*f4d0*/  LDG.E.64 R16, desc[UR36][R2.64] ;  /* 0x0000002402107981 */ /* 0x000ea4000c1e1b00 */
[----:B--2---:R-:W0:Y:S01]  /*f4e0*/  I2F.F64.U64 R16, R16 ;  /* 0x0000001000107312 */ /* 0x004e220000301800 */
[----:B------:R-:W-:Y:S05]  /*f4f0*/  BRA `(.L_x_5221) ;  /* 0x0000000000087947 */ /* 0x000fea0003800000 */
.L_x_5348:
[----:B------:R-:W2:Y:S02]  /*f500*/  LDG.E R2, desc[UR36][R2.64] ;  /* 0x0000002402027981 */ /* 0x000ea4000c1e1900 */
[----:B--2---:R0:W2:Y:S02]  /*f510*/  I2F.F64.U32 R16, R2 ;  /* 0x0000000200107312 */ /* 0x0040a40000201800 */
.L_x_5221:
[----:B------:R-:W-:Y:S05]  /*f520*/  BSYNC B6 ;  /* 0x0000000000067941 */ /* 0x000fea0003800000 */
.L_x_5220:
[----:B0-----:R-:W0:Y:S01]  /*f530*/  S2R R0, SR_TID.X ;  /* 0x0000000000007919 */ /* 0x001e220000002100 */
[----:B------:R-:W1:Y:S01]  /*f540*/  LDC R3, c[0x0][0x210] ;  /* 0x00008400ff037b82 */ /* 0x000e620000000800 */
[----:B------:R-:W-:Y:S01]  /*f550*/  BSSY B0, `(.L_x_5353) ;  /* 0x0000058000007945 */ /* 0x000fe20003800000 */
[----:B-1----:R-:W-:-:S05]  /*f560*/  IMAD R3, R50, -0x200, R3 ;  /* 0xfffffe0032037824 */ /* 0x002fca00078e0203 */
[----:B0-----:R-:W-:-:S13]  /*f570*/  ISETP.GE.AND P0, PT, R0, R3, PT ;  /* 0x000000030000720c */ /* 0x001fda0003f06270 */
[----:B------:R-:W-:Y:S05]  /*f580*/  @P0 BRA `(.L_x_5354) ;  /* 0x0000000400500947 */ /* 0x000fea0003800000 */
[----:B------:R-:W-:Y:S01]  /*f590*/  IMAD.MOV.U32 R4, RZ, RZ, 0x652b82fe ;  /* 0x652b82feff047424 */ /* 0x000fe200078e00ff */
[----:B------:R-:W-:Y:S01]  /*f5a0*/  UMOV UR4, 0xfefa39ef ;  /* 0xfefa39ef00047882 */ /* 0x000fe20000000000 */
[----:B------:R-:W-:Y:S01]  /*f5b0*/  IMAD.MOV.U32 R5, RZ, RZ, 0x3ff71547 ;  /* 0x3ff71547ff057424 */ /* 0x000fe200078e00ff */
[----:B------:R-:W-:Y:S01]  /*f5c0*/  UMOV UR5, 0x3fe62e42 ;  /* 0x3fe62e4200057882 */ /* 0x000fe20000000000 */
[----:B---3-5:R-:W-:Y:S01]  /*f5d0*/  DADD R10, -RZ, -R46 ;  /* 0x00000000ff0a7229 */ /* 0x028fe2000000092e */
[----:B------:R-:W-:Y:S03]  /*f5e0*/  BSSY B1, `(.L_x_5355) ;  /* 0x0000037000017945 */ /* 0x000fe60003800000 */
[----:B------:R-:W-:-:S06]  /*f5f0*/  DFMA R4, -R46, R4, 6.75539944105574400000e+15 ;  /* 0x433800002e04742b */ /* 0x000fcc0000000104 */
[----:B------:R-:W-:Y:S02]  /*f600*/  FSETP.GEU.FTZ.AND P0, PT, |R11|, 4.1917929649353027344, PT ;  /* 0x4086232b0b00780b */ /* 0x000fe40003f1e200 */
[----:B--2---:R-:W-:-:S08]  /*f610*/  DADD R6, R4, -6.75539944105574400000e+15 ;  /* 0xc338000004067429 */ /* 0x004fd00000000000 */
        /* <DEDUP_REMOVED lines=48> */
[----:B------:R-:W-:Y:S02]  /*f920*/  @!P1 IMAD.MOV.U32 R4, RZ, RZ, R8 ;  /* 0x000000ffff049224 */ /* 0x000fe400078e0008 */
[----:B------:R-:W-:-:S06]  /*f930*/  @!P1 IMAD.MOV.U32 R8, RZ, RZ, RZ ;  /* 0x000000ffff089224 */ /* 0x000fcc00078e00ff */
[----:B------:R-:W-:-:S11]  /*f940*/  @!P1 DMUL R6, R4, R8 ;  /* 0x0000000804069228 */ /* 0x000fd60000000000 */
.L_x_5356:
[----:B------:R-:W-:Y:S05]  /*f950*/  BSYNC B1 ;  /* 0x0000000000017941 */ /* 0x000fea0003800000 */
.L_x_5355:
        /* <DEDUP_REMOVED lines=16> */
[----:B----4-:R-:W-:Y:S05]  /*fa60*/  CALL.REL.NOINC `($__internal_1_$__cuda_sm20_dblrcp_rn_slowpath_v3) ;  /* 0x0000005800407944 */ /* 0x010fea0003c00000 */
[----:B------:R-:W-:Y:S02]  /*fa70*/  IMAD.MOV.U32 R4, RZ, RZ, R8 ;  /* 0x000000ffff047224 */ /* 0x000fe400078e0008 */
[----:B------:R-:W-:-:S07]  /*fa80*/  IMAD.MOV.U32 R5, RZ, RZ, R9 ;  /* 0x000000ffff057224 */ /* 0x000fce00078e0009 */
.L_x_5358:
[----:B------:R-:W-:Y:S05]  /*fa90*/  BSYNC B1 ;  /* 0x0000000000017941 */ /* 0x000fea0003800000 */
.L_x_5357:
[----:B------:R-:W-:-:S08]  /*faa0*/  DFMA R42, R4, -R42, R42 ;  /* 0x8000002a042a722b */ /* 0x000fd0000000002a */
[----:B----4-:R-:W-:-:S08]  /*fab0*/  DMUL R42, R42, R48 ;  /* 0x000000302a2a7228 */ /* 0x010fd00000000000 */
[----:B------:R-:W-:-:S11]  /*fac0*/  DFMA R4, R4, R44, R42 ;  /* 0x0000002c0404722b */ /* 0x000fd6000000002a */
.L_x_5354:
[----:B------:R-:W-:Y:S05]  /*fad0*/  BSYNC B0 ;  /* 0x0000000000007941 */ /* 0x000fea0003800000 */
.L_x_5353:
[----:B------:R-:W0:Y:S01]  /*fae0*/  S2R R0, SR_TID.X ;  /* 0x0000000000007919 */ /* 0x000e220000002100 */
[----:B------:R-:W-:Y:S01]  /*faf0*/  BSSY B0, `(.L_x_5359) ;  /* 0x0000055000007945 */ /* 0x000fe20003800000 */
[----:B0-----:R-:W-:-:S05]  /*fb00*/  VIADD R2, R0, 0x80 ;  /* 0x0000008000027836 */ /* 0x001fca0000000000 */
[----:B------:R-:W-:-:S13]  /*fb10*/  ISETP.GE.AND P0, PT, R2, R3, PT ;  /* 0x000000030200720c */ /* 0x000fda0003f06270 */
[----:B------:R-:W-:Y:S05]  /*fb20*/  @P0 BRA `(.L_x_5360) ;  /* 0x0000000400440947 */ /* 0x000fea0003800000 */
[----:B------:R-:W-:Y:S01]  /*fb30*/  IMAD.MOV.U32 R6, RZ, RZ, 0x652b82fe ;  /* 0x652b82feff067424 */ /* 0x000fe200078e00ff */
[----:B------:R-:W-:Y:S01]  /*fb40*/  UMOV UR4, 0xfefa39ef ;  /* 0xfefa39ef00047882 */ /* 0x000fe20000000000 */
[----:B--2---:R-:W-:Y:S01]  /*fb50*/  IMAD.MOV.U32 R7, RZ, RZ, 0x3ff71547 ;  /* 0x3ff71547ff077424 */ /* 0x004fe200078e00ff */
[----:B------:R-:W-:Y:S01]  /*fb60*/  UMOV UR5, 0x3fe62e42 ;  /* 0x3fe62e4200057882 */ /* 0x000fe20000000000 */
[----:B-----5:R-:W-:Y:S01]  /*fb70*/  DADD R12, -RZ, -R38 ;  /* 0x00000000ff0c7229 */ /* 0x020fe20000000926 */
        /* <DEDUP_REMOVED lines=55> */
.L_x_5362:
[----:B------:R-:W-:Y:S05]  /*fef0*/  BSYNC B1 ;  /* 0x0000000000017941 */ /* 0x000fea0003800000 */
.L_x_5361:
        /* <DEDUP_REMOVED lines=15> */
[----:B---34-:R-:W-:Y:S05]  /*fff0*/  CALL.REL.NOINC `($__internal_1_$__cuda_sm20_dblrcp_rn_slowpath_v3) ;  /* 0x0000005000dc7944 */ /* 0x018fea0003c00000 */
.L_x_5364:
[----:B------:R-:W-:Y:S05]  /*10000*/  BSYNC B1 ;  /* 0x0000000000017941 */ /* 0x000fea0003800000 */
.L_x_5363:
[----:B------:R-:W-:-:S08]  /*10010*/  DFMA R24, R8, -R24, R24 ;  /* 0x800000180818722b */ /* 0x000fd00000000018 */
[----:B------:R-:W-:-:S08]  /*10020*/  DMUL R24, R24, R40 ;  /* 0x0000002818187228 */ /* 0x000fd00000000000 */
[----:B------:R-:W-:-:S11]  /*10030*/  DFMA R24, R8, R36, R24 ;  /* 0x000000240818722b */ /* 0x000fd60000000018 */
.L_x_5360:
[----:B------:R-:W-:Y:S05]  /*10040*/  BSYNC B0 ;  /* 0x0000000000007941 */ /* 0x000fea0003800000 */
.L_x_5359:
[----:B------:R-:W-:Y:S01]  /*10050*/  VIADD R6, R0, 0x100 ;  /* 0x0000010000067836 */ /* 0x000fe20000000000 */
[----:B------:R-:W-:Y:S04]  /*10060*/  BSSY B0, `(.L_x_5365) ;  /* 0x0000054000007945 */ /* 0x000fe80003800000 */
        /* <DEDUP_REMOVED lines=62> */
.L_x_5368:
[----:B------:R-:W-:Y:S05]  /*10450*/  BSYNC B1 ;  /* 0x0000000000017941 */ /* 0x000fea0003800000 */
.L_x_5367:
        /* <DEDUP_REMOVED lines=16> */
.L_x_5370:
[----:B------:R-:W-:Y:S05]  /*10560*/  BSYNC B1 ;  /* 0x0000000000017941 */ /* 0x000fea0003800000 */
.L_x_5369:
[----:B------:R-:W-:-:S08]  /*10570*/  DFMA R28, R8, -R28, R28 ;  /* 0x8000001c081c722b */ /* 0x000fd0000000001c */
[----:B------:R-:W-:-:S08]  /*10580*/  DMUL R28, R28, R34 ;  /* 0x000000221c1c7228 */ /* 0x000fd00000000000 */
[----:B------:R-:W-:-:S11]  /*10590*/  DFMA R28, R8, R30, R28 ;  /* 0x0000001e081c722b */ /* 0x000fd6000000001c */
.L_x_5366:
[----:B------:R-:W-:Y:S05]  /*105a0*/  BSYNC B0 ;  /* 0x0000000000007941 */ /* 0x000fea0003800000 */
.L_x_5365:
        /* <DEDUP_REMOVED lines=64> */
.L_x_5374:
[----:B------:R-:W-:Y:S05]  /*109b0*/  BSYNC B1 ;  /* 0x0000000000017941 */ /* 0x000fea0003800000 */
.L_x_5373:
        /* <DEDUP_REMOVED lines=16> */
.L_x_5376:
[----:B------:R-:W-:Y:S05]  /*10ac0*/  BSYNC B1 ;  /* 0x0000000000017941 */ /* 0x000fea0003800000 */
.L_x_5375:
[----:B------:R-:W-:-:S08]  /*10ad0*/  DFMA R16, R8, -R16, R16 ;  /* 0x800000100810722b */ /* 0x000fd00000000010 */
[----:B------:R-:W-:-:S08]  /*10ae0*/  DMUL R16, R16, R18 ;  /* 0x0000001210107228 */ /* 0x000fd00000000000 */
[----:B------:R-:W-:-:S11]  /*10af0*/  DFMA R16, R8, R26, R16 ;  /* 0x0000001a0810722b */ /* 0x000fd60000000010 */
.L_x_5372:
[----:B------:R-:W-:Y:S05]  /*10b00*/  BSYNC B0 ;  /* 0x0000000000007941 */ /* 0x000fea0003800000 */
.L_x_5371:
[----:B------:R-:W0:Y:S01]  /*10b10*/  S2R R0, SR_CTAID.X ;  /* 0x0000000000007919 */ /* 0x000e220000002500 */
[----:B------:R-:W0:Y:S01]  /*10b20*/  LDC R3, c[0x0][0x210] ;  /* 0x00008400ff037b82 */ /* 0x000e220000000800 */
[----:B------:R-:W-:Y:S01]  /*10b30*/  BSSY B6, `(.L_x_5377) ;  /* 0x0000131000067945 */ /* 0x000fe20003800000 */
[----:B-----5:R-:W1:Y:S06]  /*10b40*/  S2R R19, SR_TID.X ;  /* 0x0000000000137919 */ /* 0x020e6c0000002100 */
[----:B------:R-:W2:Y:S01]  /*10b50*/  LDC.U8 R22, c[0x0][0x258] ;  /* 0x00009600ff167b82 */ /* 0x000ea20000000000 */
[----:B0-----:R-:W-:-:S05]  /*10b60*/  IMAD R18, R0, -0x200, R3 ;  /* 0xfffffe0000127824 */ /* 0x001fca00078e0203 */
[----:B-1----:R-:W-:-:S13]  /*10b70*/  ISETP.GE.AND P0, PT, R19, R18, PT ;  /* 0x000000121300720c */ /* 0x002fda0003f06270 */
[----:B--2---:R-:W-:Y:S05]  /*10b80*/  @P0 BRA `(.L_x_5378) ;  /* 0x0000001000ac0947 */ /* 0x004fea0003800000 */
[----:B------:R-:W0:Y:S01]  /*10b90*/  LDC.64 R8, c[0x0][0x218] ;  /* 0x00008600ff087b82 */ /* 0x000e220000000a00 */
        /* <DEDUP_REMOVED lines=17> */
[----:B------:R-:W0:Y:S01]  /*10cb0*/  F2I.F64.TRUNC R5, R4 ;  /* 0x0000000400057311 */ /* 0x000e22000030d100 */
[----:B------:R-:W-:Y:S01]  /*10cc0*/  IMAD.MOV.U32 R19, RZ, RZ, R2 ;  /* 0x000000ffff137224 */ /* 0x000fe200078e0002 */
[----:B0-----:R0:W-:Y:S01]  /*10cd0*/  STG.E.U8 desc[UR36][R8.64], R5 ;  /* 0x0000000508007986 */ /* 0x0011e2000c101124 */
[----:B------:R-:W-:Y:S05]  /*10ce0*/  BRA `(.L_x_5378) ;  /* 0x0000001000547947 */ /* 0x000fea0003800000 */
.L_x_5382:
[----:B------:R-:W0:Y:S01]  /*10cf0*/  F2I.S64.F64.TRUNC R4, R4 ;  /* 0x0000000400047311 */ /* 0x000e22000030d900 */
[----:B------:R-:W-:Y:S02]  /*10d00*/  IMAD.MOV.U32 R19, RZ, RZ, R2 ;  /* 0x000000ffff137224 */ /* 0x000fe400078e0002 */
[----:B0-----:R-:W-:-:S05]  /*10d10*/  IMAD.MOV.U32 R3, RZ, RZ, R4 ;  /* 0x000000ffff037224 */ /* 0x001fca00078e0004 */
[----:B------:R0:W-:Y:S01]  /*10d20*/  STG.E.U8 desc[UR36][R8.64], R3 ;  /* 0x0000000308007986 */ /* 0x0001e2000c101124 */
[----:B------:R-:W-:Y:S05]  /*10d30*/  BRA `(.L_x_5378) ;  /* 0x0000001000407947 */ /* 0x000fea0003800000 */
.L_x_5381:
[----:B------:R-:W-:-:S13]  /*10d40*/  ISETP.NE.AND P0, PT, R0, 0x2, PT ;  /* 0x000000020000780c */ /* 0x000fda0003f05270 */
[----:B------:R-:W-:Y:S05]  /*10d50*/  @!P0 BRA `(.L_x_5384) ;  /* 0x0000000000308947 */ /* 0x000fea0003800000 */
[----:B------:R-:W-:-:S13]  /*10d60*/  ISETP.NE.AND P0, PT, R0, 0x3, PT ;  /* 0x000000030000780c */ /* 0x000fda0003f05270 */
[----:B------:R-:W-:Y:S05]  /*10d70*/  @!P0 BRA `(.L_x_5385) ;  /* 0x0000000000188947 */ /* 0x000fea0003800000 */
[----:B------:R-:W-:-:S13]  /*10d80*/  ISETP.NE.AND P0, PT, R0, 0x4, PT ;  /* 0x000000040000780c */ /* 0x000fda0003f05270 */
[----:B------:R-:W-:Y:S05]  /*10d90*/  @P0 BRA `(.L_x_5383) ;  /* 0x0000000c00c40947 */ /* 0x000fea0003800000 */
[----:B------:R-:W0:Y:S01]  /*10da0*/  F2I.S64.F64.TRUNC R4, R4 ;  /* 0x0000000400047311 */ /* 0x000e22000030d900 */
[----:B------:R-:W-:Y:S01]  /*10db0*/  IMAD.MOV.U32 R19, RZ, RZ, R2 ;  /* 0x000000ffff137224 */ /* 0x000fe200078e0002 */
[----:B0-----:R0:W-:Y:S01]  /*10dc0*/  STG.E.64 desc[UR36][R8.64], R4 ;  /* 0x0000000408007986 */ /* 0x0011e2000c101b24 */
[----:B------:R-:W-:Y:S05]  /*10dd0*/  BRA `(.L_x_5378) ;  /* 0x0000001000187947 */ /* 0x000fea0003800000 */
.L_x_5385:
[----:B------:R-:W0:Y:S01]  /*10de0*/  F2I.F64.TRUNC R5, R4 ;  /* 0x0000000400057311 */ /* 0x000e22000030d100 */
[----:B------:R-:W-:Y:S01]  /*10df0*/  IMAD.MOV.U32 R19, RZ, RZ, R2 ;  /* 0x000000ffff137224 */ /* 0x000fe200078e0002 */
[----:B0-----:R1:W-:Y:S01]  /*10e00*/  STG.E desc[UR36][R8.64], R5 ;  /* 0x0000000508007986 */ /* 0x0013e2000c101924 */
[----:B------:R-:W-:Y:S05]  /*10e10*/  BRA `(.L_x_5378) ;  /* 0x0000001000087947 */ /* 0x000fea0003800000 */
.L_x_5384:
[----:B------:R-:W0:Y:S01]  /*10e20*/  F2I.F64.TRUNC R5, R4 ;  /* 0x0000000400057311 */ /* 0x000e22000030d100 */
[----:B------:R-:W-:Y:S01]  /*10e30*/  IMAD.MOV.U32 R19, RZ, RZ, R2 ;  /* 0x000000ffff137224 */ /* 0x000fe200078e0002 */
[----:B0-----:R2:W-:Y:S01]  /*10e40*/  STG.E.U16 desc[UR36][R8.64], R5 ;  /* 0x0000000508007986 */ /* 0x0015e2000c101524 */
[----:B------:R-:W-:Y:S05]  /*10e50*/  BRA `(.L_x_5378) ;  /* 0x0000000c00f87947 */ /* 0x000fea0003800000 */
.L_x_5380:
        /* <DEDUP_REMOVED lines=10> */
[----:B------:R-:W-:-:S13]  /*10f00*/  IMAD.MOV.U32 R19, RZ, RZ, R2 ;  /* 0x000000ffff137224 */ /* 0x000fda00078e0002 */
[----:B0-----:R-:W-:-:S05]  /*10f10*/  @!P0 FMUL R3, R3, 1.175494350822287508e-38 ;  /* 0x0080000003038820 */ /* 0x001fca0000400000 */
[----:B------:R0:W-:Y:S01]  /*10f20*/  STG.E desc[UR36][R8.64], R3 ;  /* 0x0000000308007986 */ /* 0x0001e2000c101924 */
[----:B------:R-:W-:Y:S05]  /*10f30*/  BRA `(.L_x_5378) ;  /* 0x0000000c00c07947 */ /* 0x000fea0003800000 */
.L_x_5387:
[----:B------:R-:W-:Y:S01]  /*10f40*/  UMOV UR4, 0xf0000000 ;  /* 0xf000000000047882 */ /* 0x000fe20000000000 */
[----:B------:R-:W-:Y:S01]  /*10f50*/  UMOV UR5, 0x380fffff ;  /* 0x380fffff00057882 */ /* 0x000fe20000000000 */
[----:B------:R-:W0:Y:S01]  /*10f60*/  F2F.F32.F64 R0, R4 ;  /* 0x0000000400007310 */ /* 0x000e220000301000 */
[----:B------:R-:W-:Y:S01]  /*10f70*/  DSETP.GEU.AND P0, PT, |R4|, UR4, PT ;  /* 0x0000000404007e2a */ /* 0x000fe2000bf0e200 */
[----:B------:R-:W-:-:S13]  /*10f80*/  IMAD.MOV.U32 R19, RZ, RZ, R2 ;  /* 0x000000ffff137224 */ /* 0x000fda00078e0002 */
[----:B0-----:R-:W-:-:S05]  /*10f90*/  @!P0 FMUL R0, R0, 1.175494350822287508e-38 ;  /* 0x0080000000008820 */ /* 0x001fca0000400000 */
[----:B------:R-:W-:-:S05]  /*10fa0*/  F2FP.F16.F32.PACK_AB R0, RZ, R0 ;  /* 0x00000000ff00723e */ /* 0x000fca00000000ff */
[----:B------:R0:W-:Y:S01]  /*10fb0*/  STG.E.U16 desc[UR36][R8.64], R0 ;  /* 0x0000000008007986 */ /* 0x0001e2000c101524 */
[----:B------:R-:W-:Y:S05]  /*10fc0*/  BRA `(.L_x_5378) ;  /* 0x0000000c009c7947 */ /* 0x000fea0003800000 */
.L_x_5386:
        /* <DEDUP_REMOVED lines=10> */
[----:B------:R-:W-:Y:S02]  /*11070*/  IMAD.MOV.U32 R7, RZ, RZ, RZ ;  /* 0x000000ffff077224 */ /* 0x000fe400078e00ff */
[----:B------:R-:W-:-:S11]  /*11080*/  IMAD.MOV.U32 R19, RZ, RZ, R2 ;  /* 0x000000ffff137224 */ /* 0x000fd600078e0002 */
[----:B0-----:R-:W-:-:S05]  /*11090*/  @!P0 FMUL R6, R6, 1.175494350822287508e-38 ;  /* 0x0080000006068820 */ /* 0x001fca0000400000 */
[----:B------:R0:W-:Y:S01]  /*110a0*/  STG.E.64 desc[UR36][R8.64], R6 ;  /* 0x0000000608007986 */ /* 0x0001e2000c101b24 */
[----:B------:R-:W-:Y:S05]  /*110b0*/  BRA `(.L_x_5378) ;  /* 0x0000000c00607947 */ /* 0x000fea0003800000 */
.L_x_5389:
[----:B------:R-:W-:Y:S01]  /*110c0*/  UMOV UR4, 0xf0000000 ;  /* 0xf000000000047882 */ /* 0x000fe20000000000 */
[----:B------:R-:W-:Y:S01]  /*110d0*/  UMOV UR5, 0x380fffff ;  /* 0x380fffff00057882 */ /* 0x000fe20000000000 */
[----:B------:R-:W0:Y:S01]  /*110e0*/  F2F.F32.F64 R0, R4 ;  /* 0x0000000400007310 */ /* 0x000e220000301000 */
[----:B------:R-:W-:Y:S01]  /*110f0*/  DSETP.GEU.AND P0, PT, |R4|, UR4, PT ;  /* 0x0000000404007e2a */ /* 0x000fe2000bf0e200 */
[----:B------:R-:W-:-:S13]  /*11100*/  IMAD.MOV.U32 R19, RZ, RZ, R2 ;  /* 0x000000ffff137224 */ /* 0x000fda00078e0002 */
[----:B0-----:R-:W-:-:S05]  /*11110*/  @!P0 FMUL R0, R0, 1.175494350822287508e-38 ;  /* 0x0080000000008820 */ /* 0x001fca0000400000 */
[----:B------:R-:W-:-:S04]  /*11120*/  F2FP.F16.F32.PACK_AB R3, RZ, R0 ;  /* 0x00000000ff03723e */ /* 0x000fc800000000ff */
[----:B------:R-:W-:-:S05]  /*11130*/  PRMT R3, R3, 0x5410, RZ ;  /* 0x0000541003037816 */ /* 0x000fca00000000ff */
[----:B------:R0:W-:Y:S01]  /*11140*/  STG.E desc[UR36][R8.64], R3 ;  /* 0x0000000308007986 */ /* 0x0001e2000c101924 */
[----:B------:R-:W-:Y:S05]  /*11150*/  BRA `(.L_x_5378) ;  /* 0x0000000c00387947 */ /* 0x000fea0003800000 */
.L_x_5388:
[----:B------:R0:W-:Y:S01]  /*11160*/  STG.E.64 desc[UR36][R8.64], R4 ;  /* 0x0000000408007986 */ /* 0x0001e2000c101b24 */
[----:B------:R-:W-:Y:S01]  /*11170*/  IMAD.MOV.U32 R19, RZ, RZ, R2 ;  /* 0x000000ffff137224 */ /* 0x000fe200078e0002 */
[----:B------:R-:W-:Y:S06]  /*11180*/  BRA `(.L_x_5378) ;  /* 0x0000000c002c7947 */ /* 0x000fec0003800000 */
.L_x_5379:
        /* <DEDUP_REMOVED lines=8> */
[----:B------:R-:W-:Y:S01]  /*11210*/  DSETP.NEU.AND P0, PT, R4, RZ, PT ;  /* 0x000000ff0400722a */ /* 0x000fe20003f0d000 */
[----:B------:R-:W-:-:S05]  /*11220*/  IMAD.MOV.U32 R19, RZ, RZ, R2 ;  /* 0x000000ffff137224 */ /* 0x000fca00078e0002 */
[----:B------:R-:W-:-:S05]  /*11230*/  SEL R3, RZ, 0x1, !P0 ;  /* 0x00000001ff037807 */ /* 0x000fca0004000000 */
[----:B------:R0:W-:Y:S01]  /*11240*/  STG.E.U8 desc[UR36][R8.64], R3 ;  /* 0x0000000308007986 */ /* 0x0001e2000c101124 */
[----:B------:R-:W-:Y:S05]  /*11250*/  BRA `(.L_x_5378) ;  /* 0x0000000800f87947 */ /* 0x000fea0003800000 */
.L_x_5392:
[----:B------:R-:W-:Y:S01]  /*11260*/  CS2R R6, SRZ ;  /* 0x0000000000067805 */ /* 0x000fe2000001ff00 */
[----:B------:R-:W-:-:S04]  /*11270*/  IMAD.MOV.U32 R19, RZ, RZ, R2 ;  /* 0x000000ffff137224 */ /* 0x000fc800078e0002 */
[----:B------:R0:W-:Y:S01]  /*11280*/  STG.E.128 desc[UR36][R8.64], R4 ;  /* 0x0000000408007986 */ /* 0x0001e2000c101d24 */
[----:B------:R-:W-:Y:S05]  /*11290*/  BRA `(.L_x_5378) ;  /* 0x0000000800e87947 */ /* 0x000fea0003800000 */
.L_x_5391:
        /* <DEDUP_REMOVED lines=25> */
.L_x_5396:
[----:B------:R-:W-:Y:S05]  /*11430*/  BSYNC B0 ;  /* 0x0000000000007941 */ /* 0x000fea0003800000 */
.L_x_5395:
[----:B------:R-:W-:Y:S01]  /*11440*/  LOP3.LUT R7, R0, R7, RZ, 0xfc, !PT ;  /* 0x0000000700077212 */ /* 0x000fe200078efcff */
[----:B------:R-:W-:-:S04]  /*11450*/  IMAD.MOV.U32 R19, RZ, RZ, R2 ;  /* 0x000000ffff137224 */ /* 0x000fc800078e0002 */
[----:B------:R0:W-:Y:S01]  /*11460*/  STG.E.U8 desc[UR36][R8.64], R7 ;  /* 0x0000000708007986 */ /* 0x0001e2000c101124 */
[----:B------:R-:W-:Y:S05]  /*11470*/  BRA `(.L_x_5378) ;  /* 0x0000000800707947 */ /* 0x000fea0003800000 */
.L_x_5394:
        /* <DEDUP_REMOVED lines=17> */
.L_x_5398:
[----:B------:R-:W-:Y:S01]  /*11590*/  IMAD.MOV.U32 R0, RZ, RZ, 0x7f ;  /* 0x0000007fff007424 */ /* 0x000fe200078e00ff */
[----:B------:R-:W-:-:S04]  /*115a0*/  ISETP.GT.U32.AND P0, PT, R3, 0x7f800000, PT ;  /* 0x7f8000000300780c */ /* 0x000fc80003f04070 */
[----:B------:R-:W-:-:S09]  /*115b0*/  SEL R0, R0, 0x7c, P0 ;  /* 0x0000007c00007807 */ /* 0x000fd20000000000 */
.L_x_5399:
[----:B------:R-:W-:Y:S05]  /*115c0*/  BSYNC B0 ;  /* 0x0000000000007941 */ /* 0x000fea0003800000 */
.L_x_5397:
[----:B------:R-:W-:Y:S01]  /*115d0*/  LOP3.LUT R3, R7, 0x80000000, RZ, 0xc0, !PT ;  /* 0x8000000007037812 */ /* 0x000fe200078ec0ff */
[----:B------:R-:W-:-:S03]  /*115e0*/  IMAD.MOV.U32 R19, RZ, RZ, R2 ;  /* 0x000000ffff137224 */ /* 0x000fc600078e0002 */
[----:B------:R-:W-:-:S04]  /*115f0*/  SHF.R.U32.HI R3, RZ, 0x18, R3 ;  /* 0x00000018ff037819 */ /* 0x000fc80000011603 */
[----:B------:R-:W-:-:S05]  /*11600*/  LOP3.LUT R3, R0, R3, RZ, 0xfc, !PT ;  /* 0x0000000300037212 */ /* 0x000fca00078efcff */
[----:B------:R0:W-:Y:S01]  /*11610*/  STG.E.U8 desc[UR36][R8.64], R3 ;  /* 0x0000000308007986 */ /* 0x0001e2000c101124 */
[----:B------:R-:W-:Y:S05]  /*11620*/  BRA `(.L_x_5378) ;  /* 0x0000000800047947 */ /* 0x000fea0003800000 */
.L_x_5393:
[----:B------:R-:W-:Y:S01]  /*11630*/  UMOV UR4, 0xf0000000 ;  /* 0xf000000000047882 */ /* 0x000fe20000000000 */
[----:B------:R-:W-:Y:S01]  /*11640*/  UMOV UR5, 0x380fffff ;  /* 0x380fffff00057882 */ /* 0x000fe20000000000 */
[----:B------:R-:W0:Y:S01]  /*11650*/  F2F.F32.F64 R0, R4 ;  /* 0x0000000400007310 */ /* 0x000e220000301000 */
[----:B------:R-:W-:Y:S01]  /*11660*/  DSETP.GEU.AND P0, PT, |R4|, UR4, PT ;  /* 0x0000000404007e2a */ /* 0x000fe2000bf0e200 */
[----:B------:R-:W-:-:S13]  /*11670*/  IMAD.MOV.U32 R19, RZ, RZ, R2 ;  /* 0x000000ffff137224 */ /* 0x000fda00078e0002 */
[----:B0-----:R-:W-:-:S05]  /*11680*/  @!P0 FMUL R0, R0, 1.175494350822287508e-38 ;  /* 0x0080000000008820 */ /* 0x001fca0000400000 */
[----:B------:R-:W-:-:S05]  /*11690*/  F2FP.BF16.F32.PACK_AB R0, RZ, R0 ;  /* 0x00000000ff00723e */ /* 0x000fca00000010ff */
[----:B------:R0:W-:Y:S01]  /*116a0*/  STG.E.U16 desc[UR36][R8.64], R0 ;  /* 0x0000000008007986 */ /* 0x0001e2000c101524 */
[----:B------:R-:W-:Y:S05]  /*116b0*/  BRA `(.L_x_5378) ;  /* 0x0000000400e07947 */ /* 0x000fea0003800000 */
.L_x_5390:
        /* <DEDUP_REMOVED lines=8> */
[----:B------:R-:W0:Y:S01]  /*11740*/  F2I.U32.F64.TRUNC R5, R4 ;  /* 0x0000000400057311 */ /* 0x000e22000030d000 */
[----:B------:R-:W-:Y:S01]  /*11750*/  IMAD.MOV.U32 R19, RZ, RZ, R2 ;  /* 0x000000ffff137224 */ /* 0x000fe200078e0002 */
[----:B0-----:R0:W-:Y:S01]  /*11760*/  STG.E.U16 desc[UR36][R8.64], R5 ;  /* 0x0000000508007986 */ /* 0x0011e2000c101524 */
[----:B------:R-:W-:Y:S05]  /*11770*/  BRA `(.L_x_5378) ;  /* 0x0000000400b07947 */ /* 0x000fea0003800000 */
.L_x_5402:
        /* <DEDUP_REMOVED lines=21> */
.L_x_5405:
[----:B------:R-:W-:-:S04]  /*118d0*/  LOP3.LUT R0, R7, 0x80000000, RZ, 0xc0, !PT ;  /* 0x8000000007007812 */ /* 0x000fc800078ec0ff */
[----:B------:R-:W-:-:S04]  /*118e0*/  SHF.R.U32.HI R0, RZ, 0x18, R0 ;  /* 0x00000018ff007819 */ /* 0x000fc80000011600 */
[----:B------:R-:W-:-:S07]  /*118f0*/  LOP3.LUT R0, R3, R0, RZ, 0xfc, !PT ;  /* 0x0000000003007212 */ /* 0x000fce00078efcff */
.L_x_5404:
[----:B------:R-:W-:Y:S05]  /*11900*/  BSYNC B0 ;  /* 0x0000000000007941 */ /* 0x000fea0003800000 */
.L_x_5403:
[----:B------:R0:W-:Y:S01]  /*11910*/  STG.E.U8 desc[UR36][R8.64], R0 ;  /* 0x0000000008007986 */ /* 0x0001e2000c101124 */
[----:B------:R-:W-:Y:S01]  /*11920*/  IMAD.MOV.U32 R19, RZ, RZ, R2 ;  /* 0x000000ffff137224 */ /* 0x000fe200078e0002 */
[----:B------:R-:W-:Y:S06]  /*11930*/  BRA `(.L_x_5378) ;  /* 0x0000000400407947 */ /* 0x000fec0003800000 */
.L_x_5401:
        /* <DEDUP_REMOVED lines=21> */
.L_x_5408:
[----:B------:R-:W-:-:S04]  /*11a90*/  LOP3.LUT R0, R7, 0x80000000, RZ, 0xc0, !PT ;  /* 0x8000000007007812 */ /* 0x000fc800078ec0ff */
[----:B------:R-:W-:-:S04]  /*11aa0*/  SHF.R.U32.HI R0, RZ, 0x18, R0 ;  /* 0x00000018ff007819 */ /* 0x000fc80000011600 */
[----:B------:R-:W-:-:S07]  /*11ab0*/  LOP3.LUT R0, R3, R0, RZ, 0xfc, !PT ;  /* 0x0000000003007212 */ /* 0x000fce00078efcff */
.L_x_5407:
[----:B------:R-:W-:Y:S05]  /*11ac0*/  BSYNC B0 ;  /* 0x0000000000007941 */ /* 0x000fea0003800000 */
.L_x_5406:
[----:B------:R0:W-:Y:S01]  /*11ad0*/  STG.E.U8 desc[UR36][R8.64], R0 ;  /* 0x0000000008007986 */ /* 0x0001e2000c101124 */
[----:B------:R-:W-:Y:S01]  /*11ae0*/  IMAD.MOV.U32 R19, RZ, RZ, R2 ;  /* 0x000000ffff137224 */ /* 0x000fe200078e0002 */
[----:B------:R-:W-:Y:S06]  /*11af0*/  BRA `(.L_x_5378) ;  /* 0x0000000000d07947 */ /* 0x000fec0003800000 */
.L_x_5400:
        /* <DEDUP_REMOVED lines=27> */
.L_x_5383:
        /* <DEDUP_REMOVED lines=15> */
[----:B-1-34-:R-:W-:Y:S05]  /*11da0*/  CALL.ABS.NOINC R14 ;  /* 0x000000000e007343 */ /* 0x01afea0003c00000 */
.L_x_5411:
[----:B------:R-:W-:Y:S01]  /*11db0*/  IMAD.MOV.U32 R19, RZ, RZ, R2 ;  /* 0x000000ffff137224 */ /* 0x000fe200078e0002 */
[----:B------:R-:W-:Y:S06]  /*11dc0*/  BRA `(.L_x_5378) ;  /* 0x00000000001c7947 */ /* 0x000fec0003800000 */
.L_x_5410:
[----:B------:R-:W0:Y:S01]  /*11dd0*/  F2I.U64.F64.TRUNC R4, R4 ;  /* 0x0000000400047311 */ /* 0x000e22000030d800 */
[----:B------:R-:W-:Y:S01]  /*11de0*/  IMAD.MOV.U32 R19, RZ, RZ, R2 ;  /* 0x000000ffff137224 */ /* 0x000fe200078e0002 */
[----:B0-----:R0:W-:Y:S01]  /*11df0*/  STG.E.64 desc[UR36][R8.64], R4 ;  /* 0x0000000408007986 */ /* 0x0011e2000c101b24 */
[----:B------:R-:W-:Y:S05]  /*11e00*/  BRA `(.L_x_5378) ;  /* 0x00000000000c7947 */ /* 0x000fea0003800000 */
.L_x_5409:
[----:B------:R-:W0:Y:S01]  /*11e10*/  F2I.U32.F64.TRUNC R5, R4 ;  /* 0x0000000400057311 */ /* 0x000e22000030d000 */
[----:B------:R-:W-:Y:S01]  /*11e20*/  IMAD.MOV.U32 R19, RZ, RZ, R2 ;  /* 0x000000ffff137224 */ /* 0x000fe200078e0002 */
[----:B0-----:R0:W-:Y:S06]  /*11e30*/  STG.E desc[UR36][R8.64], R5 ;  /* 0x0000000508007986 */ /* 0x0011ec000c101924 */
.L_x_5378:
[----:B------:R-:W-:Y:S05]  /*11e40*/  BSYNC B6 ;  /* 0x0000000000067941 */ /* 0x000fea0003800000 */
.L_x_5377:
[----:B------:R-:W-:Y:S01]  /*11e50*/  ISETP.GE.AND P0, PT, R19, R18, PT ;  /* 0x000000121300720c */ /* 0x000fe20003f06270 */
[----:B------:R-:W-:-:S12]  /*11e60*/  BSSY B6, `(.L_x_5412) ;  /* 0x0000236000067945 */ /* 0x000fd80003800000 */
[----:B------:R-:W-:Y:S05]  /*11e70*/  @P0 BRA `(.L_x_5413) ;  /* 0x0000002000d00947 */ /* 0x000fea0003800000 */
[----:B0-----:R-:W0:Y:S01]  /*11e80*/  S2R R0, SR_CTAID.X ;  /* 0x0000000000007919 */ /* 0x001e220000002500 */
[----:B------:R-:W5:Y:S01]  /*11e90*/  LDC.64 R2, c[0x0][0x218] ;  /* 0x00008600ff027b82 */ /* 0x000f620000000a00 */
[----:B------:R-:W-:Y:S01]  /*11ea0*/  PRMT R4, R22, 0x9910, RZ ;  /* 0x0000991016047816 */ /* 0x000fe200000000ff */
[----:B------:R-:W-:Y:S01]  /*11eb0*/  ULDC UR4, c[0x0][0x25c] ;  /* 0x0000970000047ab9 */ /* 0x000fe20000000800 */
[----:B0-----:R-:W-:-:S04]  /*11ec0*/  IMAD R0, R0, 0x200, R19 ;  /* 0x0000020000007824 */ /* 0x001fc800078e0213 */
[----:B-12---:R-:W-:Y:S02]  /*11ed0*/  IMAD R5, R0, UR4, RZ ;  /* 0x0000000400057c24 */ /* 0x006fe4000f8e02ff */
[----:B------:R-:W-:-:S03]  /*11ee0*/  IMAD.MOV.U32 R0, RZ, RZ, R4 ;  /* 0x000000ffff007224 */ /* 0x000fc600078e0004 */
[----:B-----5:R-:W-:Y:S02]  /*11ef0*/  IADD3 R2, P0, R5, R2, RZ ;  /* 0x0000000205027210 */ /* 0x020fe40007f1e0ff */
[----:B------:R-:W-:-:S03]  /*11f00*/  ISETP.GT.AND P1, PT, R0, 0x9, PT ;  /* 0x000000090000780c */ /* 0x000fc60003f24270 */
[----:B------:R-:W-:-:S10]  /*11f10*/  IMAD.X R3, RZ, RZ, R3, P0 ;  /* 0x000000ffff037224 */ /* 0x000fd400000e0603 */
        /* <DEDUP_REMOVED lines=12> */
.L_x_5417:
[----:B------:R-:W0:Y:S02]  /*11fe0*/  F2I.S64.F64.TRUNC R24, R24 ;  /* 0x0000001800187311 */ /* 0x000e24000030d900 */
[----:B0-----:R-:W-:-:S05]  /*11ff0*/  IMAD.MOV.U32 R5, RZ, RZ, R24 ;  /* 0x000000ffff057224 */ /* 0x001fca00078e0018 */
[----:B------:R0:W-:Y:S01]  /*12000*/  STG.E.U8 desc[UR36][R2.64], R5 ;  /* 0x0000000502007986 */ /* 0x0001e2000c101124 */
[----:B------:R-:W-:Y:S05]  /*12010*/  BRA `(.L_x_5419) ;  /* 0x0000000c00f87947 */ /* 0x000fea0003800000 */
.L_x_5416:
        /* <DEDUP_REMOVED lines=9> */
.L_x_5421:
[----:B------:R-:W0:Y:S02]  /*120b0*/  F2I.F64.TRUNC R25, R24 ;  /* 0x0000001800197311 */ /* 0x000e24000030d100 */
[----:B0-----:R1:W-:Y:S01]  /*120c0*/  STG.E desc[UR36][R2.64], R25 ;  /* 0x0000001902007986 */ /* 0x0013e2000c101924 */
[----:B------:R-:W-:Y:S05]  /*120d0*/  BRA `(.L_x_5419) ;  /* 0x0000000c00c87947 */ /* 0x000fea0003800000 */
.L_x_5420:
[----:B------:R-:W0:Y:S02]  /*120e0*/  F2I.F64.TRUNC R25, R24 ;  /* 0x0000001800197311 */ /* 0x000e24000030d100 */
[----:B0-----:R2:W-:Y:S01]  /*120f0*/  STG.E.U16 desc[UR36][R2.64], R25 ;  /* 0x0000001902007986 */ /* 0x0015e2000c101524 */
[----:B------:R-:W-:Y:S05]  /*12100*/  BRA `(.L_x_5419) ;  /* 0x0000000c00bc7947 */ /* 0x000fea0003800000 */
.L_x_5415:
        /* <DEDUP_REMOVED lines=13> */
.L_x_5423:
        /* <DEDUP_REMOVED lines=8> */
.L_x_5422:
        /* <DEDUP_REMOVED lines=14> */
.L_x_5425:
        /* <DEDUP_REMOVED lines=9> */
.L_x_5424:
[----:B------:R0:W-:Y:S01]  /*123d0*/  STG.E.64 desc[UR36][R2.64], R24 ;  /* 0x0000001802007986 */ /* 0x0001e2000c101b24 */
[----:B------:R-:W-:Y:S05]  /*123e0*/  BRA `(.L_x_5419) ;  /* 0x0000000c00047947 */ /* 0x000fea0003800000 */
.L_x_5414:
        /* <DEDUP_REMOVED lines=12> */
.L_x_5428:
[----:B------:R-:W-:-:S05]  /*124b0*/  CS2R R26, SRZ ;  /* 0x00000000001a7805 */ /* 0x000fca000001ff00 */
[----:B------:R0:W-:Y:S01]  /*124c0*/  STG.E.128 desc[UR36][R2.64], R24 ;  /* 0x0000001802007986 */ /* 0x0001e2000c101d24 */
[----:B------:R-:W-:Y:S05]  /*124d0*/  BRA `(.L_x_5419) ;  /* 0x0000000800c87947 */ /* 0x000fea0003800000 */
.L_x_5427:
        /* <DEDUP_REMOVED lines=25> */
.L_x_5432:
[----:B------:R-:W-:Y:S05]  /*12670*/  BSYNC B0 ;  /* 0x0000000000007941 */ /* 0x000fea0003800000 */
.L_x_5431:
[----:B------:R-:W-:-:S05]  /*12680*/  LOP3.LUT R5, R0, R5, RZ, 0xfc, !PT ;  /* 0x0000000500057212 */ /* 0x000fca00078efcff */
[----:B------:R0:W-:Y:S01]  /*12690*/  STG.E.U8 desc[UR36][R2.64], R5 ;  /* 0x0000000502007986 */ /* 0x0001e2000c101124 */
[----:B------:R-:W-:Y:S05]  /*126a0*/  BRA `(.L_x_5419) ;  /* 0x0000000800547947 */ /* 0x000fea0003800000 */
.L_x_5430:
        /* <DEDUP_REMOVED lines=17> */
.L_x_5434:
[----:B------:R-:W-:Y:S01]  /*127c0*/  IMAD.MOV.U32 R0, RZ, RZ, 0x7f ;  /* 0x0000007fff007424 */ /* 0x000fe200078e00ff */
[----:B------:R-:W-:-:S04]  /*127d0*/  ISETP.GT.U32.AND P0, PT, R4, 0x7f800000, PT ;  /* 0x7f8000000400780c */ /* 0x000fc80003f04070 */
[----:B------:R-:W-:-:S09]  /*127e0*/  SEL R0, R0, 0x7c, P0 ;  /* 0x0000007c00007807 */ /* 0x000fd20000000000 */
.L_x_5435:
[----:B------:R-:W-:Y:S05]  /*127f0*/  BSYNC B0 ;  /* 0x0000000000007941 */ /* 0x000fea0003800000 */
.L_x_5433:
[----:B------:R-:W-:-:S04]  /*12800*/  LOP3.LUT R4, R5, 0x80000000, RZ, 0xc0, !PT ;  /* 0x8000000005047812 */ /* 0x000fc800078ec0ff */
[----:B------:R-:W-:-:S04]  /*12810*/  SHF.R.U32.HI R5, RZ, 0x18, R4 ;  /* 0x00000018ff057819 */ /* 0x000fc80000011604 */
[----:B------:R-:W-:-:S05]  /*12820*/  LOP3.LUT R5, R0, R5, RZ, 0xfc, !PT ;  /* 0x0000000500057212 */ /* 0x000fca00078efcff */
[----:B------:R0:W-:Y:S01]  /*12830*/  STG.E.U8 desc[UR36][R2.64], R5 ;  /* 0x0000000502007986 */ /* 0x0001e2000c101124 */
[----:B------:R-:W-:Y:S05]  /*12840*/  BRA `(.L_x_5419) ;  /* 0x0000000400ec7947 */ /* 0x000fea0003800000 */
.L_x_5429:
        /* <DEDUP_REMOVED lines=8> */
.L_x_5426:
        /* <DEDUP_REMOVED lines=11> */
.L_x_5438:
        /* <DEDUP_REMOVED lines=21> */
.L_x_5441:
[----:B------:R-:W-:-:S04]  /*12ad0*/  LOP3.LUT R0, R7, 0x80000000, RZ, 0xc0, !PT ;  /* 0x8000000007007812 */ /* 0x000fc800078ec0ff */
[----:B------:R-:W-:-:S04]  /*12ae0*/  SHF.R.U32.HI R5, RZ, 0x18, R0 ;  /* 0x00000018ff057819 */ /* 0x000fc80000011600 */
[----:B------:R-:W-:-:S04]  /*12af0*/  LOP3.LUT R4, R4, R5, RZ, 0xfc, !PT ;  /* 0x0000000504047212 */ /* 0x000fc800078efcff */
[----:B------:R-:W-:-:S07]  /*12b00*/  PRMT R0, R4, 0x7610, R0 ;  /* 0x0000761004007816 */ /* 0x000fce0000000000 */
.L_x_5440:
[----:B------:R-:W-:Y:S05]  /*12b10*/  BSYNC B0 ;  /* 0x0000000000007941 */ /* 0x000fea0003800000 */
.L_x_5439:
[----:B------:R0:W-:Y:S01]  /*12b20*/  STG.E.U8 desc[UR36][R2.64], R0 ;  /* 0x0000000002007986 */ /* 0x0001e2000c101124 */
[----:B------:R-:W-:Y:S05]  /*12b30*/  BRA `(.L_x_5419) ;  /* 0x0000000400307947 */ /* 0x000fea0003800000 */
.L_x_5437:
        /* <DEDUP_REMOVED lines=21> */
.L_x_5444:
[----:B------:R-:W-:-:S04]  /*12c90*/  LOP3.LUT R0, R7, 0x80000000, RZ, 0xc0, !PT ;  /* 0x8000000007007812 */ /* 0x000fc800078ec0ff */
[----:B------:R-:W-:-:S04]  /*12ca0*/  SHF.R.U32.HI R5, RZ, 0x18, R0 ;  /* 0x00000018ff057819 */ /* 0x000fc80000011600 */
[----:B------:R-:W-:-:S04]  /*12cb0*/  LOP3.LUT R4, R4, R5, RZ, 0xfc, !PT ;  /* 0x0000000504047212 */ /* 0x000fc800078efcff */
[----:B------:R-:W-:-:S07]  /*12cc0*/  PRMT R0, R4, 0x7610, R0 ;  /* 0x0000761004007816 */ /* 0x000fce0000000000 */
.L_x_5443:
[----:B------:R-:W-:Y:S05]  /*12cd0*/  BSYNC B0 ;  /* 0x0000000000007941 */ /* 0x000fea0003800000 */
.L_x_5442:
[----:B------:R0:W-:Y:S01]  /*12ce0*/  STG.E.U8 desc[UR36][R2.64], R0 ;  /* 0x0000000002007986 */ /* 0x0001e2000c101124 */
[----:B------:R-:W-:Y:S05]  /*12cf0*/  BRA `(.L_x_5419) ;  /* 0x0000000000c07947 */ /* 0x000fea0003800000 */
.L_x_5436:
        /* <DEDUP_REMOVED lines=26> */
.L_x_5418:
        /* <DEDUP_REMOVED lines=16> */
.L_x_5447:
[----:B------:R-:W-:Y:S05]  /*12fa0*/  BRA `(.L_x_5419) ;  /* 0x0000000000147947 */ /* 0x000fea0003800000 */
.L_x_5446:
[----:B------:R-:W0:Y:S02]  /*12fb0*/  F2I.U64.F64.TRUNC R24, R24 ;  /* 0x0000001800187311 */ /* 0x000e24000030d800 */
[----:B0-----:R0:W-:Y:S01]  /*12fc0*/  STG.E.64 desc[UR36][R2.64], R24 ;  /* 0x0000001802007986 */ /* 0x0011e2000c101b24 */
[----:B------:R-:W-:Y:S05]  /*12fd0*/  BRA `(.L_x_5419) ;  /* 0x0000000000087947 */ /* 0x000fea0003800000 */
.L_x_5445:
[----:B------:R-:W0:Y:S02]  /*12fe0*/  F2I.U32.F64.TRUNC R25, R24 ;  /* 0x0000001800197311 */ /* 0x000e24000030d000 */
[----:B0-----:R0:W-:Y:S02]  /*12ff0*/  STG.E desc[UR36][R2.64], R25 ;  /* 0x0000001902007986 */ /* 0x0011e4000c101924 */
.L_x_5419:
[----:B------:R-:W-:-:S05]  /*13000*/  VIADD R19, R19, 0x80 ;  /* 0x0000008013137836 */ /* 0x000fca0000000000 */
[----:B------:R-:W-:-:S13]  /*13010*/  ISETP.GE.AND P0, PT, R19, R18, PT ;  /* 0x000000121300720c */ /* 0x000fda0003f06270 */
[----:B------:R-:W-:Y:S05]  /*13020*/  @P0 BRA `(.L_x_5413) ;  /* 0x0000001000640947 */ /* 0x000fea0003800000 */
[----:B0-----:R-:W0:Y:S01]  /*13030*/  S2R R0, SR_CTAID.X ;  /* 0x0000000000007919 */ /* 0x001e220000002500 */
[----:B-12---:R-:W1:Y:S01]  /*13040*/  LDC.64 R2, c[0x0][0x218] ;  /* 0x00008600ff027b82 */ /* 0x006e620000000a00 */
[----:B------:R-:W-:Y:S01]  /*13050*/  PRMT R4, R22, 0x9910, RZ ;  /* 0x0000991016047816 */ /* 0x000fe200000000ff */
[----:B------:R-:W-:Y:S01]  /*13060*/  ULDC UR4, c[0x0][0x25c] ;  /* 0x0000970000047ab9 */ /* 0x000fe20000000800 */
[----:B0-----:R-:W-:-:S04]  /*13070*/  IMAD R0, R0, 0x200, R19 ;  /* 0x0000020000007824 */ /* 0x001fc800078e0213 */
[----:B------:R-:W-:Y:S02]  /*13080*/  IMAD R5, R0, UR4, RZ ;  /* 0x0000000400057c24 */ /* 0x000fe4000f8e02ff */
[----:B------:R-:W-:-:S03]  /*13090*/  IMAD.MOV.U32 R0, RZ, RZ, R4 ;  /* 0x000000ffff007224 */ /* 0x000fc600078e0004 */
[----:B-1----:R-:W-:Y:S02]  /*130a0*/  IADD3 R2, P0, R5, R2, RZ ;  /* 0x0000000205027210 */ /* 0x002fe40007f1e0ff */
        /* <DEDUP_REMOVED lines=14> */
.L_x_5451:
[----:B------:R-:W0:Y:S02]  /*13190*/  F2I.S64.F64.TRUNC R28, R28 ;  /* 0x0000001c001c7311 */ /* 0x000e24000030d900 */
[----:B0-----:R-:W-:-:S05]  /*131a0*/  IMAD.MOV.U32 R5, RZ, RZ, R28 ;  /* 0x000000ffff057224 */ /* 0x001fca00078e001c */
[----:B------:R0:W-:Y:S01]  /*131b0*/  STG.E.U8 desc[UR36][R2.64], R5 ;  /* 0x0000000502007986 */ /* 0x0001e2000c101124 */
[----:B------:R-:W-:Y:S05]  /*131c0*/  BRA `(.L_x_5453) ;  /* 0x0000000c00f87947 */ /* 0x000fea0003800000 */
.L_x_5450:
        /* <DEDUP_REMOVED lines=9> */
.L_x_5455:
[----:B------:R-:W0:Y:S02]  /*13260*/  F2I.F64.TRUNC R29, R28 ;  /* 0x0000001c001d7311 */ /* 0x000e24000030d100 */
[----:B0-----:R2:W-:Y:S01]  /*13270*/  STG.E desc[UR36][R2.64], R29 ;  /* 0x0000001d02007986 */ /* 0x0015e2000c101924 */
[----:B------:R-:W-:Y:S05]  /*13280*/  BRA `(.L_x_5453) ;  /* 0x0000000c00c87947 */ /* 0x000fea0003800000 */
.L_x_5454:
[----:B------:R-:W0:Y:S02]  /*13290*/  F2I.F64.TRUNC R29, R28 ;  /* 0x0000001c001d7311 */ /* 0x000e24000030d100 */
[----:B0-----:R0:W-:Y:S01]  /*132a0*/  STG.E.U16 desc[UR36][R2.64], R29 ;  /* 0x0000001d02007986 */ /* 0x0011e2000c101524 */
[----:B------:R-:W-:Y:S05]  /*132b0*/  BRA `(.L_x_5453) ;  /* 0x0000000c00bc7947 */ /* 0x000fea0003800000 */
.L_x_5449:
        /* <DEDUP_REMOVED lines=13> */
.L_x_5457:
        /* <DEDUP_REMOVED lines=8> */
.L_x_5456:
        /* <DEDUP_REMOVED lines=14> */
.L_x_5459:
        /* <DEDUP_REMOVED lines=9> */
.L_x_5458:
[----:B------:R0:W-:Y:S01]  /*13580*/  STG.E.64 desc[UR36][R2.64], R28 ;  /* 0x0000001c02007986 */ /* 0x0001e2000c101b24 */
[----:B------:R-:W-:Y:S05]  /*13590*/  BRA `(.L_x_5453) ;  /* 0x0000000c00047947 */ /* 0x000fea0003800000 */
.L_x_5448:
        /* <DEDUP_REMOVED lines=12> */
.L_x_5462:
[----:B------:R-:W-:-:S05]  /*13660*/  CS2R R30, SRZ ;  /* 0x00000000001e7805 */ /* 0x000fca000001ff00 */
[----:B------:R0:W-:Y:S01]  /*13670*/  STG.E.128 desc[UR36][R2.64], R28 ;  /* 0x0000001c02007986 */ /* 0x0001e2000c101d24 */
[----:B------:R-:W-:Y:S05]  /*13680*/  BRA `(.L_x_5453) ;  /* 0x0000000800c87947 */ /* 0x000fea0003800000 */
.L_x_5461:
        /* <DEDUP_REMOVED lines=25> */
.L_x_5466:
[----:B------:R-:W-:Y:S05]  /*13820*/  BSYNC B0 ;  /* 0x0000000000007941 */ /* 0x000fea0003800000 */
.L_x_5465:
[----:B------:R-:W-:-:S05]  /*13830*/  LOP3.LUT R5, R0, R5, RZ, 0xfc, !PT ;  /* 0x0000000500057212 */ /* 0x000fca00078efcff */
[----:B------:R0:W-:Y:S01]  /*13840*/  STG.E.U8 desc[UR36][R2.64], R5 ;  /* 0x0000000502007986 */ /* 0x0001e2000c101124 */
[----:B------:R-:W-:Y:S05]  /*13850*/  BRA `(.L_x_5453) ;  /* 0x0000000800547947 */ /* 0x000fea0003800000 */
.L_x_5464:
        /* <DEDUP_REMOVED lines=17> */
.L_x_5468:
[----:B------:R-:W-:Y:S01]  /*13970*/  IMAD.MOV.U32 R0, RZ, RZ, 0x7f ;  /* 0x0000007fff007424 */ /* 0x000fe200078e00ff */
[----:B------:R-:W-:-:S04]  /*13980*/  ISETP.GT.U32.AND P0, PT, R4, 0x7f800000, PT ;  /* 0x7f8000000400780c */ /* 0x000fc80003f04070 */
[----:B------:R-:W-:-:S09]  /*13990*/  SEL R0, R0, 0x7c, P0 ;  /* 0x0000007c00007807 */ /* 0x000fd20000000000 */
.L_x_5469:
[----:B------:R-:W-:Y:S05]  /*139a0*/  BSYNC B0 ;  /* 0x0000000000007941 */ /* 0x000fea0003800000 */
.L_x_5467:
[----:B------:R-:W-:-:S04]  /*139b0*/  LOP3.LUT R4, R5, 0x80000000, RZ, 0xc0, !PT ;  /* 0x8000000005047812 */ /* 0x000fc800078ec0ff */
[----:B------:R-:W-:-:S04]  /*139c0*/  SHF.R.U32.HI R5, RZ, 0x18, R4 ;  /* 0x00000018ff057819 */ /* 0x000fc80000011604 */
[----:B------:R-:W-:-:S05]  /*139d0*/  LOP3.LUT R5, R0, R5, RZ, 0xfc, !PT ;  /* 0x0000000500057212 */ /* 0x000fca00078efcff */
[----:B------:R0:W-:Y:S01]  /*139e0*/  STG.E.U8 desc[UR36][R2.64], R5 ;  /* 0x0000000502007986 */ /* 0x0001e2000c101124 */
[----:B------:R-:W-:Y:S05]  /*139f0*/  BRA `(.L_x_5453) ;  /* 0x0000000400ec7947 */ /* 0x000fea0003800000 */
.L_x_5463:
        /* <DEDUP_REMOVED lines=8> */
.L_x_5460:
        /* <DEDUP_REMOVED lines=11> */
.L_x_5472:
        /* <DEDUP_REMOVED lines=21> */
.L_x_5475:
[----:B------:R-:W-:-:S04]  /*13c80*/  LOP3.LUT R0, R7, 0x80000000, RZ, 0xc0, !PT ;  /* 0x8000000007007812 */ /* 0x000fc800078ec0ff */
[----:B------:R-:W-:-:S04]  /*13c90*/  SHF.R.U32.HI R5, RZ, 0x18, R0 ;  /* 0x00000018ff057819 */ /* 0x000fc80000011600 */
[----:B------:R-:W-:-:S04]  /*13ca0*/  LOP3.LUT R4, R4, R5, RZ, 0xfc, !PT ;  /* 0x0000000504047212 */ /* 0x000fc800078efcff */
[----:B------:R-:W-:-:S07]  /*13cb0*/  PRMT R0, R4, 0x7610, R0 ;  /* 0x0000761004007816 */ /* 0x000fce0000000000 */
.L_x_5474:
[----:B------:R-:W-:Y:S05]  /*13cc0*/  BSYNC B0 ;  /* 0x0000000000007941 */ /* 0x000fea0003800000 */
.L_x_5473:
[----:B------:R0:W-:Y:S01]  /*13cd0*/  STG.E.U8 desc[UR36][R2.64], R0 ;  /* 0x0000000002007986 */ /* 0x0001e2000c101124 */
[----:B------:R-:W-:Y:S05]  /*13ce0*/  BRA `(.L_x_5453) ;  /* 0x0000000400307947 */ /* 0x000fea0003800000 */
.L_x_5471:
        /* <DEDUP_REMOVED lines=21> */
.L_x_5478:
[----:B------:R-:W-:-:S04]  /*13e40*/  LOP3.LUT R0, R7, 0x80000000, RZ, 0xc0, !PT ;  /* 0x8000000007007812 */ /* 0x000fc800078ec0ff */
[----:B------:R-:W-:-:S04]  /*13e50*/  SHF.R.U32.HI R5, RZ, 0x18, R0 ;  /* 0x00000018ff057819 */ /* 0x000fc80000011600 */
[----:B------:R-:W-:-:S04]  /*13e60*/  LOP3.LUT R4, R4, R5, RZ, 0xfc, !PT ;  /* 0x0000000504047212 */ /* 0x000fc800078efcff */
[----:B------:R-:W-:-:S07]  /*13e70*/  PRMT R0, R4, 0x7610, R0 ;  /* 0x0000761004007816 */ /* 0x000fce0000000000 */
.L_x_5477:
[----:B------:R-:W-:Y:S05]  /*13e80*/  BSYNC B0 ;  /* 0x0000000000007941 */ /* 0x000fea0003800000 */
.L_x_5476:
[----:B------:R0:W-:Y:S01]  /*13e90*/  STG.E.U8 desc[UR36][R2.64], R0 ;  /* 0x0000000002007986 */ /* 0x0001e2000c101124 */
[----:B------:R-:W-:Y:S05]  /*13ea0*/  BRA `(.L_x_5453) ;  /* 0x0000000000c07947 */ /* 0x000fea0003800000 */
.L_x_5470:
        /* <DEDUP_REMOVED lines=26> */
.L_x_5452:
        /* <DEDUP_REMOVED lines=16> */
.L_x_5481:
[----:B------:R-:W-:Y:S05]  /*14150*/  BRA `(.L_x_5453) ;  /* 0x0000000000147947 */ /* 0x000fea0003800000 */
.L_x_5480:
[----:B------:R-:W0:Y:S02]  /*14160*/  F2I.U64.F64.TRUNC R28, R28 ;  /* 0x0000001c001c7311 */ /* 0x000e24000030d800 */
[----:B0-----:R0:W-:Y:S01]  /*14170*/  STG.E.64 desc[UR36][R2.64], R28 ;  /* 0x0000001c02007986 */ /* 0x0011e2000c101b24 */
[----:B------:R-:W-:Y:S05]  /*14180*/  BRA `(.L_x_5453) ;  /* 0x0000000000087947 */ /* 0x000fea0003800000 */
.L_x_5479:
[----:B------:R-:W0:Y:S02]  /*14190*/  F2I.U32.F64.TRUNC R29, R28 ;  /* 0x0000001c001d7311 */ /* 0x000e24000030d000 */
[----:B0-----:R0:W-:Y:S02]  /*141a0*/  STG.E desc[UR36][R2.64], R29 ;  /* 0x0000001d02007986 */ /* 0x0011e4000c101924 */
.L_x_5453:
[----:B------:R-:W-:-:S07]  /*141b0*/  VIADD R19, R19, 0x80 ;  /* 0x0000008013137836 */ /* 0x000fce0000000000 */
.L_x_5413:
[----:B------:R-:W-:Y:S05]  /*141c0*/  BSYNC B6 ;  /* 0x0000000000067941 */ /* 0x000fea0003800000 */
.L_x_5412:
[----:B------:R-:W-:-:S13]  /*141d0*/  ISETP.GE.AND P0, PT, R19, R18, PT ;  /* 0x000000121300720c */ /* 0x000fda0003f06270 */
[----:B------:R-:W-:Y:S05]  /*141e0*/  @P0 EXIT ;  /* 0x000000000000094d */ /* 0x000fea0003800000 */
[----:B0-----:R-:W0:Y:S01]  /*141f0*/  S2R R0, SR_CTAID.X ;  /* 0x0000000000007919 */ /* 0x001e220000002500 */
[----:B-12---:R-:W1:Y:S01]  /*14200*/  LDC.64 R2, c[0x0][0x218] ;  /* 0x00008600ff027b82 */ /* 0x006e620000000a00 */
[----:B------:R-:W-:Y:S01]  /*14210*/  ULDC UR4, c[0x0][0x25c] ;  /* 0x0000970000047ab9 */ /* 0x000fe20000000800 */
[----:B0-----:R-:W-:Y:S01]  /*14220*/  IMAD R19, R0, 0x200, R19 ;  /* 0x0000020000137824 */ /* 0x001fe200078e0213 */
[----:B------:R-:W-:-:S03]  /*14230*/  PRMT R0, R22, 0x9910, RZ ;  /* 0x0000991016007816 */ /* 0x000fc600000000ff */
[----:B------:R-:W-:Y:S01]  /*14240*/  IMAD R19, R19, UR4, RZ ;  /* 0x0000000413137c24 */ /* 0x000fe2000f8e02ff */
[----:B------:R-:W-:-:S04]  /*14250*/  ISETP.GT.AND P1, PT, R0, 0x9, PT ;  /* 0x000000090000780c */ /* 0x000fc80003f24270 */
[----:B-1----:R-:W-:-:S05]  /*14260*/  IADD3 R2, P0, R19, R2, RZ ;  /* 0x0000000213027210 */ /* 0x002fca0007f1e0ff */
        /* <DEDUP_REMOVED lines=13> */
.L_x_5485:
[----:B------:R-:W0:Y:S02]  /*14340*/  F2I.S64.F64.TRUNC R16, R16 ;  /* 0x0000001000107311 */ /* 0x000e24000030d900 */
[----:B0-----:R-:W-:-:S05]  /*14350*/  IMAD.MOV.U32 R5, RZ, RZ, R16 ;  /* 0x000000ffff057224 */ /* 0x001fca00078e0010 */
[----:B------:R-:W-:Y:S01]  /*14360*/  STG.E.U8 desc[UR36][R2.64], R5 ;  /* 0x0000000502007986 */ /* 0x000fe2000c101124 */
[----:B------:R-:W-:Y:S05]  /*14370*/  EXIT ;  /* 0x000000000000794d */ /* 0x000fea0003800000 */
.L_x_5484:
        /* <DEDUP_REMOVED lines=9> */
.L_x_5488:
[----:B------:R-:W0:Y:S02]  /*14410*/  F2I.F64.TRUNC R17, R16 ;  /* 0x0000001000117311 */ /* 0x000e24000030d100 */
[----:B0-----:R-:W-:Y:S01]  /*14420*/  STG.E desc[UR36][R2.64], R17 ;  /* 0x0000001102007986 */ /* 0x001fe2000c101924 */
[----:B------:R-:W-:Y:S05]  /*14430*/  EXIT ;  /* 0x000000000000794d */ /* 0x000fea0003800000 */
.L_x_5487:
[----:B------:R-:W0:Y:S02]  /*14440*/  F2I.F64.TRUNC R17, R16 ;  /* 0x0000001000117311 */ /* 0x000e24000030d100 */
[----:B0-----:R-:W-:Y:S01]  /*14450*/  STG.E.U16 desc[UR36][R2.64], R17 ;  /* 0x0000001102007986 */ /* 0x001fe2000c101524 */
[----:B------:R-:W-:Y:S05]  /*14460*/  EXIT ;  /* 0x000000000000794d */ /* 0x000fea0003800000 */
.L_x_5483:
        /* <DEDUP_REMOVED lines=13> */
.L_x_5490:
        /* <DEDUP_REMOVED lines=8> */
.L_x_5489:
        /* <DEDUP_REMOVED lines=14> */
.L_x_5492:
        /* <DEDUP_REMOVED lines=9> */
.L_x_5491:
[----:B------:R-:W-:Y:S01]  /*14730*/  STG.E.64 desc[UR36][R2.64], R16 ;  /* 0x0000001002007986 */ /* 0x000fe2000c101b24 */
[----:B------:R-:W-:Y:S05]  /*14740*/  EXIT ;  /* 0x000000000000794d */ /* 0x000fea0003800000 */
.L_x_5482:
        /* <DEDUP_REMOVED lines=12> */
.L_x_5495:
[----:B------:R-:W-:-:S05]  /*14810*/  CS2R R18, SRZ ;  /* 0x0000000000127805 */ /* 0x000fca000001ff00 */
[----:B------:R-:W-:Y:S01]  /*14820*/  STG.E.128 desc[UR36][R2.64], R16 ;  /* 0x0000001002007986 */ /* 0x000fe2000c101d24 */
[----:B------:R-:W-:Y:S05]  /*14830*/  EXIT ;  /* 0x000000000000794d */ /* 0x000fea0003800000 */
.L_x_5494:
        /* <DEDUP_REMOVED lines=25> */
.L_x_5499:
[----:B------:R-:W-:Y:S05]  /*149d0*/  BSYNC B0 ;  /* 0x0000000000007941 */ /* 0x000fea0003800000 */
.L_x_5498:
[----:B------:R-:W-:-:S05]  /*149e0*/  LOP3.LUT R5, R0, R5, RZ, 0xfc, !PT ;  /* 0x0000000500057212 */ /* 0x000fca00078efcff */
[----:B------:R-:W-:Y:S01]  /*149f0*/  STG.E.U8 desc[UR36][R2.64], R5 ;  /* 0x0000000502007986 */ /* 0x000fe2000c101124 */
[----:B------:R-:W-:Y:S05]  /*14a00*/  EXIT ;  /* 0x000000000000794d */ /* 0x000fea0003800000 */
.L_x_5497:
        /* <DEDUP_REMOVED lines=17> */
.L_x_5501:
[----:B------:R-:W-:Y:S01]  /*14b20*/  IMAD.MOV.U32 R0, RZ, RZ, 0x7f ;  /* 0x0000007fff007424 */ /* 0x000fe200078e00ff */
[----:B------:R-:W-:-:S04]  /*14b30*/  ISETP.GT.U32.AND P0, PT, R4, 0x7f800000, PT ;  /* 0x7f8000000400780c */ /* 0x000fc80003f04070 */
[----:B------:R-:W-:-:S09]  /*14b40*/  SEL R0, R0, 0x7c, P0 ;  /* 0x0000007c00007807 */ /* 0x000fd20000000000 */
.L_x_5502:
[----:B------:R-:W-:Y:S05]  /*14b50*/  BSYNC B0 ;  /* 0x0000000000007941 */ /* 0x000fea0003800000 */
.L_x_5500:
[----:B------:R-:W-:-:S04]  /*14b60*/  LOP3.LUT R4, R5, 0x80000000, RZ, 0xc0, !PT ;  /* 0x8000000005047812 */ /* 0x000fc800078ec0ff */
[----:B------:R-:W-:-:S04]  /*14b70*/  SHF.R.U32.HI R5, RZ, 0x18, R4 ;  /* 0x00000018ff057819 */ /* 0x000fc80000011604 */
[----:B------:R-:W-:-:S05]  /*14b80*/  LOP3.LUT R5, R0, R5, RZ, 0xfc, !PT ;  /* 0x0000000500057212 */ /* 0x000fca00078efcff */
[----:B------:R-:W-:Y:S01]  /*14b90*/  STG.E.U8 desc[UR36][R2.64], R5 ;  /* 0x0000000502007986 */ /* 0x000fe2000c101124 */
[----:B------:R-:W-:Y:S05]  /*14ba0*/  EXIT ;  /* 0x000000000000794d */ /* 0x000fea0003800000 */
.L_x_5496:
        /* <DEDUP_REMOVED lines=8> */
.L_x_5493:
        /* <DEDUP_REMOVED lines=11> */
.L_x_5505:
        /* <DEDUP_REMOVED lines=21> */
.L_x_5508:
[----:B------:R-:W-:-:S04]  /*14e30*/  LOP3.LUT R0, R7, 0x80000000, RZ, 0xc0, !PT ;  /* 0x8000000007007812 */ /* 0x000fc800078ec0ff */
[----:B------:R-:W-:-:S04]  /*14e40*/  SHF.R.U32.HI R5, RZ, 0x18, R0 ;  /* 0x00000018ff057819 */ /* 0x000fc80000011600 */
[----:B------:R-:W-:-:S04]  /*14e50*/  LOP3.LUT R4, R4, R5, RZ, 0xfc, !PT ;  /* 0x0000000504047212 */ /* 0x000fc800078efcff */
[----:B------:R-:W-:-:S07]  /*14e60*/  PRMT R0, R4, 0x7610, R0 ;  /* 0x0000761004007816 */ /* 0x000fce0000000000 */
.L_x_5507:
[----:B------:R-:W-:Y:S05]  /*14e70*/  BSYNC B0 ;  /* 0x0000000000007941 */ /* 0x000fea0003800000 */
.L_x_5506:
[----:B------:R-:W-:Y:S01]  /*14e80*/  STG.E.U8 desc[UR36][R2.64], R0 ;  /* 0x0000000002007986 */ /* 0x000fe2000c101124 */
[----:B------:R-:W-:Y:S05]  /*14e90*/  EXIT ;  /* 0x000000000000794d */ /* 0x000fea0003800000 */
.L_x_5504:
        /* <DEDUP_REMOVED lines=21> */
.L_x_5511:
[----:B------:R-:W-:-:S04]  /*14ff0*/  LOP3.LUT R0, R7, 0x80000000, RZ, 0xc0, !PT ;  /* 0x8000000007007812 */ /* 0x000fc800078ec0ff */
[----:B------:R-:W-:-:S04]  /*15000*/  SHF.R.U32.HI R5, RZ, 0x18, R0 ;  /* 0x00000018ff057819 */ /* 0x000fc80000011600 */
[----:B------:R-:W-:-:S04]  /*15010*/  LOP3.LUT R4, R4, R5, RZ, 0xfc, !PT ;  /* 0x0000000504047212 */ /* 0x000fc800078efcff */
[----:B------:R-:W-:-:S07]  /*15020*/  PRMT R0, R4, 0x7610, R0 ;  /* 0x0000761004007816 */ /* 0x000fce0000000000 */
.L_x_5510:
[----:B------:R-:W-:Y:S05]  /*15030*/  BSYNC B0 ;  /* 0x0000000000007941 */ /* 0x000fea0003800000 */
.L_x_5509:
[----:B------:R-:W-:Y:S01]  /*15040*/  STG.E.U8 desc[UR36][R2.64], R0 ;  /* 0x0000000002007986 */ /* 0x000fe2000c101124 */
[----:B------:R-:W-:Y:S05]  /*15050*/  EXIT ;  /* 0x000000000000794d */ /* 0x000fea0003800000 */
.L_x_5503:
        /* <DEDUP_REMOVED lines=26> */
.L_x_5486:
        /* <DEDUP_REMOVED lines=16> */
.L_x_5514:
[----:B------:R-:W-:Y:S05]  /*15300*/  EXIT ;  /* 0x000000000000794d */ /* 0x000fea0003800000 */
.L_x_5513:
[----:B------:R-:W0:Y:S02]  /*15310*/  F2I.U64.F64.TRUNC R16, R16 ;  /* 0x0000001000107311 */ /* 0x000e24000030d800 */
[----:B0-----:R-:W-:Y:S01]  /*15320*/  STG.E.64 desc[UR36][R2.64], R16 ;  /* 0x0000001002007986 */ /* 0x001fe2000c101b24 */
[----:B------:R-:W-:Y:S05]  /*15330*/  EXIT ;  /* 0x000000000000794d */ /* 0x000fea0003800000 */
.L_x_5512:
[----:B------:R-:W0:Y:S02]  /*15340*/  F2I.U32.F64.TRUNC R17, R16 ;  /* 0x0000001000117311 */ /* 0x000e24000030d000 */
[----:B0-----:R-:W-:Y:S01]  /*15350*/  STG.E desc[UR36][R2.64], R17 ;  /* 0x0000001102007986 */ /* 0x001fe2000c101924 */
[----:B------:R-:W-:Y:S05]  /*15360*/  EXIT ;  /* 0x000000000000794d */ /* 0x000fea0003800000 */
        .weak           $__internal_1_$__cuda_sm20_dblrcp_rn_slowpath_v3
        .type           $__internal_1_$__cuda_sm20_dblrcp_rn_slowpath_v3,@function
        .size           $__internal_1_$__cuda_sm20_dblrcp_rn_slowpath_v3,(.L_x_9559 - $__internal_1_$__cuda_sm20_dblrcp_rn_slowpath_v3)
$__internal_1_$__cuda_sm20_dblrcp_rn_slowpath_v3:
        /* <DEDUP_REMOVED lines=26> */
.L_x_5518:
[----:B------:R-:W-:-:S06]  /*15510*/  DMUL R6, R6, 8.11296384146066816958e+31 ;  /* 0x4690000006067828 */ /* 0x000fcc0000000000 */
        /* <DEDUP_REMOVED lines=8> */
.L_x_5516:
[----:B------:R-:W-:Y:S01]  /*155a0*/  LOP3.LUT R13, R7, 0x80000, RZ, 0xfc, !PT ;  /* 0x00080000070d7812 */ /* 0x000fe200078efcff */
[----:B------:R-:W-:-:S07]  /*155b0*/  IMAD.MOV.U32 R12, RZ, RZ, R6 ;  /* 0x000000ffff0c7224 */ /* 0x000fce00078e0006 */
.L_x_5517:
[----:B------:R-:W-:Y:S05]  /*155c0*/  BSYNC B2 ;  /* 0x0000000000027941 */ /* 0x000fea0003800000 */
.L_x_5515:
[----:B------:R-:W-:Y:S02]  /*155d0*/  IMAD.MOV.U32 R11, RZ, RZ, 0x0 ;  /* 0x00000000ff0b7424 */ /* 0x000fe400078e00ff */
[----:B------:R-:W-:Y:S02]  /*155e0*/  IMAD.MOV.U32 R8, RZ, RZ, R12 ;  /* 0x000000ffff087224 */ /* 0x000fe400078e000c */
[----:B------:R-:W-:Y:S01]  /*155f0*/  IMAD.MOV.U32 R9, RZ, RZ, R13 ;  /* 0x000000ffff097224 */ /* 0x000fe200078e000d */
[----:B------:R-:W-:Y:S06]  /*15600*/  RET.REL.NODEC R10 `(_ZN2at6native27unrolled_elementwise_kernelIZZZNS0_14glu_jvp_kernelERNS_18TensorIteratorBaseEENKUlvE_clEvENKUlvE_clEvEUlddddE_St5arrayIPcLm5EELi4E23TrivialOffsetCalculatorILi4EjESA_ILi1EjENS0_6memory12LoadWithCastILi4EEENSD_13StoreWithCastILi1EEEEEviT_T0_T2_T3_T4_T5_) ;  /* 0xfffffea80a7c7950 */ /* 0x000fec0003c3ffff */
.L_x_5519:
        /* <DEDUP_REMOVED lines=15> */
.L_x_9559:


//--------------------- .text._ZN2at6native18elementwise_kernelILi128ELi2EZNS0_22gpu_kernel_impl_nocastIZZZNS0_14glu_jvp_kernelERNS_18TensorIteratorBaseEENKUlvE_clEvENKUlvE_clEvEUlddddE_EEvS4_RKT_EUliE_EEviT1_ --------------------------
	.section	.text._ZN2at6native18elementwise_kernelILi128ELi2EZNS0_22gpu_kernel_impl_nocastIZZZNS0_14glu_jvp_kernelERNS_18TensorIteratorBaseEENKUlvE_clEvENKUlvE_clEvEUlddddE_EEvS4_RKT_EUliE_EEviT1_,"ax",@progbits
	.align	128
        .global         _ZN2at6native18elementwise_kernelILi128ELi2EZNS0_22gpu_kernel_impl_nocastIZZZNS0_14glu_jvp_kernelERNS_18TensorIteratorBaseEENKUlvE_clEvENKUlvE_clEvEUlddddE_EEvS4_RKT_EUliE_EEviT1_
        .type           _ZN2at6native18elementwise_kernelILi128ELi2EZNS0_22gpu_kernel_impl_nocastIZZZNS0_14glu_jvp_kernelERNS_18TensorIteratorBaseEENKUlvE_clEvENKUlvE_clEvEUlddddE_EEvS4_RKT_EUliE_EEviT1_,@function
        .size           _ZN2at6native18elementwise_kernelILi128ELi2EZNS0_22gpu_kernel_impl_nocastIZZZNS0_14glu_jvp_kernelERNS_18TensorIteratorBaseEENKUlvE_clEvENKUlvE_clEvEUlddddE_EEvS4_RKT_EUliE_EEviT1_,(.L_x_9560 - _ZN2at6native18elementwise_kernelILi128ELi2EZNS0_22gpu_kernel_impl_nocastIZZZNS0_14glu_jvp_kernelERNS_18TensorIteratorBaseEENKUlvE_clEvENKUlvE_clEvEUlddddE_EEvS4_RKT_EUliE_EEviT1_)
        .other          _ZN2at6native18elementwise_kernelILi128ELi2EZNS0_22gpu_kernel_impl_nocastIZZZNS0_14glu_jvp_kernelERNS_18TensorIteratorBaseEENKUlvE_clEvENKUlvE_clEvEUlddddE_EEvS4_RKT_EUliE_EEviT1_,@"STO_CUDA_ENTRY STV_DEFAULT"
_ZN2at6native18elementwise_kernelILi128ELi2EZNS0_22gpu_kernel_impl_nocastIZZZNS0_14glu_jvp_kernelERNS_18TensorIteratorBaseEENKUlvE_clEvENKUlvE_clEvEUlddddE_EEvS4_RKT_EUliE_EEviT1_:
.text._ZN2at6native18elementwise_kernelILi128ELi2EZNS0_22gpu_kernel_impl_nocastIZZZNS0_14glu_jvp_kernelERNS_18TensorIteratorBaseEENKUlvE_clEvENKUlvE_clEvEUlddddE_EEvS4_RKT_EUliE_EEviT1_:
[----:B------:R-:W-:Y:S01]  /*0000*/  LDC R1, c[0x0][0x28] ;  /* 0x00000a00ff017b82 */ /* 0x000fe20000000800 */
[----:B------:R-:W0:Y:S01]  /*0010*/  S2R R17, SR_CTAID.X ;  /* 0x0000000000117919 */ /* 0x000e220000002500 */
[----:B------:R-:W-:Y:S01]  /*0020*/  ULDC UR4, c[0x0][0x210] ;  /* 0x0000840000047ab9 */ /* 0x000fe20000000800 */
[----:B------:R-:W-:Y:S01]  /*0030*/  BSSY B0, `(.L_x_5520) ;  /* 0x000021b000007945 */ /* 0x000fe20003800000 */
[----:B------:R-:W0:Y:S02]  /*0040*/  S2R R16, SR_TID.X ;  /* 0x0000000000107919 */ /* 0x000e240000002100 */
[----:B0-----:R-:W-:-:S04]  /*0050*/  LEA R13, R17, R16, 0x8 ;  /* 0x00000010110d7211 */ /* 0x001fc800078e40ff */
[----:B------:R-:W-:Y:S01]  /*0060*/  ISETP.GE.AND P0, PT, R13, UR4, PT ;  /* 0x000000040d007c0c */ /* 0x000fe2000bf06270 */
[----:B------:R-:W-:-:S12]  /*0070*/  ULDC.64 UR4, c[0x0][0x208] ;  /* 0x0000820000047ab9 */ /* 0x000fd80000000a00 */
        /* <DEDUP_REMOVED lines=431> */
.L_x_5522:
[----:B------:R-:W-:Y:S01]  /*1b70*/  ULDC.64 UR6, c[0x0][0x550] ;  /* 0x0001540000067ab9 */ /* 0x000fe20000000a00 */
[----:B------:R-:W-:Y:S01]  /*1b80*/  ULDC.64 UR8, c[0x0][0x558] ;  /* 0x0001560000087ab9 */ /* 0x000fe20000000a00 */
[----:B------:R-:W-:Y:S01]  /*1b90*/  IADD3 R4, P0, R5, UR6, RZ ;  /* 0x0000000605047c10 */ /* 0x000fe2000ff1e0ff */
[----:B------:R-:W-:-:S03]  /*1ba0*/  ULDC.64 UR10, c[0x0][0x560] ;  /* 0x00015800000a7ab9 */ /* 0x000fc60000000a00 */
[----:B------:R-:W-:Y:S01]  /*1bb0*/  IADD3.X R5, RZ, UR7, RZ, P0, !PT ;  /* 0x00000007ff057c10 */ /* 0x000fe200087fe4ff */
[----:B------:R-:W-:-:S05]  /*1bc0*/  ULDC.64 UR6, c[0x0][0x548] ;  /* 0x0001520000067ab9 */ /* 0x000fca0000000a00 */
[----:B------:R-:W2:Y:S01]  /*1bd0*/  LDG.E.64 R4, desc[UR4][R4.64] ;  /* 0x0000000404047981 */ /* 0x000ea2000c1e1b00 */
[----:B------:R-:W-:Y:S02]  /*1be0*/  IADD3 R10, P0, R0, UR6, RZ ;  /* 0x00000006000a7c10 */ /* 0x000fe4000ff1e0ff */
[----:B------:R-:W-:Y:S02]  /*1bf0*/  IADD3 R12, P1, R2, UR8, RZ ;  /* 0x00000008020c7c10 */ /* 0x000fe4000ff3e0ff */
[----:B------:R-:W-:Y:S02]  /*1c00*/  IADD3 R14, P2, R3, UR10, RZ ;  /* 0x0000000a030e7c10 */ /* 0x000fe4000ff5e0ff */
[----:B------:R-:W-:Y:S02]  /*1c10*/  IADD3.X R11, RZ, UR7, RZ, P0, !PT ;  /* 0x00000007ff0b7c10 */ /* 0x000fe400087fe4ff */
[----:B------:R-:W-:Y:S02]  /*1c20*/  IADD3.X R13, RZ, UR9, RZ, P1, !PT ;  /* 0x00000009ff0d7c10 */ /* 0x000fe40008ffe4ff */
[----:B------:R-:W-:-:S02]  /*1c30*/  IADD3.X R15, RZ, UR11, RZ, P2, !PT ;  /* 0x0000000bff0f7c10 */ /* 0x000fc400097fe4ff */
[----:B------:R-:W5:Y:S04]  /*1c40*/  LDG.E.64 R10, desc[UR4][R10.64] ;  /* 0x000000040a0a7981 */ /* 0x000f68000c1e1b00 */
[----:B------:R-:W5:Y:S04]  /*1c50*/  LDG.E.64 R12, desc[UR4][R12.64] ;  /* 0x000000040c0c7981 */ /* 0x000f68000c1e1b00 */
[----:B------:R-:W5:Y:S01]  /*1c60*/  LDG.E.64 R14, desc[UR4][R14.64] ;  /* 0x000000040e0e7981 */ /* 0x000f62000c1e1b00 */
[----:B------:R-:W-:Y:S01]  /*1c70*/  MOV R2, 0x652b82fe ;  /* 0x652b82fe00027802 */ /* 0x000fe20000000f00 */
[----:B------:R-:W-:Y:S01]  /*1c80*/  UMOV UR6, 0xfefa39ef ;  /* 0xfefa39ef00067882 */ /* 0x000fe20000000000 */
[----:B------:R-:W-:Y:S01]  /*1c90*/  MOV R3, 0x3ff71547 ;  /* 0x3ff7154700037802 */ /* 0x000fe20000000f00 */
[----:B------:R-:W-:Y:S01]  /*1ca0*/  UMOV UR7, 0x3fe62e42 ;  /* 0x3fe62e4200077882 */ /* 0x000fe20000000000 */
[----:B------:R-:W-:Y:S04]  /*1cb0*/  BSSY B1, `(.L_x_5523) ;  /* 0x000003a000017945 */ /* 0x000fe80003800000 */
[----:B--2---:R-:W-:-:S02]  /*1cc0*/  DFMA R2, -R4, R2, 6.75539944105574400000e+15 ;  /* 0x433800000402742b */ /* 0x004fc40000000102 */
[----:B------:R-:W-:-:S06]  /*1cd0*/  DADD R20, -RZ, -R4 ;  /* 0x00000000ff147229 */ /* 0x000fcc0000000904 */
[----:B------:R-:W-:-:S04]  /*1ce0*/  DADD R6, R2, -6.75539944105574400000e+15 ;  /* 0xc338000002067429 */ /* 0x000fc80000000000 */
[----:B------:R-:W-:-:S04]  /*1cf0*/  FSETP.GEU.FTZ.AND P0, PT, |R21|, 4.1917929649353027344, PT ;  /* 0x4086232b1500780b */ /* 0x000fc80003f1e200 */
[----:B------:R-:W-:Y:S01]  /*1d00*/  DFMA R8, R6, -UR6, -R4 ;  /* 0x8000000606087c2b */ /* 0x000fe20008000804 */
[----:B------:R-:W-:Y:S01]  /*1d10*/  UMOV UR6, 0x3b39803f ;  /* 0x3b39803f00067882 */ /* 0x000fe20000000000 */
[----:B------:R-:W-:-:S06]  /*1d20*/  UMOV UR7, 0x3c7abc9e ;  /* 0x3c7abc9e00077882 */ /* 0x000fcc0000000000 */
[----:B------:R-:W-:Y:S01]  /*1d30*/  DFMA R6, R6, -UR6, R8 ;  /* 0x8000000606067c2b */ /* 0x000fe20008000008 */
[----:B------:R-:W-:Y:S01]  /*1d40*/  UMOV UR6, 0x69ce2bdf ;  /* 0x69ce2bdf00067882 */ /* 0x000fe20000000000 */
[----:B------:R-:W-:Y:S01]  /*1d50*/  MOV R8, 0xfca213ea ;  /* 0xfca213ea00087802 */ /* 0x000fe20000000f00 */
[----:B------:R-:W-:Y:S01]  /*1d60*/  UMOV UR7, 0x3e5ade15 ;  /* 0x3e5ade1500077882 */ /* 0x000fe20000000000 */
[----:B------:R-:W-:-:S06]  /*1d70*/  MOV R9, 0x3e928af3 ;  /* 0x3e928af300097802 */ /* 0x000fcc0000000f00 */
        /* <DEDUP_REMOVED lines=25> */
[----:B------:R-:W-:Y:S02]  /*1f10*/  ULDC.64 UR6, c[0x0][0x540] ;  /* 0x0001500000067ab9 */ /* 0x000fe40000000a00 */
[----:B------:R-:W-:-:S04]  /*1f20*/  IADD3 R18, P1, R19, UR6, RZ ;  /* 0x0000000613127c10 */ /* 0x000fc8000ff3e0ff */
[----:B------:R-:W-:Y:S01]  /*1f30*/  IADD3.X R19, RZ, UR7, RZ, P1, !PT ;  /* 0x00000007ff137c10 */ /* 0x000fe20008ffe4ff */
[----:B------:R-:W-:-:S08]  /*1f40*/  DFMA R8, R6, R8, 1 ;  /* 0x3ff000000608742b */ /* 0x000fd00000000008 */
[----:B------:R-:W-:-:S10]  /*1f50*/  DFMA R6, R6, R8, 1 ;  /* 0x3ff000000606742b */ /* 0x000fd40000000008 */
[----:B------:R-:W-:Y:S02]  /*1f60*/  LEA R9, R2, R7, 0x14 ;  /* 0x0000000702097211 */ /* 0x000fe400078ea0ff */
[----:B------:R-:W-:Y:S01]  /*1f70*/  MOV R8, R6 ;  /* 0x0000000600087202 */ /* 0x000fe20000000f00 */
[----:B------:R-:W-:Y:S06]  /*1f80*/  @!P0 BRA `(.L_x_5524) ;  /* 0x0000000000308947 */ /* 0x000fec0003800000 */
[----:B------:R-:W-:Y:S01]  /*1f90*/  FSETP.GEU.FTZ.AND P1, PT, |R21|, 4.2275390625, PT ;  /* 0x408748001500780b */ /* 0x000fe20003f3e200 */
[C---:B------:R-:W-:Y:S02]  /*1fa0*/  DADD R8, -R4.reuse, +INF ;  /* 0x7ff0000004087429 */ /* 0x040fe40000000100 */
[----:B------:R-:W-:-:S08]  /*1fb0*/  DSETP.GT.AND P0, PT, R4, RZ, PT ;  /* 0x000000ff0400722a */ /* 0x000fd00003f04000 */
[----:B------:R-:W-:Y:S02]  /*1fc0*/  FSEL R8, R8, RZ, !P0 ;  /* 0x000000ff08087208 */ /* 0x000fe40004000000 */
[----:B------:R-:W-:Y:S02]  /*1fd0*/  @!P1 LEA.HI R0, R2, R2, RZ, 0x1 ;  /* 0x0000000202009211 */ /* 0x000fe400078f08ff */
[----:B------:R-:W-:Y:S02]  /*1fe0*/  FSEL R9, R9, RZ, !P0 ;  /* 0x000000ff09097208 */ /* 0x000fe40004000000 */
[----:B------:R-:W-:-:S04]  /*1ff0*/  @!P1 SHF.R.S32.HI R3, RZ, 0x1, R0 ;  /* 0x00000001ff039819 */ /* 0x000fc80000011400 */
[----:B------:R-:W-:Y:S02]  /*2000*/  @!P1 IADD3 R2, R2, -R3, RZ ;  /* 0x8000000302029210 */ /* 0x000fe40007ffe0ff */
[----:B------:R-:W-:Y:S02]  /*2010*/  @!P1 LEA R7, R3, R7, 0x14 ;  /* 0x0000000703079211 */ /* 0x000fe400078ea0ff */
[----:B------:R-:W-:Y:S02]  /*2020*/  @!P1 LEA R3, R2, 0x3ff00000, 0x14 ;  /* 0x3ff0000002039811 */ /* 0x000fe400078ea0ff */
[----:B------:R-:W-:-:S06]  /*2030*/  @!P1 MOV R2, RZ ;  /* 0x000000ff00029202 */ /* 0x000fcc0000000f00 */
[----:B------:R-:W-:-:S11]  /*2040*/  @!P1 DMUL R8, R6, R2 ;  /* 0x0000000206089228 */ /* 0x000fd60000000000 */
.L_x_5524:
[----:B------:R-:W-:Y:S05]  /*2050*/  BSYNC B1 ;  /* 0x0000000000017941 */ /* 0x000fea0003800000 */
.L_x_5523:
[----:B------:R-:W-:Y:S01]  /*2060*/  DADD R2, R8, 1 ;  /* 0x3ff0000008027429 */ /* 0x000fe20000000000 */
[----:B------:R-:W-:Y:S05]  /*2070*/  BSSY B1, `(.L_x_5525) ;  /* 0x0000010000017945 */ /* 0x000fea0003800000 */
[----:B------:R-:W0:Y:S04]  /*2080*/  MUFU.RCP64H R5, R3 ;  /* 0x0000000300057308 */ /* 0x000e280000001800 */
[----:B------:R-:W-:-:S04]  /*2090*/  IADD3 R4, R3, 0x300402, RZ ;  /* 0x0030040203047810 */ /* 0x000fc80007ffe0ff */
[----:B------:R-:W-:Y:S02]  /*20a0*/  FSETP.GEU.AND P0, PT, |R4|, 5.8789094863358348022e-39, PT ;  /* 0x004004020400780b */ /* 0x000fe40003f0e200 */
[----:B0-----:R-:W-:-:S08]  /*20b0*/  DFMA R6, -R2, R4, 1 ;  /* 0x3ff000000206742b */ /* 0x001fd00000000104 */
[----:B------:R-:W-:-:S08]  /*20c0*/  DFMA R6, R6, R6, R6 ;  /* 0x000000060606722b */ /* 0x000fd00000000006 */
[----:B------:R-:W-:-:S08]  /*20d0*/  DFMA R6, R4, R6, R4 ;  /* 0x000000060406722b */ /* 0x000fd00000000004 */
[----:B------:R-:W-:-:S08]  /*20e0*/  DFMA R8, -R2, R6, 1 ;  /* 0x3ff000000208742b */ /* 0x000fd00000000106 */
[----:B------:R-:W-:Y:S01]  /*20f0*/  DFMA R6, R6, R8, R6 ;  /* 0x000000080606722b */ /* 0x000fe20000000006 */
[----:B------:R-:W-:Y:S10]  /*2100*/  @P0 BRA `(.L_x_5526) ;  /* 0x0000000000180947 */ /* 0x000ff40003800000 */
[----:B------:R-:W-:Y:S02]  /*2110*/  LOP3.LUT R6, R3, 0x7fffffff, RZ, 0xc0, !PT ;  /* 0x7fffffff03067812 */ /* 0x000fe400078ec0ff */
[----:B------:R-:W-:Y:S02]  /*2120*/  MOV R0, 0x2150 ;  /* 0x0000215000007802 */ /* 0x000fe40000000f00 */
[----:B------:R-:W-:-:S07]  /*2130*/  IADD3 R6, R6, -0x100000, RZ ;  /* 0xfff0000006067810 */ /* 0x000fce0007ffe0ff */
[----:B-----5:R-:W-:Y:S05]  /*2140*/  CALL.REL.NOINC `($__internal_2_$__cuda_sm20_dblrcp_rn_slowpath_v3) ;  /* 0x0000002000887944 */ /* 0x020fea0003c00000 */
[----:B------:R-:W-:Y:S02]  /*2150*/  MOV R6, R4 ;  /* 0x0000000400067202 */ /* 0x000fe40000000f00 */
[----:B------:R-:W-:-:S07]  /*2160*/  MOV R7, R5 ;  /* 0x0000000500077202 */ /* 0x000fce0000000f00 */
.L_x_5526:
[----:B------:R-:W-:Y:S05]  /*2170*/  BSYNC B1 ;  /* 0x0000000000017941 */ /* 0x000fea0003800000 */
.L_x_5525:
[----:B-----5:R-:W-:-:S08]  /*2180*/  DFMA R14, -R14, R6, R14 ;  /* 0x000000060e0e722b */ /* 0x020fd0000000010e */
[----:B------:R-:W-:-:S08]  /*2190*/  DMUL R10, R10, R14 ;  /* 0x0000000e0a0a7228 */ /* 0x000fd00000000000 */
[----:B------:R-:W-:Y:S01]  /*21a0*/  DFMA R10, R12, R6, R10 ;  /* 0x000000060c0a722b */ /* 0x000fe2000000000a */
[----:B------:R-:W-:-:S04]  /*21b0*/  LEA R13, R17, R16, 0x8 ;  /* 0x00000010110d7211 */ /* 0x000fc800078e40ff */
[----:B------:R-:W-:Y:S02]  /*21c0*/  IADD3 R13, R13, 0x80, RZ ;  /* 0x000000800d0d7810 */ /* 0x000fe40007ffe0ff */
[----:B------:R0:W-:Y:S05]  /*21d0*/  STG.E.64 desc[UR4][R18.64], R10 ;  /* 0x0000000a12007986 */ /* 0x0001ea000c101b04 */
.L_x_5521:
[----:B------:R-:W-:Y:S05]  /*21e0*/  BSYNC B0 ;  /* 0x0000000000007941 */ /* 0x000fea0003800000 */
.L_x_5520:
[----:B------:R-:W-:Y:S02]  /*21f0*/  ULDC UR6, c[0x0][0x210] ;  /* 0x0000840000067ab9 */ /* 0x000fe40000000800 */
[----:B------:R-:W-:-:S13]  /*2200*/  ISETP.GE.AND P0, PT, R13, UR6, PT ;  /* 0x000000060d007c0c */ /* 0x000fda000bf06270 */
[----:B------:R-:W-:Y:S05]  /*2210*/  @P0 EXIT ;  /* 0x000000000000094d */ /* 0x000fea0003800000 */
[----:B------:R-:W1:Y:S01]  /*2220*/  LDC R5, c[0x0][0x218] ;  /* 0x00008600ff057b82 */ /* 0x000e620000000800 */
[----:B------:R-:W-:Y:S01]  /*2230*/  HFMA2.MMA R4, -RZ, RZ, 0, 0 ;  /* 0x00000000ff047435 */ /* 0x000fe200000001ff */
[----:B------:R-:W-:Y:S01]  /*2240*/  MOV R0, RZ ;  /* 0x000000ff00007202 */ /* 0x000fe20000000f00 */
[----:B------:R-:W-:Y:S01]  /*2250*/  HFMA2.MMA R6, -RZ, RZ, 0, 0 ;  /* 0x00000000ff067435 */ /* 0x000fe200000001ff */
[----:B------:R-:W-:Y:S02]  /*2260*/  MOV R3, RZ ;  /* 0x000000ff00037202 */ /* 0x000fe40000000f00 */
[----:B------:R-:W-:Y:S02]  /*2270*/  MOV R17, RZ ;  /* 0x000000ff00117202 */ /* 0x000fe40000000f00 */
[----:B-1----:R-:W-:-:S13]  /*2280*/  ISETP.NE.AND P0, PT, R5, RZ, PT ;  /* 0x000000ff0500720c */ /* 0x002fda0003f05270 */
        /* <DEDUP_REMOVED lines=19> */
[----:B------:R-:W-:Y:S01]  /*23c0*/  HFMA2.MMA R8, -RZ, RZ, 0, 0 ;  /* 0x00000000ff087435 */ /* 0x000fe200000001ff */
[----:B------:R-:W-:Y:S01]  /*23d0*/  ULDC.64 UR8, c[0x0][0x228] ;  /* 0x00008a0000087ab9 */ /* 0x000fe20000000a00 */
[----:B------:R-:W-:Y:S01]  /*23e0*/  ULDC UR6, c[0x0][0x230] ;  /* 0x00008c0000067ab9 */ /* 0x000fe20000000800 */
[----:B------:R-:W-:-:S07]  /*23f0*/  ISETP.NE.AND P0, PT, R5, 0x2, PT ;  /* 0x000000020500780c */ /* 0x000fce0003f05270 */
[----:B0-----:R-:W-:-:S05]  /*2400*/  IMAD.HI.U32 R10, R9, UR9, R8 ;  /* 0x00000009090a7c27 */ /* 0x001fca000f8e0008 */
        /* <DEDUP_REMOVED lines=370> */
[----:B------:R-:W-:Y:S01]  /*3b30*/  ULDC.64 UR8, c[0x0][0x330] ;  /* 0x0000cc0000087ab9 */ /* 0x000fe20000000a00 */
[----:B------:R-:W-:Y:S01]  /*3b40*/  MOV R8, RZ ;  /* 0x000000ff00087202 */ /* 0x000fe20000000f00 */
[----:B------:R-:W-:Y:S01]  /*3b50*/  ULDC UR6, c[0x0][0x338] ;  /* 0x0000ce0000067ab9 */ /* 0x000fe20000000800 */
[----:B------:R-:W-:-:S03]  /*3b60*/  ULDC.64 UR10, c[0x0][0x520] ;  /* 0x00014800000a7ab9 */ /* 0x000fc60000000a00 */
[----:B------:R-:W-:-:S05]  /*3b70*/  IMAD.HI.U32 R14, R9, UR9, R8 ;  /* 0x00000009090e7c27 */ /* 0x000fca000f8e0008 */
[----:B------:R-:W-:Y:S01]  /*3b80*/  SHF.R.U32.HI R15, RZ, UR6, R14 ;  /* 0x00000006ff0f7c19 */ /* 0x000fe2000801160e */
[----:B------:R-:W0:Y:S01]  /*3b90*/  @P0 LDC.64 R18, c[0x0][0x340] ;  /* 0x0000d000ff120b82 */ /* 0x000e220000000a00 */
[----:B------:R-:W-:Y:S01]  /*3ba0*/  @P0 MOV R14, RZ ;  /* 0x000000ff000e0202 */ /* 0x000fe20000000f00 */
[----:B------:R-:W-:Y:S01]  /*3bb0*/  ULDC UR6, c[0x0][0x514] ;  /* 0x0001450000067ab9 */ /* 0x000fe20000000800 */
[----:B------:R-:W-:-:S05]  /*3bc0*/  IADD3 R5, -R15, RZ, RZ ;  /* 0x000000ff0f057210 */ /* 0x000fca0007ffe1ff */
[----:B------:R-:W1:Y:S01]  /*3bd0*/  @P0 LDC R8, c[0x0][0x33c] ;  /* 0x0000cf00ff080b82 */ /* 0x000e620000000800 */
[----:B------:R-:W-:Y:S01]  /*3be0*/  IMAD R9, R5, UR8, R9 ;  /* 0x0000000805097c24 */ /* 0x000fe2000f8e0209 */
[----:B------:R-:W-:-:S03]  /*3bf0*/  ULDC.64 UR8, c[0x0][0x518] ;  /* 0x0001460000087ab9 */ /* 0x000fc60000000a00 */
[C---:B------:R-:W-:Y:S02]  /*3c00*/  IMAD R17, R9.reuse, UR6, R17 ;  /* 0x0000000609117c24 */ /* 0x040fe4000f8e0211 */
[C---:B------:R-:W-:Y:S01]  /*3c10*/  IMAD R6, R9.reuse, UR8, R6 ;  /* 0x0000000809067c24 */ /* 0x040fe2000f8e0206 */
[----:B------:R-:W2:Y:S01]  /*3c20*/  @P0 LDC.64 R12, c[0x0][0x528] ;  /* 0x00014a00ff0c0b82 */ /* 0x000ea20000000a00 */
[C---:B------:R-:W-:Y:S02]  /*3c30*/  IMAD R3, R9.reuse, UR9, R3 ;  /* 0x0000000909037c24 */ /* 0x040fe4000f8e0203 */
[C---:B------:R-:W-:Y:S02]  /*3c40*/  IMAD R4, R9.reuse, UR10, R4 ;  /* 0x0000000a09047c24 */ /* 0x040fe4000f8e0204 */
[----:B------:R-:W-:Y:S02]  /*3c50*/  IMAD R0, R9, UR11, R0 ;  /* 0x0000000b09007c24 */ /* 0x000fe4000f8e0200 */
[----:B0-----:R-:W-:Y:S01]  /*3c60*/  @P0 IMAD.HI.U32 R2, R15, R18, R14 ;  /* 0x000000120f020227 */ /* 0x001fe200078e000e */
[----:B------:R-:W0:Y:S04]  /*3c70*/  @P0 LDC.64 R10, c[0x0][0x530] ;  /* 0x00014c00ff0a0b82 */ /* 0x000e280000000a00 */
[----:B------:R-:W-:-:S04]  /*3c80*/  @P0 SHF.R.U32.HI R2, RZ, R19, R2 ;  /* 0x00000013ff020219 */ /* 0x000fc80000011602 */
[----:B------:R-:W3:Y:S01]  /*3c90*/  @P0 LDC R14, c[0x0][0x538] ;  /* 0x00014e00ff0e0b82 */ /* 0x000ee20000000800 */
[----:B------:R-:W-:-:S05]  /*3ca0*/  @P0 IADD3 R7, -R2, RZ, RZ ;  /* 0x000000ff02070210 */ /* 0x000fca0007ffe1ff */
[----:B-1----:R-:W-:-:S04]  /*3cb0*/  @P0 IMAD R15, R8, R7, R15 ;  /* 0x00000007080f0224 */ /* 0x002fc800078e020f */
[C---:B--2---:R-:W-:Y:S02]  /*3cc0*/  @P0 IMAD R17, R15.reuse, R12, R17 ;  /* 0x0000000c0f110224 */ /* 0x044fe400078e0211 */
[C---:B------:R-:W-:Y:S02]  /*3cd0*/  @P0 IMAD R6, R15.reuse, R13, R6 ;  /* 0x0000000d0f060224 */ /* 0x040fe400078e0206 */
[C---:B0-----:R-:W-:Y:S02]  /*3ce0*/  @P0 IMAD R3, R15.reuse, R10, R3 ;  /* 0x0000000a0f030224 */ /* 0x041fe400078e0203 */
[C---:B------:R-:W-:Y:S02]  /*3cf0*/  @P0 IMAD R4, R15.reuse, R11, R4 ;  /* 0x0000000b0f040224 */ /* 0x040fe400078e0204 */
[----:B---3--:R-:W-:-:S07]  /*3d00*/  @P0 IMAD R0, R15, R14, R0 ;  /* 0x0000000e0f000224 */ /* 0x008fce00078e0200 */
.L_x_5527:
[----:B------:R-:W-:Y:S01]  /*3d10*/  ULDC.64 UR6, c[0x0][0x550] ;  /* 0x0001540000067ab9 */ /* 0x000fe20000000a00 */
[----:B------:R-:W-:Y:S01]  /*3d20*/  ULDC.64 UR8, c[0x0][0x558] ;  /* 0x0001560000087ab9 */ /* 0x000fe20000000a00 */
[----:B------:R-:W-:Y:S01]  /*3d30*/  IADD3 R2, P0, R3, UR6, RZ ;  /* 0x0000000603027c10 */ /* 0x000fe2000ff1e0ff */
[----:B------:R-:W-:-:S03]  /*3d40*/  ULDC.64 UR10, c[0x0][0x560] ;  /* 0x00015800000a7ab9 */ /* 0x000fc60000000a00 */
[----:B------:R-:W-:Y:S01]  /*3d50*/  IADD3.X R3, RZ, UR7, RZ, P0, !PT ;  /* 0x00000007ff037c10 */ /* 0x000fe200087fe4ff */
[----:B------:R-:W-:-:S05]  /*3d60*/  ULDC.64 UR6, c[0x0][0x548] ;  /* 0x0001520000067ab9 */ /* 0x000fca0000000a00 */
[----:B------:R-:W2:Y:S01]  /*3d70*/  LDG.E.64 R2, desc[UR4][R2.64] ;  /* 0x0000000402027981 */ /* 0x000ea2000c1e1b00 */
[----:B0-----:R-:W-:Y:S02]  /*3d80*/  IADD3 R10, P0, R6, UR6, RZ ;  /* 0x00000006060a7c10 */ /* 0x001fe4000ff1e0ff */
        /* <DEDUP_REMOVED lines=70> */
.L_x_5529:
[----:B------:R-:W-:Y:S05]  /*41f0*/  BSYNC B0 ;  /* 0x0000000000007941 */ /* 0x000fea0003800000 */
.L_x_5528:
        /* <DEDUP_REMOVED lines=12> */
[----:B------:R-:W-:Y:S02]  /*42c0*/  MOV R2, R8 ;  /* 0x0000000800027202 */ /* 0x000fe40000000f00 */
[----:B------:R-:W-:Y:S02]  /*42d0*/  MOV R3, R9 ;  /* 0x0000000900037202 */ /* 0x000fe40000000f00 */
[----:B------:R-:W-:Y:S02]  /*42e0*/  IADD3 R6, R6, -0x100000, RZ ;  /* 0xfff0000006067810 */ /* 0x000fe40007ffe0ff */
[----:B------:R-:W-:-:S07]  /*42f0*/  MOV R0, 0x4310 ;  /* 0x0000431000007802 */ /* 0x000fce0000000f00 */
[----:B-----5:R-:W-:Y:S05]  /*4300*/  CALL.REL.NOINC `($__internal_2_$__cuda_sm20_dblrcp_rn_slowpath_v3) ;  /* 0x0000000000187944 */ /* 0x020fea0003c00000 */
.L_x_5531:
[----:B------:R-:W-:Y:S05]  /*4310*/  BSYNC B0 ;  /* 0x0000000000007941 */ /* 0x000fea0003800000 */
.L_x_5530:
[----:B-----5:R-:W-:-:S08]  /*4320*/  DFMA R14, -R14, R4, R14 ;  /* 0x000000040e0e722b */ /* 0x020fd0000000010e */
[----:B------:R-:W-:-:S08]  /*4330*/  DMUL R10, R10, R14 ;  /* 0x0000000e0a0a7228 */ /* 0x000fd00000000000 */
[----:B------:R-:W-:-:S07]  /*4340*/  DFMA R10, R12, R4, R10 ;  /* 0x000000040c0a722b */ /* 0x000fce000000000a */
[----:B------:R-:W-:Y:S01]  /*4350*/  STG.E.64 desc[UR4][R16.64], R10 ;  /* 0x0000000a10007986 */ /* 0x000fe2000c101b04 */
[----:B------:R-:W-:Y:S05]  /*4360*/  EXIT ;  /* 0x000000000000794d */ /* 0x000fea0003800000 */
        .weak           $__internal_2_$__cuda_sm20_dblrcp_rn_slowpath_v3
        .type           $__internal_2_$__cuda_sm20_dblrcp_rn_slowpath_v3,@function
        .size           $__internal_2_$__cuda_sm20_dblrcp_rn_slowpath_v3,(.L_x_9560 - $__internal_2_$__cuda_sm20_dblrcp_rn_slowpath_v3)
$__internal_2_$__cuda_sm20_dblrcp_rn_slowpath_v3:
[----:B------:R-:W-:Y:S01]  /*4370*/  DSETP.GTU.AND P0, PT, |R2|, +INF , PT ;  /* 0x7ff000000200742a */ /* 0x000fe20003f0c200 */
[----:B------:R-:W-:-:S13]  /*4380*/  BSSY B2, `(.L_x_5532) ;  /* 0x0000022000027945 */ /* 0x000fda0003800000 */
[----:B------:R-:W-:Y:S05]  /*4390*/  @P0 BRA `(.L_x_5533) ;  /* 0x0000000000780947 */ /* 0x000fea0003800000 */
[----:B------:R-:W-:-:S04]  /*43a0*/  LOP3.LUT R7, R3, 0x7fffffff, RZ, 0xc0, !PT ;  /* 0x7fffffff03077812 */ /* 0x000fc800078ec0ff */
[----:B------:R-:W-:-:S04]  /*43b0*/  IADD3 R4, R7, -0x1, RZ ;  /* 0xffffffff07047810 */ /* 0x000fc80007ffe0ff */
[----:B------:R-:W-:-:S13]  /*43c0*/  ISETP.GE.U32.AND P0, PT, R4, 0x7fefffff, PT ;  /* 0x7fefffff0400780c */ /* 0x000fda0003f06070 */
[----:B------:R-:W-:Y:S02]  /*43d0*/  @P0 LOP3.LUT R5, R3, 0x7ff00000, RZ, 0x3c, !PT ;  /* 0x7ff0000003050812 */ /* 0x000fe400078e3cff */
[----:B------:R-:W-:Y:S01]  /*43e0*/  @P0 MOV R4, RZ ;  /* 0x000000ff00040202 */ /* 0x000fe20000000f00 */
[----:B------:R-:W-:Y:S06]  /*43f0*/  @P0 BRA `(.L_x_5534) ;  /* 0x0000000000680947 */ /* 0x000fec0003800000 */
[----:B------:R-:W-:-:S13]  /*4400*/  ISETP.GE.U32.AND P0, PT, R7, 0x1000001, PT ;  /* 0x010000010700780c */ /* 0x000fda0003f06070 */
[----:B------:R-:W-:Y:S05]  /*4410*/  @!P0 BRA `(.L_x_5535) ;  /* 0x0000000000348947 */ /* 0x000fea0003800000 */
[----:B------:R-:W-:Y:S02]  /*4420*/  IADD3 R5, R3, -0x3fe00000, RZ ;  /* 0xc020000003057810 */ /* 0x000fe40007ffe0ff */
[----:B------:R-:W-:Y:S02]  /*4430*/  MOV R4, R2 ;  /* 0x0000000200047202 */ /* 0x000fe40000000f00 */
[----:B------:R-:W0:Y:S04]  /*4440*/  MUFU.RCP64H R7, R5 ;  /* 0x0000000500077308 */ /* 0x000e280000001800 */
        /* <DEDUP_REMOVED lines=10> */
.L_x_5535:
        /* <DEDUP_REMOVED lines=9> */
.L_x_5533:
[----:B------:R-:W-:Y:S02]  /*4580*/  LOP3.LUT R5, R3, 0x80000, RZ, 0xfc, !PT ;  /* 0x0008000003057812 */ /* 0x000fe400078efcff */
[----:B------:R-:W-:-:S07]  /*4590*/  MOV R4, R2 ;  /* 0x0000000200047202 */ /* 0x000fce0000000f00 */
.L_x_5534:
[----:B------:R-:W-:Y:S05]  /*45a0*/  BSYNC B2 ;  /* 0x0000000000027941 */ /* 0x000fea0003800000 */
.L_x_5532:
[----:B------:R-:W-:Y:S01]  /*45b0*/  HFMA2.MMA R3, -RZ, RZ, 0, 0 ;  /* 0x00000000ff037435 */ /* 0x000fe200000001ff */
[----:B------:R-:W-:-:S05]  /*45c0*/  MOV R2, R0 ;  /* 0x0000000000027202 */ /* 0x000fca0000000f00 */
[----:B------:R-:W-:Y:S05]  /*45d0*/  RET.REL.NODEC R2 `(_ZN2at6native18elementwise_kernelILi128ELi2EZNS0_22gpu_kernel_impl_nocastIZZZNS0_14glu_jvp_kernelERNS_18TensorIteratorBaseEENKUlvE_clEvENKUlvE_clEvEUlddddE_EEvS4_RKT_EUliE_EEviT1_) ;  /* 0xffffffb802887950 */ /* 0x000fea0003c3ffff */
.L_x_5536:
        /* <DEDUP_REMOVED lines=10> */
.L_x_9560:


//--------------------- .text._ZN2at6native27unrolled_elementwise_kernelIZZZNS0_14glu_jvp_kernelERNS_18TensorIteratorBaseEENKUlvE_clEvENKUlvE_clEvEUlddddE_St5arrayIPcLm5EELi4E23TrivialOffsetCalculatorILi4EjESA_ILi1EjENS0_6memory15LoadWithoutCastENSD_16StoreWithoutCastEEEviT_T0_T2_T3_T4_T5_ --------------------------
	.section	.text._ZN2at6native27unrolled_elementwise_kernelIZZZNS0_14glu_jvp_kernelERNS_18TensorIteratorBaseEENKUlvE_clEvENKUlvE_clEvEUlddddE_St5arrayIPcLm5EELi4E23TrivialOffsetCalculatorILi4EjESA_ILi1EjENS0_6memory15LoadWithoutCastENSD_16StoreWithoutCastEEEviT_T0_T2_T3_T4_T5_,"ax",@progbits
	.align	128
        .global         _ZN2at6native27unrolled_elementwise_kernelIZZZNS0_14glu_jvp_kernelERNS_18TensorIteratorBaseEENKUlvE_clEvENKUlvE_clEvEUlddddE_St5arrayIPcLm5EELi4E23TrivialOffsetCalculatorILi4EjESA_ILi1EjENS0_6memory15LoadWithoutCastENSD_16StoreWithoutCastEEEviT_T0_T2_T3_T4_T5_
        .type           _ZN2at6native27unrolled_elementwise_kernelIZZZNS0_14glu_jvp_kernelERNS_18TensorIteratorBaseEENKUlvE_clEvENKUlvE_clEvEUlddddE_St5arrayIPcLm5EELi4E23TrivialOffsetCalculatorILi4EjESA_ILi1EjENS0_6memory15LoadWithoutCastENSD_16StoreWithoutCastEEEviT_T0_T2_T3_T4_T5_,@function
        .size           _ZN2at6native27unrolled_elementwise_kernelIZZZNS0_14glu_jvp_kernelERNS_18TensorIteratorBaseEENKUlvE_clEvENKUlvE_clEvEUlddddE_St5arrayIPcLm5EELi4E23TrivialOffsetCalculatorILi4EjESA_ILi1EjENS0_6memory15LoadWithoutCastENSD_16StoreWithoutCastEEEviT_T0_T2_T3_T4_T5_,(.L_x_9561 - _ZN2at6native27unrolled_elementwise_kernelIZZZNS0_14glu_jvp_kernelERNS_18TensorIteratorBaseEENKUlvE_clEvENKUlvE_clEvEUlddddE_St5arrayIPcLm5EELi4E23TrivialOffsetCalculatorILi4EjESA_ILi1EjENS0_6memory15LoadWithoutCastENSD_16StoreWithoutCastEEEviT_T0_T2_T3_T4_T5_)
        .other          _ZN2at6native27unrolled_elementwise_kernelIZZZNS0_14glu_jvp_kernelERNS_18TensorIteratorBaseEENKUlvE_clEvENKUlvE_clEvEUlddddE_St5arrayIPcLm5EELi4E23TrivialOffsetCalculatorILi4EjESA_ILi1EjENS0_6memory15LoadWithoutCastENSD_16StoreWithoutCastEEEviT_T0_T2_T3_T4_T5_,@"STO_CUDA_ENTRY STV_DEFAULT"
_ZN2at6native27unrolled_elementwise_kernelIZZZNS0_14glu_jvp_kernelERNS_18TensorIteratorBaseEENKUlvE_clEvENKUlvE_clEvEUlddddE_St5arrayIPcLm5EELi4E23TrivialOffsetCalculatorILi4EjESA_ILi1EjENS0_6memory15LoadWithoutCastENSD_16StoreWithoutCastEEEviT_T0_T2_T3_T4_T5_:
.text._ZN2at6native27unrolled_elementwise_kernelIZZZNS0_14glu_jvp_kernelERNS_18TensorIteratorBaseEENKUlvE_clEvENKUlvE_clEvEUlddddE_St5arrayIPcLm5EELi4E23TrivialOffsetCalculatorILi4EjESA_ILi1EjENS0_6memory15LoadWithoutCastENSD_16StoreWithoutCastEEEviT_T0_T2_T3_T4_T5_:
[----:B------:R-:W-:Y:S01]  /*0000*/  LDC R1, c[0x0][0x28] ;  /* 0x00000a00ff017b82 */ /* 0x000fe20000000800 */
[----:B------:R-:W0:Y:S07]  /*0010*/  S2R R32, SR_CTAID.X ;  /* 0x0000000000207919 */ /* 0x000e2e0000002500 */
[----:B------:R-:W0:Y:S01]  /*0020*/  LDC R3, c[0x0][0x210] ;  /* 0x00008400ff037b82 */ /* 0x000e220000000800 */
[----:B------:R-:W-:Y:S01]  /*0030*/  ULDC.64 UR4, c[0x0][0x208] ;  /* 0x0000820000047ab9 */ /* 0x000fe20000000a00 */
[----:B------:R-:W-:Y:S01]  /*0040*/  CS2R R24, SRZ ;  /* 0x0000000000187805 */ /* 0x000fe2000001ff00 */
[----:B------:R-:W1:Y:S01]  /*0050*/  S2R R33, SR_TID.X ;  /* 0x0000000000217919 */ /* 0x000e620000002100 */
[----:B0-----:R-:W-:-:S05]  /*0060*/  IMAD R0, R32, -0x200, R3 ;  /* 0xfffffe0020007824 */ /* 0x001fca00078e0203 */
[----:B-1----:R-:W-:-:S13]  /*0070*/  ISETP.GE.AND P2, PT, R33, R0, PT ;  /* 0x000000002100720c */ /* 0x002fda0003f46270 */
[----:B------:R-:W-:Y:S01]  /*0080*/  @!P2 IMAD R35, R32, 0x200, R33 ;  /* 0x000002002023a824 */ /* 0x000fe200078e0221 */
[----:B------:R-:W0:Y:S01]  /*0090*/  @!P2 LDC.64 R30, c[0x0][0x238] ;  /* 0x00008e00ff1eab82 */ /* 0x000e220000000a00 */
[----:B------:R-:W-:-:S05]  /*00a0*/  @!P2 VIADD R33, R33, 0x80 ;  /* 0x000000802121a836 */ /* 0x000fca0000000000 */
[----:B------:R-:W-:Y:S02]  /*00b0*/  ISETP.GE.AND P0, PT, R33, R0, PT ;  /* 0x000000002100720c */ /* 0x000fe40003f06270 */
[----:B------:R-:W-:Y:S01]  /*00c0*/  CS2R R20, SRZ ;  /* 0x0000000000147805 */ /* 0x000fe2000001ff00 */
[----:B------:R-:W1:Y:S08]  /*00d0*/  @!P2 LDC.64 R38, c[0x0][0x220] ;  /* 0x00008800ff26ab82 */ /* 0x000e700000000a00 */
[----:B------:R-:W2:Y:S02]  /*00e0*/  @!P2 LDC.64 R40, c[0x0][0x228] ;  /* 0x00008a00ff28ab82 */ /* 0x000ea40000000a00 */
[----:B------:R-:W-:-:S02]  /*00f0*/  @!P0 IMAD R19, R32, 0x200, R33 ;  /* 0x0000020020138824 */ /* 0x000fc400078e0221 */
[----:B------:R-:W-:-:S04]  /*0100*/  @!P0 VIADD R33, R33, 0x80 ;  /* 0x0000008021218836 */ /* 0x000fc80000000000 */
[----:B------:R-:W3:Y:S01]  /*0110*/  @!P0 LDC.64 R10, c[0x0][0x228] ;  /* 0x00008a00ff0a8b82 */ /* 0x000ee20000000a00 */
[----:B------:R-:W-:-:S07]  /*0120*/  ISETP.GE.AND P3, PT, R33, R0, PT ;  /* 0x000000002100720c */ /* 0x000fce0003f66270 */
[----:B------:R-:W4:Y:S08]  /*0130*/  @!P0 LDC.64 R2, c[0x0][0x220] ;  /* 0x00008800ff028b82 */ /* 0x000f300000000a00 */
[----:B------:R-:W0:Y:S08]  /*0140*/  @!P0 LDC.64 R14, c[0x0][0x230] ;  /* 0x00008c00ff0e8b82 */ /* 0x000e300000000a00 */
[----:B------:R-:W1:Y:S01]  /*0150*/  @!P0 LDC.64 R16, c[0x0][0x238] ;  /* 0x00008e00ff108b82 */ /* 0x000e620000000a00 */
[----:B---3--:R-:W-:-:S07]  /*0160*/  @!P0 IMAD.WIDE.U32 R36, R19, 0x8, R10 ;  /* 0x0000000813248825 */ /* 0x008fce00078e000a */
[----:B------:R-:W3:Y:S01]  /*0170*/  @!P3 LDC.64 R8, c[0x0][0x220] ;  /* 0x00008800ff08bb82 */ /* 0x000ee20000000a00 */
[----:B------:R-:W-:Y:S02]  /*0180*/  @!P3 IMAD R11, R32, 0x200, R33 ;  /* 0x00000200200bb824 */ /* 0x000fe400078e0221 */
[----:B----4-:R-:W-:-:S05]  /*0190*/  @!P0 IMAD.WIDE.U32 R12, R19, 0x8, R2 ;  /* 0x00000008130c8825 */ /* 0x010fca00078e0002 */
[----:B------:R-:W4:Y:S01]  /*01a0*/  @!P3 LDC.64 R6, c[0x0][0x228] ;  /* 0x00008a00ff06bb82 */ /* 0x000f220000000a00 */
[----:B------:R-:W-:Y:S01]  /*01b0*/  @!P3 VIADD R33, R33, 0x80 ;  /* 0x000000802121b836 */ /* 0x000fe20000000000 */
[----:B------:R-:W5:Y:S01]  /*01c0*/  @!P0 LDG.E.64 R24, desc[UR4][R12.64] ;  /* 0x000000040c188981 */ /* 0x000f62000c1e1b00 */
[----:B0-----:R-:W-:Y:S01]  /*01d0*/  @!P0 IMAD.WIDE.U32 R42, R19, 0x8, R14 ;  /* 0x00000008132a8825 */ /* 0x001fe200078e000e */
[----:B------:R-:W-:Y:S02]  /*01e0*/  CS2R R22, SRZ ;  /* 0x0000000000167805 */ /* 0x000fe4000001ff00 */
[----:B------:R-:W-:Y:S02]  /*01f0*/  ISETP.GE.AND P1, PT, R33, R0, PT ;  /* 0x000000002100720c */ /* 0x000fe40003f26270 */
[----:B------:R-:W0:Y:S01]  /*0200*/  @!P3 LDC.64 R4, c[0x0][0x230] ;  /* 0x00008c00ff04bb82 */ /* 0x000e220000000a00 */
[----:B-1----:R-:W-:Y:S01]  /*0210*/  @!P0 IMAD.WIDE.U32 R14, R19, 0x8, R16 ;  /* 0x00000008130e8825 */ /* 0x002fe200078e0010 */
[----:B------:R-:W-:Y:S01]  /*0220*/  CS2R R18, SRZ ;  /* 0x0000000000127805 */ /* 0x000fe2000001ff00 */
[----:B------:R-:W5:Y:S05]  /*0230*/  @!P0 LDG.E.64 R20, desc[UR4][R42.64] ;  /* 0x000000042a148981 */ /* 0x000f6a000c1e1b00 */
[----:B------:R-:W1:Y:S01]  /*0240*/  @!P3 LDC.64 R2, c[0x0][0x238] ;  /* 0x00008e00ff02bb82 */ /* 0x000e620000000a00 */
[C---:B---3--:R-:W-:Y:S01]  /*0250*/  @!P3 IMAD.WIDE.U32 R26, R11.reuse, 0x8, R8 ;  /* 0x000000080b1ab825 */ /* 0x048fe200078e0008 */
[----:B------:R3:W5:Y:S03]  /*0260*/  @!P0 LDG.E.64 R18, desc[UR4][R14.64] ;  /* 0x000000040e128981 */ /* 0x000766000c1e1b00 */
[----:B----4-:R-:W-:-:S03]  /*0270*/  @!P3 IMAD.WIDE.U32 R6, R11, 0x8, R6 ;  /* 0x000000080b06b825 */ /* 0x010fc600078e0006 */
[----:B------:R-:W4:Y:S08]  /*0280*/  @!P1 LDC.64 R8, c[0x0][0x220] ;  /* 0x00008800ff089b82 */ /* 0x000f300000000a00 */
[----:B------:R-:W2:Y:S01]  /*0290*/  @!P2 LDC.64 R28, c[0x0][0x230] ;  /* 0x00008c00ff1cab82 */ /* 0x000ea20000000a00 */
[----:B---3--:R-:W-:Y:S01]  /*02a0*/  CS2R R14, SRZ ;  /* 0x00000000000e7805 */ /* 0x008fe2000001ff00 */
[C---:B0-----:R-:W-:Y:S01]  /*02b0*/  @!P3 IMAD.WIDE.U32 R44, R11.reuse, 0x8, R4 ;  /* 0x000000080b2cb825 */ /* 0x041fe200078e0004 */
[----:B------:R-:W-:Y:S01]  /*02c0*/  CS2R R12, SRZ ;  /* 0x00000000000c7805 */ /* 0x000fe2000001ff00 */
[----:B------:R0:W5:Y:S02]  /*02d0*/  @!P0 LDG.E.64 R22, desc[UR4][R36.64] ;  /* 0x0000000424168981 */ /* 0x000164000c1e1b00 */
[----:B-1----:R-:W-:-:S02]  /*02e0*/  @!P3 IMAD.WIDE.U32 R42, R11, 0x8, R2 ;  /* 0x000000080b2ab825 */ /* 0x002fc400078e0002 */
[----:B------:R1:W5:Y:S01]  /*02f0*/  @!P3 LDG.E.64 R14, desc[UR4][R6.64] ;  /* 0x00000004060eb981 */ /* 0x000362000c1e1b00 */
[----:B------:R-:W3:Y:S01]  /*0300*/  @!P1 LDC.64 R2, c[0x0][0x228] ;  /* 0x00008a00ff029b82 */ /* 0x000ee20000000a00 */
[----:B------:R-:W-:Y:S02]  /*0310*/  CS2R R10, SRZ ;  /* 0x00000000000a7805 */ /* 0x000fe4000001ff00 */
[----:B------:R-:W-:Y:S01]  /*0320*/  CS2R R16, SRZ ;  /* 0x0000000000107805 */ /* 0x000fe2000001ff00 */
[----:B------:R-:W5:Y:S04]  /*0330*/  @!P3 LDG.E.64 R12, desc[UR4][R44.64] ;  /* 0x000000042c0cb981 */ /* 0x000f68000c1e1b00 */
[----:B------:R1:W5:Y:S01]  /*0340*/  @!P3 LDG.E.64 R10, desc[UR4][R42.64] ;  /* 0x000000042a0ab981 */ /* 0x000362000c1e1b00 */
[----:B------:R-:W3:Y:S01]  /*0350*/  @!P1 LDC.64 R4, c[0x0][0x230] ;  /* 0x00008c00ff049b82 */ /* 0x000ee20000000a00 */
[----:B0-----:R-:W-:-:S02]  /*0360*/  CS2R R36, SRZ ;  /* 0x0000000000247805 */ /* 0x001fc4000001ff00 */
[----:B------:R0:W5:Y:S05]  /*0370*/  @!P3 LDG.E.64 R16, desc[UR4][R26.64] ;  /* 0x000000041a10b981 */ /* 0x00016a000c1e1b00 */
[----:B-1----:R-:W1:Y:S01]  /*0380*/  @!P1 LDC.64 R6, c[0x0][0x238] ;  /* 0x00008e00ff069b82 */ /* 0x002e620000000a00 */
[----:B------:R-:W-:Y:S01]  /*0390*/  @!P1 LEA R43, R32, R33, 0x9 ;  /* 0x00000021202b9211 */ /* 0x000fe200078e48ff */
[----:B------:R-:W-:Y:S01]  /*03a0*/  @!P2 IMAD.WIDE.U32 R44, R35, 0x8, R30 ;  /* 0x00000008232ca825 */ /* 0x000fe200078e001e */
[----:B0-----:R-:W-:-:S03]  /*03b0*/  CS2R R26, SRZ ;  /* 0x00000000001a7805 */ /* 0x001fc6000001ff00 */
[----:B----4-:R-:W-:Y:S01]  /*03c0*/  @!P1 IMAD.WIDE.U32 R30, R43, 0x8, R8 ;  /* 0x000000082b1e9825 */ /* 0x010fe200078e0008 */
[----:B------:R-:W-:-:S03]  /*03d0*/  CS2R R8, SRZ ;  /* 0x0000000000087805 */ /* 0x000fc6000001ff00 */
[----:B------:R-:W-:-:S04]  /*03e0*/  @!P2 IMAD.WIDE.U32 R38, R35, 0x8, R38 ;  /* 0x000000082326a825 */ /* 0x000fc800078e0026 */
[C---:B--2---:R-:W-:Y:S01]  /*03f0*/  @!P2 IMAD.WIDE.U32 R40, R35.reuse, 0x8, R40 ;  /* 0x000000082328a825 */ /* 0x044fe200078e0028 */
[----:B------:R3:W5:Y:S01]  /*0400*/  @!P2 LDG.E.64 R36, desc[UR4][R38.64] ;  /* 0x000000042624a981 */ /* 0x000762000c1e1b00 */
[----:B------:R-:W-:Y:S02]  /*0410*/  CS2R R32, SRZ ;  /* 0x0000000000207805 */ /* 0x000fe4000001ff00 */
[----:B------:R-:W-:Y:S01]  /*0420*/  @!P2 IMAD.WIDE.U32 R28, R35, 0x8, R28 ;  /* 0x00000008231ca825 */ /* 0x000fe200078e001c */
[----:B------:R1:W5:Y:S01]  /*0430*/  @!P2 LDG.E.64 R26, desc[UR4][R40.64] ;  /* 0x00000004281aa981 */ /* 0x000362000c1e1b00 */
[----:B------:R-:W-:-:S03]  /*0440*/  CS2R R34, SRZ ;  /* 0x0000000000227805 */ /* 0x000fc6000001ff00 */
[----:B------:R0:W5:Y:S01]  /*0450*/  @!P1 LDG.E.64 R8, desc[UR4][R30.64] ;  /* 0x000000041e089981 */ /* 0x000162000c1e1b00 */
[C---:B---3--:R-:W-:Y:S01]  /*0460*/  @!P1 IMAD.WIDE.U32 R38, R43.reuse, 0x8, R4 ;  /* 0x000000082b269825 */ /* 0x048fe200078e0004 */
[----:B------:R-:W-:Y:S02]  /*0470*/  CS2R R4, SRZ ;  /* 0x0000000000047805 */ /* 0x000fe4000001ff00 */
[----:B------:R2:W5:Y:S01]  /*0480*/  @!P2 LDG.E.64 R34, desc[UR4][R28.64] ;  /* 0x000000041c22a981 */ /* 0x000562000c1e1b00 */
[C---:B-1----:R-:W-:Y:S01]  /*0490*/  @!P1 IMAD.WIDE.U32 R40, R43.reuse, 0x8, R6 ;  /* 0x000000082b289825 */ /* 0x042fe200078e0006 */
[----:B------:R-:W-:Y:S02]  /*04a0*/  CS2R R6, SRZ ;  /* 0x0000000000067805 */ /* 0x000fe4000001ff00 */
[----:B------:R2:W5:Y:S01]  /*04b0*/  @!P2 LDG.E.64 R32, desc[UR4][R44.64] ;  /* 0x000000042c20a981 */ /* 0x000562000c1e1b00 */
[----:B0-----:R-:W-:Y:S01]  /*04c0*/  @!P1 IMAD.WIDE.U32 R30, R43, 0x8, R2 ;  /* 0x000000082b1e9825 */ /* 0x001fe200078e0002 */
[----:B------:R-:W-:-:S02]  /*04d0*/  CS2R R2, SRZ ;  /* 0x0000000000027805 */ /* 0x000fc4000001ff00 */
[----:B------:R2:W5:Y:S04]  /*04e0*/  @!P1 LDG.E.64 R4, desc[UR4][R38.64] ;  /* 0x0000000426049981 */ /* 0x000568000c1e1b00 */
[----:B------:R2:W5:Y:S04]  /*04f0*/  @!P1 LDG.E.64 R6, desc[UR4][R30.64] ;  /* 0x000000041e069981 */ /* 0x000568000c1e1b00 */
[----:B------:R2:W5:Y:S01]  /*0500*/  @!P1 LDG.E.64 R2, desc[UR4][R40.64] ;  /* 0x0000000428029981 */ /* 0x000562000c1e1b00 */
[----:B------:R-:W-:Y:S04]  /*0510*/  BSSY B0, `(.L_x_5537) ;  /* 0x0000051000007945 */ /* 0x000fe80003800000 */
[----:B------:R-:W-:Y:S05]  /*0520*/  @P2 BRA `(.L_x_5538) ;  /* 0x00000004003c2947 */ /* 0x000fea0003800000 */
[----:B--2---:R-:W-:Y:S01]  /*0530*/  IMAD.MOV.U32 R28, RZ, RZ, 0x652b82fe ;  /* 0x652b82feff1c7424 */ /* 0x004fe200078e00ff */
[----:B------:R-:W-:Y:S01]  /*0540*/  UMOV UR6, 0xfefa39ef ;  /* 0xfefa39ef00067882 */ /* 0x000fe20000000000 */
[----:B------:R-:W-:Y:S01]  /*0550*/  IMAD.MOV.U32 R29, RZ, RZ, 0x3ff71547 ;  /* 0x3ff71547ff1d7424 */ /* 0x000fe200078e00ff */
        /* <DEDUP_REMOVED lines=41> */
[----:B------:R-:W-:Y:S01]  /*07f0*/  IMAD R31, R28, 0x100000, R39 ;  /* 0x001000001c1f7824 */ /* 0x000fe200078e0227 */
        /* <DEDUP_REMOVED lines=14> */
.L_x_5540:
[----:B------:R-:W-:Y:S05]  /*08e0*/  BSYNC B1 ;  /* 0x0000000000017941 */ /* 0x000fea0003800000 */
.L_x_5539:
        /* <DEDUP_REMOVED lines=11> */
[----:B------:R-:W-:Y:S02]  /*09a0*/  LOP3.LUT R30, R27, 0x7fffffff, RZ, 0xc0, !PT ;  /* 0x7fffffff1b1e7812 */ /* 0x000fe400078ec0ff */
[----:B------:R-:W-:-:S03]  /*09b0*/  MOV R38, 0x9e0 ;  /* 0x000009e000267802 */ /* 0x000fc60000000f00 */
[----:B------:R-:W-:-:S07]  /*09c0*/  VIADD R30, R30, 0xfff00000 ;  /* 0xfff000001e1e7836 */ /* 0x000fce0000000000 */
[----:B------:R-:W-:Y:S05]  /*09d0*/  CALL.REL.NOINC `($__internal_3_$__cuda_sm20_dblrcp_rn_slowpath_v3) ;  /* 0x0000001000a07944 */ /* 0x000fea0003c00000 */
.L_x_5542:
[----:B------:R-:W-:Y:S05]  /*09e0*/  BSYNC B1 ;  /* 0x0000000000017941 */ /* 0x000fea0003800000 */
.L_x_5541:
[----:B------:R-:W-:-:S08]  /*09f0*/  DFMA R32, R28, -R32, R32 ;  /* 0x800000201c20722b */ /* 0x000fd00000000020 */
[----:B------:R-:W-:-:S08]  /*0a00*/  DMUL R32, R32, R36 ;  /* 0x0000002420207228 */ /* 0x000fd00000000000 */
[----:B------:R-:W-:-:S11]  /*0a10*/  DFMA R34, R28, R34, R32 ;  /* 0x000000221c22722b */ /* 0x000fd60000000020 */
.L_x_5538:
[----:B------:R-:W-:Y:S05]  /*0a20*/  BSYNC B0 ;  /* 0x0000000000007941 */ /* 0x000fea0003800000 */
.L_x_5537:
[----:B-----5:R-:W0:Y:S01]  /*0a30*/  S2R R27, SR_TID.X ;  /* 0x00000000001b7919 */ /* 0x020e220000002100 */
[----:B------:R-:W-:Y:S01]  /*0a40*/  BSSY B0, `(.L_x_5543) ;  /* 0x0000055000007945 */ /* 0x000fe20003800000 */
[----:B0-----:R-:W-:-:S04]  /*0a50*/  IADD3 R27, R27, 0x80, RZ ;  /* 0x000000801b1b7810 */ /* 0x001fc80007ffe0ff */
[----:B------:R-:W-:-:S13]  /*0a60*/  ISETP.GE.AND P0, PT, R27, R0, PT ;  /* 0x000000001b00720c */ /* 0x000fda0003f06270 */
[----:B------:R-:W-:Y:S05]  /*0a70*/  @P0 BRA `(.L_x_5544) ;  /* 0x0000000400440947 */ /* 0x000fea0003800000 */
[----:B------:R-:W-:Y:S01]  /*0a80*/  IMAD.MOV.U32 R26, RZ, RZ, 0x652b82fe ;  /* 0x652b82feff1a7424 */ /* 0x000fe200078e00ff */
[----:B------:R-:W-:Y:S01]  /*0a90*/  UMOV UR6, 0xfefa39ef ;  /* 0xfefa39ef00067882 */ /* 0x000fe20000000000 */
[----:B------:R-:W-:Y:S01]  /*0aa0*/  IMAD.MOV.U32 R27, RZ, RZ, 0x3ff71547 ;  /* 0x3ff71547ff1b7424 */ /* 0x000fe200078e00ff */
[----:B------:R-:W-:Y:S01]  /*0ab0*/  UMOV UR7, 0x3fe62e42 ;  /* 0x3fe62e4200077882 */ /* 0x000fe20000000000 */
[----:B------:R-:W-:Y:S01]  /*0ac0*/  DADD R32, -RZ, -R22 ;  /* 0x00000000ff207229 */ /* 0x000fe20000000916 */
        /* <DEDUP_REMOVED lines=54> */
.L_x_5546:
[----:B------:R-:W-:Y:S05]  /*0e30*/  BSYNC B1 ;  /* 0x0000000000017941 */ /* 0x000fea0003800000 */
.L_x_5545:
        /* <DEDUP_REMOVED lines=13> */
[----:B------:R-:W-:Y:S02]  /*0f10*/  MOV R27, R31 ;  /* 0x0000001f001b7202 */ /* 0x000fe40000000f00 */
[----:B------:R-:W-:Y:S01]  /*0f20*/  MOV R38, 0xf50 ;  /* 0x00000f5000267802 */ /* 0x000fe20000000f00 */
[----:B------:R-:W-:-:S07]  /*0f30*/  VIADD R30, R22, 0xfff00000 ;  /* 0xfff00000161e7836 */ /* 0x000fce0000000000 */
[----:B------:R-:W-:Y:S05]  /*0f40*/  CALL.REL.NOINC `($__internal_3_$__cuda_sm20_dblrcp_rn_slowpath_v3) ;  /* 0x0000000c00447944 */ /* 0x000fea0003c00000 */
.L_x_5548:
[----:B------:R-:W-:Y:S05]  /*0f50*/  BSYNC B1 ;  /* 0x0000000000017941 */ /* 0x000fea0003800000 */
.L_x_5547:
[----:B------:R-:W-:-:S08]  /*0f60*/  DFMA R18, R28, -R18, R18 ;  /* 0x800000121c12722b */ /* 0x000fd00000000012 */
[----:B------:R-:W-:-:S08]  /*0f70*/  DMUL R18, R18, R24 ;  /* 0x0000001812127228 */ /* 0x000fd00000000000 */
[----:B------:R-:W-:-:S11]  /*0f80*/  DFMA R20, R28, R20, R18 ;  /* 0x000000141c14722b */ /* 0x000fd60000000012 */
.L_x_5544:
[----:B------:R-:W-:Y:S05]  /*0f90*/  BSYNC B0 ;  /* 0x0000000000007941 */ /* 0x000fea0003800000 */
.L_x_5543:
[----:B------:R-:W0:Y:S01]  /*0fa0*/  S2R R19, SR_TID.X ;  /* 0x0000000000137919 */ /* 0x000e220000002100 */
[----:B------:R-:W-:Y:S01]  /*0fb0*/  BSSY B0, `(.L_x_5549) ;  /* 0x0000054000007945 */ /* 0x000fe20003800000 */
[----:B0-----:R-:W-:-:S05]  /*0fc0*/  VIADD R19, R19, 0x100 ;  /* 0x0000010013137836 */ /* 0x001fca0000000000 */
        /* <DEDUP_REMOVED lines=53> */
[----:B------:R-:W-:Y:S01]  /*1320*/  @!P1 LEA.HI R19, R18, R18, RZ, 0x1 ;  /* 0x0000001212139211 */ /* 0x000fe200078f08ff */
[----:B------:R-:W-:Y:S01]  /*1330*/  @!P1 IMAD.MOV.U32 R14, RZ, RZ, R24 ;  /* 0x000000ffff0e9224 */ /* 0x000fe200078e0018 */
[----:B------:R-:W-:Y:S02]  /*1340*/  FSEL R23, R23, RZ, !P0 ;  /* 0x000000ff17177208 */ /* 0x000fe40004000000 */
[----:B------:R-:W-:-:S05]  /*1350*/  @!P1 SHF.R.S32.HI R19, RZ, 0x1, R19 ;  /* 0x00000001ff139819 */ /* 0x000fca0000011413 */
[----:B------:R-:W-:Y:S02]  /*1360*/  @!P1 IMAD.IADD R18, R18, 0x1, -R19 ;  /* 0x0000000112129824 */ /* 0x000fe400078e0a13 */
[----:B------:R-:W-:-:S03]  /*1370*/  @!P1 IMAD R15, R19, 0x100000, R25 ;  /* 0x00100000130f9824 */ /* 0x000fc600078e0219 */
[----:B------:R-:W-:Y:S02]  /*1380*/  @!P1 LEA R19, R18, 0x3ff00000, 0x14 ;  /* 0x3ff0000012139811 */ /* 0x000fe400078ea0ff */
[----:B------:R-:W-:-:S06]  /*1390*/  @!P1 MOV R18, RZ ;  /* 0x000000ff00129202 */ /* 0x000fcc0000000f00 */
[----:B------:R-:W-:-:S11]  /*13a0*/  @!P1 DMUL R22, R14, R18 ;  /* 0x000000120e169228 */ /* 0x000fd60000000000 */
.L_x_5552:
[----:B------:R-:W-:Y:S05]  /*13b0*/  BSYNC B1 ;  /* 0x0000000000017941 */ /* 0x000fea0003800000 */
.L_x_5551:
        /* <DEDUP_REMOVED lines=9> */
[----:B--2---:R-:W-:Y:S01]  /*1450*/  DFMA R28, R18, R22, R18 ;  /* 0x00000016121c722b */ /* 0x004fe20000000012 */
[----:B------:R-:W-:Y:S10]  /*1460*/  @P0 BRA `(.L_x_5554) ;  /* 0x0000000000100947 */ /* 0x000ff40003800000 */
[----:B------:R-:W-:Y:S02]  /*1470*/  LOP3.LUT R30, R27, 0x7fffffff, RZ, 0xc0, !PT ;  /* 0x7fffffff1b1e7812 */ /* 0x000fe400078ec0ff */
[----:B------:R-:W-:-:S03]  /*1480*/  MOV R38, 0x14b0 ;  /* 0x000014b000267802 */ /* 0x000fc60000000f00 */
[----:B------:R-:W-:-:S07]  /*1490*/  VIADD R30, R30, 0xfff00000 ;  /* 0xfff000001e1e7836 */ /* 0x000fce0000000000 */
[----:B------:R-:W-:Y:S05]  /*14a0*/  CALL.REL.NOINC `($__internal_3_$__cuda_sm20_dblrcp_rn_slowpath_v3) ;  /* 0x0000000400ec7944 */ /* 0x000fea0003c00000 */
.L_x_5554:
[----:B------:R-:W-:Y:S05]  /*14b0*/  BSYNC B1 ;  /* 0x0000000000017941 */ /* 0x000fea0003800000 */
.L_x_5553:
[----:B------:R-:W-:-:S08]  /*14c0*/  DFMA R10, R28, -R10, R10 ;  /* 0x8000000a1c0a722b */ /* 0x000fd0000000000a */
[----:B------:R-:W-:-:S08]  /*14d0*/  DMUL R10, R10, R16 ;  /* 0x000000100a0a7228 */ /* 0x000fd00000000000 */
[----:B------:R-:W-:-:S11]  /*14e0*/  DFMA R12, R28, R12, R10 ;  /* 0x0000000c1c0c722b */ /* 0x000fd6000000000a */
.L_x_5550:
[----:B------:R-:W-:Y:S05]  /*14f0*/  BSYNC B0 ;  /* 0x0000000000007941 */ /* 0x000fea0003800000 */
.L_x_5549:
        /* <DEDUP_REMOVED lines=19> */
[----:B------:R-:W-:Y:S01]  /*1630*/  MOV R14, 0xfca213ea ;  /* 0xfca213ea000e7802 */ /* 0x000fe20000000f00 */
[----:B------:R-:W-:Y:S01]  /*1640*/  IMAD.MOV.U32 R15, RZ, RZ, 0x3e928af3 ;  /* 0x3e928af3ff0f7424 */ /* 0x000fe200078e00ff */
        /* <DEDUP_REMOVED lines=38> */
[----:B------:R-:W-:-:S04]  /*18b0*/  @!P1 SHF.R.S32.HI R11, RZ, 0x1, R11 ;  /* 0x00000001ff0b9819 */ /* 0x000fc8000001140b */
[----:B------:R-:W-:Y:S01]  /*18c0*/  @!P1 LEA R7, R11, R17, 0x14 ;  /* 0x000000110b079211 */ /* 0x000fe200078ea0ff */
[----:B------:R-:W-:-:S05]  /*18d0*/  @!P1 IMAD.IADD R10, R10, 0x1, -R11 ;  /* 0x000000010a0a9824 */ /* 0x000fca00078e0a0b */
[----:B------:R-:W-:Y:S01]  /*18e0*/  @!P1 LEA R11, R10, 0x3ff00000, 0x14 ;  /* 0x3ff000000a0b9811 */ /* 0x000fe200078ea0ff */
[----:B------:R-:W-:-:S06]  /*18f0*/  @!P1 IMAD.MOV.U32 R10, RZ, RZ, RZ ;  /* 0x000000ffff0a9224 */ /* 0x000fcc00078e00ff */
[----:B------:R-:W-:-:S11]  /*1900*/  @!P1 DMUL R14, R6, R10 ;  /* 0x0000000a060e9228 */ /* 0x000fd60000000000 */
.L_x_5558:
[----:B------:R-:W-:Y:S05]  /*1910*/  BSYNC B1 ;  /* 0x0000000000017941 */ /* 0x000fea0003800000 */
.L_x_5557:
        /* <DEDUP_REMOVED lines=15> */
.L_x_5560:
[----:B------:R-:W-:Y:S05]  /*1a10*/  BSYNC B1 ;  /* 0x0000000000017941 */ /* 0x000fea0003800000 */
.L_x_5559:
[----:B------:R-:W-:-:S08]  /*1a20*/  DFMA R2, R28, -R2, R2 ;  /* 0x800000021c02722b */ /* 0x000fd00000000002 */
[----:B------:R-:W-:-:S08]  /*1a30*/  DMUL R2, R2, R8 ;  /* 0x0000000802027228 */ /* 0x000fd00000000000 */
[----:B------:R-:W-:-:S11]  /*1a40*/  DFMA R4, R28, R4, R2 ;  /* 0x000000041c04722b */ /* 0x000fd60000000002 */
.L_x_5556:
[----:B------:R-:W-:Y:S05]  /*1a50*/  BSYNC B0 ;  /* 0x0000000000007941 */ /* 0x000fea0003800000 */
.L_x_5555:
[----:B------:R-:W0:Y:S01]  /*1a60*/  S2R R7, SR_TID.X ;  /* 0x0000000000077919 */ /* 0x000e220000002100 */
[----:B------:R-:W-:Y:S01]  /*1a70*/  BSSY B0, `(.L_x_5561) ;  /* 0x0000016000007945 */ /* 0x000fe20003800000 */
[----:B0-----:R-:W-:Y:S02]  /*1a80*/  ISETP.GE.AND P1, PT, R7, R0, PT ;  /* 0x000000000700720c */ /* 0x001fe40003f26270 */
[----:B------:R-:W-:-:S11]  /*1a90*/  MOV R9, R7 ;  /* 0x0000000700097202 */ /* 0x000fd60000000f00 */
[----:B------:R-:W0:Y:S01]  /*1aa0*/  @!P1 S2R R6, SR_CTAID.X ;  /* 0x0000000000069919 */ /* 0x000e220000002500 */
[----:B------:R-:W1:Y:S01]  /*1ab0*/  @!P1 LDC.64 R2, c[0x0][0x218] ;  /* 0x00008600ff029b82 */ /* 0x000e620000000a00 */
[----:B------:R-:W-:-:S05]  /*1ac0*/  @!P1 VIADD R9, R7, 0x80 ;  /* 0x0000008007099836 */ /* 0x000fca0000000000 */
[----:B------:R-:W-:Y:S01]  /*1ad0*/  ISETP.GE.AND P0, PT, R9, R0, PT ;  /* 0x000000000900720c */ /* 0x000fe20003f06270 */
[----:B0-----:R-:W-:-:S04]  /*1ae0*/  @!P1 IMAD R7, R6, 0x200, R7 ;  /* 0x0000020006079824 */ /* 0x001fc800078e0207 */
[----:B-1----:R-:W-:-:S05]  /*1af0*/  @!P1 IMAD.WIDE.U32 R2, R7, 0x8, R2 ;  /* 0x0000000807029825 */ /* 0x002fca00078e0002 */
[----:B------:R0:W-:Y:S03]  /*1b00*/  @!P1 STG.E.64 desc[UR4][R2.64], R34 ;  /* 0x0000002202009986 */ /* 0x0001e6000c101b04 */
[----:B------:R-:W-:Y:S05]  /*1b10*/  @P0 BRA `(.L_x_5562) ;  /* 0x00000000002c0947 */ /* 0x000fea0003800000 */
[----:B0-----:R-:W0:Y:S01]  /*1b20*/  S2R R2, SR_CTAID.X ;  /* 0x0000000000027919 */ /* 0x001e220000002500 */
[----:B------:R-:W1:Y:S01]  /*1b30*/  LDC.64 R6, c[0x0][0x218] ;  /* 0x00008600ff067b82 */ /* 0x000e620000000a00 */
[----:B0-----:R-:W-:Y:S02]  /*1b40*/  IMAD R3, R2, 0x200, R9 ;  /* 0x0000020002037824 */ /* 0x001fe400078e0209 */
[----:B------:R-:W-:-:S05]  /*1b50*/  VIADD R9, R9, 0x80 ;  /* 0x0000008009097836 */ /* 0x000fca0000000000 */
[----:B------:R-:W-:-:S13]  /*1b60*/  ISETP.GE.AND P0, PT, R9, R0, PT ;  /* 0x000000000900720c */ /* 0x000fda0003f06270 */
[----:B------:R-:W-:Y:S01]  /*1b70*/  @!P0 LEA R11, R2, R9, 0x9 ;  /* 0x00000009020b8211 */ /* 0x000fe200078e48ff */
[----:B-1----:R-:W-:-:S04]  /*1b80*/  IMAD.WIDE.U32 R2, R3, 0x8, R6 ;  /* 0x0000000803027825 */ /* 0x002fc800078e0006 */
[----:B------:R-:W-:Y:S01]  /*1b90*/  @!P0 IMAD.WIDE.U32 R6, R11, 0x8, R6 ;  /* 0x000000080b068825 */ /* 0x000fe200078e0006 */
[----:B------:R1:W-:Y:S03]  /*1ba0*/  STG.E.64 desc[UR4][R2.64], R20 ;  /* 0x0000001402007986 */ /* 0x0003e6000c101b04 */
[----:B------:R-:W-:Y:S01]  /*1bb0*/  @!P0 VIADD R9, R9, 0x80 ;  /* 0x0000008009098836 */ /* 0x000fe20000000000 */
[----:B------:R1:W-:Y:S06]  /*1bc0*/  @!P0 STG.E.64 desc[UR4][R6.64], R12 ;  /* 0x0000000c06008986 */ /* 0x0003ec000c101b04 */
.L_x_5562:
[----:B------:R-:W-:Y:S05]  /*1bd0*/  BSYNC B0 ;  /* 0x0000000000007941 */ /* 0x000fea0003800000 */
.L_x_5561:
[----:B------:R-:W-:-:S13]  /*1be0*/  ISETP.GE.AND P0, PT, R9, R0, PT ;  /* 0x000000000900720c */ /* 0x000fda0003f06270 */
[----:B------:R-:W-:Y:S05]  /*1bf0*/  @P0 EXIT ;  /* 0x000000000000094d */ /* 0x000fea0003800000 */
[----:B------:R-:W3:Y:S01]  /*1c00*/  S2R R0, SR_CTAID.X ;  /* 0x0000000000007919 */ /* 0x000ee20000002500 */
[----:B01----:R-:W0:Y:S01]  /*1c10*/  LDC.64 R2, c[0x0][0x218] ;  /* 0x00008600ff027b82 */ /* 0x003e220000000a00 */
[----:B---3--:R-:W-:-:S04]  /*1c20*/  IMAD R9, R0, 0x200, R9 ;  /* 0x0000020000097824 */ /* 0x008fc800078e0209 */
[----:B0-----:R-:W-:-:S05]  /*1c30*/  IMAD.WIDE.U32 R2, R9, 0x8, R2 ;  /* 0x0000000809027825 */ /* 0x001fca00078e0002 */
[----:B------:R-:W-:Y:S01]  /*1c40*/  STG.E.64 desc[UR4][R2.64], R4 ;  /* 0x0000000402007986 */ /* 0x000fe2000c101b04 */
[----:B------:R-:W-:Y:S05]  /*1c50*/  EXIT ;  /* 0x000000000000794d */ /* 0x000fea0003800000 */
        .weak           $__internal_3_$__cuda_sm20_dblrcp_rn_slowpath_v3
        .type           $__internal_3_$__cuda_sm20_dblrcp_rn_slowpath_v3,@function
        .size           $__internal_3_$__cuda_sm20_dblrcp_rn_slowpath_v3,(.L_x_9561 - $__internal_3_$__cuda_sm20_dblrcp_rn_slowpath_v3)
$__internal_3_$__cuda_sm20_dblrcp_rn_slowpath_v3:
[----:B------:R-:W-:Y:S01]  /*1c60*/  DSETP.GTU.AND P0, PT, |R26|, +INF , PT ;  /* 0x7ff000001a00742a */ /* 0x000fe20003f0c200 */
[----:B------:R-:W-:-:S13]  /*1c70*/  BSSY B2, `(.L_x_5563) ;  /* 0x0000022000027945 */ /* 0x000fda0003800000 */
        /* <DEDUP_REMOVED lines=9> */
[----:B------:R-:W-:Y:S01]  /*1d10*/  IADD3 R29, R27, -0x3fe00000, RZ ;  /* 0xc02000001b1d7810 */ /* 0x000fe20007ffe0ff */
[----:B------:R-:W-:-:S03]  /*1d20*/  IMAD.MOV.U32 R28, RZ, RZ, R26 ;  /* 0x000000ffff1c7224 */ /* 0x000fc600078e001a */
[----:B------:R-:W0:Y:S03]  /*1d30*/  MUFU.RCP64H R31, R29 ;  /* 0x0000001d001f7308 */ /* 0x000e260000001800 */
        /* <DEDUP_REMOVED lines=10> */
.L_x_5566:
        /* <DEDUP_REMOVED lines=9> */
.L_x_5564:
[----:B------:R-:W-:Y:S01]  /*1e70*/  LOP3.LUT R29, R27, 0x80000, RZ, 0xfc, !PT ;  /* 0x000800001b1d7812 */ /* 0x000fe200078efcff */
[----:B------:R-:W-:-:S07]  /*1e80*/  IMAD.MOV.U32 R28, RZ, RZ, R26 ;  /* 0x000000ffff1c7224 */ /* 0x000fce00078e001a */
.L_x_5565:
[----:B------:R-:W-:Y:S05]  /*1e90*/  BSYNC B2 ;  /* 0x0000000000027941 */ /* 0x000fea0003800000 */
.L_x_5563:
[----:B------:R-:W-:-:S04]  /*1ea0*/  IMAD.MOV.U32 R39, RZ, RZ, 0x0 ;  /* 0x00000000ff277424 */ /* 0x000fc800078e00ff */
[----:B------:R-:W-:Y:S05]  /*1eb0*/  RET.REL.NODEC R38 `(_ZN2at6native27unrolled_elementwise_kernelIZZZNS0_14glu_jvp_kernelERNS_18TensorIteratorBaseEENKUlvE_clEvENKUlvE_clEvEUlddddE_St5arrayIPcLm5EELi4E23TrivialOffsetCalculatorILi4EjESA_ILi1EjENS0_6memory15LoadWithoutCastENSD_16StoreWithoutCastEEEviT_T0_T2_T3_T4_T5_) ;  /* 0xffffffe026507950 */ /* 0x000fea0003c3ffff */
.L_x_5567:
        /* <DEDUP_REMOVED lines=12> */
.L_x_9561:


//--------------------- .text._ZN2at6native29vectorized_elementwise_kernelILi2EZZZNS0_14glu_jvp_kernelERNS_18TensorIteratorBaseEENKUlvE_clEvENKUlvE_clEvEUlddddE_St5arrayIPcLm5EEEEviT0_T1_ --------------------------
	.section	.text._ZN2at6native29vectorized_elementwise_kernelILi2EZZZNS0_14glu_jvp_kernelERNS_18TensorIteratorBaseEENKUlvE_clEvENKUlvE_clEvEUlddddE_St5arrayIPcLm5EEEEviT0_T1_,"ax",@progbits
	.align	128
        .global         _ZN2at6native29vectorized_elementwise_kernelILi2EZZZNS0_14glu_jvp_kernelERNS_18TensorIteratorBaseEENKUlvE_clEvENKUlvE_clEvEUlddddE_St5arrayIPcLm5EEEEviT0_T1_
        .type           _ZN2at6native29vectorized_elementwise_kernelILi2EZZZNS0_14glu_jvp_kernelERNS_18TensorIteratorBaseEENKUlvE_clEvENKUlvE_clEvEUlddddE_St5arrayIPcLm5EEEEviT0_T1_,@function
        .size           _ZN2at6native29vectorized_elementwise_kernelILi2EZZZNS0_14glu_jvp_kernelERNS_18TensorIteratorBaseEENKUlvE_clEvENKUlvE_clEvEUlddddE_St5arrayIPcLm5EEEEviT0_T1_,(.L_x_9562 - _ZN2at6native29vectorized_elementwise_kernelILi2EZZZNS0_14glu_jvp_kernelERNS_18TensorIteratorBaseEENKUlvE_clEvENKUlvE_clEvEUlddddE_St5arrayIPcLm5EEEEviT0_T1_)
        .other          _ZN2at6native29vectorized_elementwise_kernelILi2EZZZNS0_14glu_jvp_kernelERNS_18TensorIteratorBaseEENKUlvE_clEvENKUlvE_clEvEUlddddE_St5arrayIPcLm5EEEEviT0_T1_,@"STO_CUDA_ENTRY STV_DEFAULT"
_ZN2at6native29vectorized_elementwise_kernelILi2EZZZNS0_14glu_jvp_kernelERNS_18TensorIteratorBaseEENKUlvE_clEvENKUlvE_clEvEUlddddE_St5arrayIPcLm5EEEEviT0_T1_:
.text._ZN2at6native29vectorized_elementwise_kernelILi2EZZZNS0_14glu_jvp_kernelERNS_18TensorIteratorBaseEENKUlvE_clEvENKUlvE_clEvEUlddddE_St5arrayIPcLm5EEEEviT0_T1_:
[----:B------:R-:W-:Y:S01]  /*0000*/  LDC R1, c[0x0][0x28] ;  /* 0x00000a00ff017b82 */ /* 0x000fe20000000800 */
[----:B------:R-:W0:Y:S01]  /*0010*/  S2R R44, SR_CTAID.X ;  /* 0x00000000002c7919 */ /* 0x000e220000002500 */
[----:B------:R-:W-:Y:S01]  /*0020*/  ULDC UR4, c[0x0][0x210] ;  /* 0x0000840000047ab9 */ /* 0x000fe20000000800 */
[----:B0-----:R-:W-:-:S05]  /*0030*/  IMAD.SHL.U32 R44, R44, 0x400, RZ ;  /* 0x000004002c2c7824 */ /* 0x001fca00078e00ff */
        /* <DEDUP_REMOVED lines=11> */
[----:B------:R-:W4:Y:S01]  /*00f0*/  LDG.E.128 R4, desc[UR4][R68.64] ;  /* 0x0000000444047981 */ /* 0x000f22000c1e1d00 */
[----:B--2---:R-:W-:-:S03]  /*0100*/  IMAD.WIDE R8, R44, 0x8, R8 ;  /* 0x000000082c087825 */ /* 0x004fc600078e0208 */
[----:B------:R-:W5:Y:S01]  /*0110*/  LDG.E.128 R48, desc[UR4][R68.64+0x800] ;  /* 0x0008000444307981 */ /* 0x000f62000c1e1d00 */
[----:B------:R-:W-:-:S03]  /*0120*/  IMAD.WIDE.U32 R70, R73, 0x10, R8 ;  /* 0x0000001049467825 */ /* 0x000fc600078e0008 */
[----:B------:R-:W5:Y:S01]  /*0130*/  LDG.E.128 R40, desc[UR4][R68.64+0x1800] ;  /* 0x0018000444287981 */ /* 0x000f62000c1e1d00 */
[----:B------:R-:W-:Y:S01]  /*0140*/  UMOV UR6, 0xfefa39ef ;  /* 0xfefa39ef00067882 */ /* 0x000fe20000000000 */
[----:B------:R-:W-:Y:S02]  /*0150*/  UMOV UR7, 0x3fe62e42 ;  /* 0x3fe62e4200077882 */ /* 0x000fe40000000000 */
[----:B------:R-:W5:Y:S04]  /*0160*/  LDG.E.128 R36, desc[UR4][R70.64] ;  /* 0x0000000446247981 */ /* 0x000f68000c1e1d00 */
[----:B------:R-:W5:Y:S04]  /*0170*/  LDG.E.128 R32, desc[UR4][R70.64+0x800] ;  /* 0x0008000446207981 */ /* 0x000f68000c1e1d00 */
[----:B------:R-:W5:Y:S01]  /*0180*/  LDG.E.128 R28, desc[UR4][R70.64+0x1000] ;  /* 0x00100004461c7981 */ /* 0x000f62000c1e1d00 */
[----:B0-----:R-:W-:-:S03]  /*0190*/  IMAD.WIDE R2, R44, 0x8, R2 ;  /* 0x000000082c027825 */ /* 0x001fc600078e0202 */
[----:B------:R-:W5:Y:S01]  /*01a0*/  LDG.E.128 R24, desc[UR4][R70.64+0x1800] ;  /* 0x0018000446187981 */ /* 0x000f62000c1e1d00 */
[----:B---3--:R-:W-:-:S04]  /*01b0*/  IMAD.WIDE R44, R44, 0x8, R10 ;  /* 0x000000082c2c7825 */ /* 0x008fc800078e020a */
[----:B------:R-:W-:-:S04]  /*01c0*/  IMAD.WIDE.U32 R2, R73, 0x10, R2 ;  /* 0x0000001049027825 */ /* 0x000fc800078e0002 */
[----:B------:R-:W-:Y:S01]  /*01d0*/  IMAD.WIDE.U32 R72, R73, 0x10, R44 ;  /* 0x0000001049487825 */ /* 0x000fe200078e002c */
[----:B------:R-:W5:Y:S04]  /*01e0*/  LDG.E.128 R64, desc[UR4][R2.64] ;  /* 0x0000000402407981 */ /* 0x000f68000c1e1d00 */
[----:B------:R-:W5:Y:S04]  /*01f0*/  LDG.E.128 R20, desc[UR4][R72.64] ;  /* 0x0000000448147981 */ /* 0x000f68000c1e1d00 */
[----:B------:R-:W5:Y:S04]  /*0200*/  LDG.E.128 R16, desc[UR4][R72.64+0x800] ;  /* 0x0008000448107981 */ /* 0x000f68000c1e1d00 */
[----:B------:R-:W5:Y:S04]  /*0210*/  LDG.E.128 R12, desc[UR4][R72.64+0x1000] ;  /* 0x00100004480c7981 */ /* 0x000f68000c1e1d00 */
[----:B------:R-:W5:Y:S04]  /*0220*/  LDG.E.128 R8, desc[UR4][R72.64+0x1800] ;  /* 0x0018000448087981 */ /* 0x000f68000c1e1d00 */
[----:B------:R-:W5:Y:S04]  /*0230*/  LDG.E.128 R60, desc[UR4][R2.64+0x800] ;  /* 0x00080004023c7981 */ /* 0x000f68000c1e1d00 */
[----:B------:R-:W5:Y:S04]  /*0240*/  LDG.E.128 R56, desc[UR4][R2.64+0x1000] ;  /* 0x0010000402387981 */ /* 0x000f68000c1e1d00 */
[----:B------:R0:W5:Y:S04]  /*0250*/  LDG.E.128 R52, desc[UR4][R2.64+0x1800] ;  /* 0x0018000402347981 */ /* 0x000168000c1e1d00 */
[----:B------:R1:W5:Y:S01]  /*0260*/  LDG.E.128 R44, desc[UR4][R68.64+0x1000] ;  /* 0x00100004442c7981 */ /* 0x000362000c1e1d00 */
[----:B0-----:R-:W-:-:S02]  /*0270*/  IMAD.MOV.U32 R2, RZ, RZ, 0x652b82fe ;  /* 0x652b82feff027424 */ /* 0x001fc400078e00ff */
[----:B------:R-:W-:Y:S01]  /*0280*/  IMAD.MOV.U32 R3, RZ, RZ, 0x3ff71547 ;  /* 0x3ff71547ff037424 */ /* 0x000fe200078e00ff */
[----:B------:R-:W-:Y:S05]  /*0290*/  BSSY B0, `(.L_x_5569) ;  /* 0x0000038000007945 */ /* 0x000fea0003800000 */
[----:B----4-:R-:W-:-:S08]  /*02a0*/  DFMA R2, -R4, R2, 6.75539944105574400000e+15 ;  /* 0x433800000402742b */ /* 0x010fd00000000102 */
[----:B-1----:R-:W-:-:S08]  /*02b0*/  DADD R68, R2, -6.75539944105574400000e+15 ;  /* 0xc338000002447429 */ /* 0x002fd00000000000 */
[----:B------:R-:W-:Y:S01]  /*02c0*/  DFMA R74, R68, -UR6, -R4 ;  /* 0x80000006444a7c2b */ /* 0x000fe20008000804 */
[----:B------:R-:W-:Y:S01]  /*02d0*/  UMOV UR6, 0x3b39803f ;  /* 0x3b39803f00067882 */ /* 0x000fe20000000000 */
[----:B------:R-:W-:-:S06]  /*02e0*/  UMOV UR7, 0x3c7abc9e ;  /* 0x3c7abc9e00077882 */ /* 0x000fcc0000000000 */
[----:B------:R-:W-:Y:S01]  /*02f0*/  DFMA R74, R68, -UR6, R74 ;  /* 0x80000006444a7c2b */ /* 0x000fe2000800004a */
[----:B------:R-:W-:Y:S02]  /*0300*/  IMAD.MOV.U32 R68, RZ, RZ, -0x35dec16 ;  /* 0xfca213eaff447424 */ /* 0x000fe400078e00ff */
[----:B------:R-:W-:Y:S01]  /*0310*/  IMAD.MOV.U32 R69, RZ, RZ, 0x3e928af3 ;  /* 0x3e928af3ff457424 */ /* 0x000fe200078e00ff */
[----:B------:R-:W-:Y:S01]  /*0320*/  UMOV UR6, 0x69ce2bdf ;  /* 0x69ce2bdf00067882 */ /* 0x000fe20000000000 */
[----:B------:R-:W-:-:S04]  /*0330*/  UMOV UR7, 0x3e5ade15 ;  /* 0x3e5ade1500077882 */ /* 0x000fc80000000000 */
        /* <DEDUP_REMOVED lines=20> */
[----:B------:R-:W-:Y:S01]  /*0480*/  UMOV UR7, 0x3fc55555 ;  /* 0x3fc5555500077882 */ /* 0x000fe20000000000 */
[----:B------:R-:W-:-:S05]  /*0490*/  DADD R70, -RZ, -R4 ;  /* 0x00000000ff467229 */ /* 0x000fca0000000904 */
[----:B------:R-:W-:Y:S01]  /*04a0*/  DFMA R68, R74, R68, UR6 ;  /* 0x000000064a447e2b */ /* 0x000fe20008000044 */
[----:B------:R-:W-:Y:S01]  /*04b0*/  UMOV UR6, 0xb ;  /* 0x0000000b00067882 */ /* 0x000fe20000000000 */
[----:B------:R-:W-:-:S06]  /*04c0*/  UMOV UR7, 0x3fe00000 ;  /* 0x3fe0000000077882 */ /* 0x000fcc0000000000 */
[----:B------:R-:W-:Y:S01]  /*04d0*/  DFMA R68, R74, R68, UR6 ;  /* 0x000000064a447e2b */ /* 0x000fe20008000044 */
[----:B------:R-:W-:-:S04]  /*04e0*/  MOV R0, R71 ;  /* 0x0000004700007202 */ /* 0x000fc80000000f00 */
[----:B------:R-:W-:-:S03]  /*04f0*/  FSETP.GEU.FTZ.AND P0, PT, |R0|, 4.1917929649353027344, PT ;  /* 0x4086232b0000780b */ /* 0x000fc60003f1e200 */
        /* <DEDUP_REMOVED lines=17> */
.L_x_5570:
[----:B------:R-:W-:Y:S05]  /*0610*/  BSYNC B0 ;  /* 0x0000000000007941 */ /* 0x000fea0003800000 */
.L_x_5569:
        /* <DEDUP_REMOVED lines=16> */
[----:B-----5:R-:W-:Y:S05]  /*0720*/  CALL.REL.NOINC `($__internal_4_$__cuda_sm20_dblrcp_rn_slowpath_v3) ;  /* 0x0000005c00447944 */ /* 0x020fea0003c00000 */
.L_x_5572:
[----:B------:R-:W-:Y:S05]  /*0730*/  BSYNC B1 ;  /* 0x0000000000017941 */ /* 0x000fea0003800000 */
.L_x_5571:
        /* <DEDUP_REMOVED lines=56> */
[----:B------:R-:W-:Y:S02]  /*0ac0*/  @!P1 LEA R5, R4, 0x3ff00000, 0x14 ;  /* 0x3ff0000004059811 */ /* 0x000fe400078ea0ff */
[----:B------:R-:W-:-:S06]  /*0ad0*/  @!P1 MOV R4, RZ ;  /* 0x000000ff00049202 */ /* 0x000fcc0000000f00 */
[----:B------:R-:W-:-:S11]  /*0ae0*/  @!P1 DMUL R70, R68, R4 ;  /* 0x0000000444469228 */ /* 0x000fd60000000000 */
.L_x_5574:
[----:B------:R-:W-:Y:S05]  /*0af0*/  BSYNC B0 ;  /* 0x0000000000007941 */ /* 0x000fea0003800000 */
.L_x_5573:
[----:B------:R-:W-:Y:S01]  /*0b00*/  DADD R70, R70, 1 ;  /* 0x3ff0000046467429 */ /* 0x000fe20000000000 */
[----:B------:R-:W-:Y:S01]  /*0b10*/  BSSY B1, `(.L_x_5575) ;  /* 0x0000013000017945 */ /* 0x000fe20003800000 */
[----:B-----5:R-:W-:-:S04]  /*0b20*/  DFMA R20, -R20, R2, R20 ;  /* 0x000000021414722b */ /* 0x020fc80000000114 */
[----:B------:R-:W0:Y:S04]  /*0b30*/  MUFU.RCP64H R5, R71 ;  /* 0x0000004700057308 */ /* 0x000e280000001800 */
[----:B------:R-:W-:Y:S01]  /*0b40*/  VIADD R4, R71, 0x300402 ;  /* 0x0030040247047836 */ /* 0x000fe20000000000 */
[----:B------:R-:W-:-:S04]  /*0b50*/  DMUL R20, R64, R20 ;  /* 0x0000001440147228 */ /* 0x000fc80000000000 */
[----:B------:R-:W-:-:S04]  /*0b60*/  FSETP.GEU.AND P0, PT, |R4|, 5.8789094863358348022e-39, PT ;  /* 0x004004020400780b */ /* 0x000fc80003f0e200 */
[----:B------:R-:W-:Y:S02]  /*0b70*/  DFMA R36, R36, R2, R20 ;  /* 0x000000022424722b */ /* 0x000fe40000000014 */
        /* <DEDUP_REMOVED lines=11> */
[----:B------:R-:W-:Y:S05]  /*0c30*/  CALL.REL.NOINC `($__internal_4_$__cuda_sm20_dblrcp_rn_slowpath_v3) ;  /* 0x0000005800007944 */ /* 0x000fea0003c00000 */
.L_x_5576:
[----:B------:R-:W-:Y:S05]  /*0c40*/  BSYNC B1 ;  /* 0x0000000000017941 */ /* 0x000fea0003800000 */
.L_x_5575:
[----:B------:R-:W-:Y:S01]  /*0c50*/  IMAD.MOV.U32 R4, RZ, RZ, 0x652b82fe ;  /* 0x652b82feff047424 */ /* 0x000fe200078e00ff */
[----:B------:R-:W-:Y:S01]  /*0c60*/  MOV R5, 0x3ff71547 ;  /* 0x3ff7154700057802 */ /* 0x000fe20000000f00 */
[----:B------:R-:W-:Y:S01]  /*0c70*/  UMOV UR6, 0xfefa39ef ;  /* 0xfefa39ef00067882 */ /* 0x000fe20000000000 */
[----:B------:R-:W-:Y:S01]  /*0c80*/  UMOV UR7, 0x3fe62e42 ;  /* 0x3fe62e4200077882 */ /* 0x000fe20000000000 */
[----:B------:R-:W-:Y:S01]  /*0c90*/  DADD R64, -RZ, -R48 ;  /* 0x00000000ff407229 */ /* 0x000fe20000000930 */
[----:B------:R-:W-:Y:S02]  /*0ca0*/  BSSY B0, `(.L_x_5577) ;  /* 0x0000036000007945 */ /* 0x000fe40003800000 */
[----:B------:R-:W-:-:S07]  /*0cb0*/  DFMA R4, -R48, R4, 6.75539944105574400000e+15 ;  /* 0x433800003004742b */ /* 0x000fce0000000104 */
[----:B------:R-:W-:Y:S01]  /*0cc0*/  FSETP.GEU.FTZ.AND P0, PT, |R65|, 4.1917929649353027344, PT ;  /* 0x4086232b4100780b */ /* 0x000fe20003f1e200 */
        /* <DEDUP_REMOVED lines=46> */
[----:B------:R-:W-:Y:S01]  /*0fb0*/  @!P1 LEA R7, R5, R7, 0x14 ;  /* 0x0000000705079211 */ /* 0x000fe200078ea0ff */
[----:B------:R-:W-:-:S05]  /*0fc0*/  @!P1 IMAD.IADD R4, R4, 0x1, -R5 ;  /* 0x0000000104049824 */ /* 0x000fca00078e0a05 */
[----:B------:R-:W-:Y:S01]  /*0fd0*/  @!P1 LEA R5, R4, 0x3ff00000, 0x14 ;  /* 0x3ff0000004059811 */ /* 0x000fe200078ea0ff */
[----:B------:R-:W-:-:S06]  /*0fe0*/  @!P1 IMAD.MOV.U32 R4, RZ, RZ, RZ ;  /* 0x000000ffff049224 */ /* 0x000fcc00078e00ff */
[----:B------:R-:W-:-:S11]  /*0ff0*/  @!P1 DMUL R20, R6, R4 ;  /* 0x0000000406149228 */ /* 0x000fd60000000000 */
.L_x_5578:
[----:B------:R-:W-:Y:S05]  /*1000*/  BSYNC B0 ;  /* 0x0000000000007941 */ /* 0x000fea0003800000 */
.L_x_5577:
[----:B------:R-:W-:Y:S01]  /*1010*/  DADD R48, R20, 1 ;  /* 0x3ff0000014307429 */ /* 0x000fe20000000000 */
[----:B------:R-:W-:Y:S01]  /*1020*/  BSSY B1, `(.L_x_5579) ;  /* 0x0000013000017945 */ /* 0x000fe20003800000 */
[----:B------:R-:W-:-:S04]  /*1030*/  DFMA R22, -R22, R2, R22 ;  /* 0x000000021616722b */ /* 0x000fc80000000116 */
        /* <DEDUP_REMOVED lines=17> */
.L_x_5580:
[----:B------:R-:W-:Y:S05]  /*1150*/  BSYNC B1 ;  /* 0x0000000000017941 */ /* 0x000fea0003800000 */
.L_x_5579:
[----:B------:R-:W-:Y:S01]  /*1160*/  MOV R4, 0x652b82fe ;  /* 0x652b82fe00047802 */ /* 0x000fe20000000f00 */
[----:B------:R-:W-:Y:S01]  /*1170*/  IMAD.MOV.U32 R5, RZ, RZ, 0x3ff71547 ;  /* 0x3ff71547ff057424 */ /* 0x000fe200078e00ff */
        /* <DEDUP_REMOVED lines=52> */
[----:B------:R-:W-:Y:S01]  /*14c0*/  @!P1 IADD3 R4, R4, -R5, RZ ;  /* 0x8000000504049210 */ /* 0x000fe20007ffe0ff */
[----:B------:R-:W-:-:S03]  /*14d0*/  @!P1 IMAD R7, R5, 0x100000, R7 ;  /* 0x0010000005079824 */ /* 0x000fc600078e0207 */
[----:B------:R-:W-:Y:S01]  /*14e0*/  @!P1 LEA R5, R4, 0x3ff00000, 0x14 ;  /* 0x3ff0000004059811 */ /* 0x000fe200078ea0ff */
[----:B------:R-:W-:-:S06]  /*14f0*/  @!P1 IMAD.MOV.U32 R4, RZ, RZ, RZ ;  /* 0x000000ffff049224 */ /* 0x000fcc00078e00ff */
[----:B------:R-:W-:-:S11]  /*1500*/  @!P1 DMUL R20, R6, R4 ;  /* 0x0000000406149228 */ /* 0x000fd60000000000 */
.L_x_5582:
[----:B------:R-:W-:Y:S05]  /*1510*/  BSYNC B0 ;  /* 0x0000000000007941 */ /* 0x000fea0003800000 */
.L_x_5581:
        /* <DEDUP_REMOVED lines=17> */
[----:B------:R-:W-:Y:S01]  /*1630*/  IMAD.MOV.U32 R3, RZ, RZ, R23 ;  /* 0x000000ffff037224 */ /* 0x000fe200078e0017 */
[----:B------:R-:W-:-:S07]  /*1640*/  IADD3 R2, R2, -0x100000, RZ ;  /* 0xfff0000002027810 */ /* 0x000fce0007ffe0ff */
[----:B------:R-:W-:Y:S05]  /*1650*/  CALL.REL.NOINC `($__internal_4_$__cuda_sm20_dblrcp_rn_slowpath_v3) ;  /* 0x0000004c00787944 */ /* 0x000fea0003c00000 */
.L_x_5584:
[----:B------:R-:W-:Y:S05]  /*1660*/  BSYNC B1 ;  /* 0x0000000000017941 */ /* 0x000fea0003800000 */
.L_x_5583:
        /* <DEDUP_REMOVED lines=59> */
.L_x_5586:
[----:B------:R-:W-:Y:S05]  /*1a20*/  BSYNC B0 ;  /* 0x0000000000007941 */ /* 0x000fea0003800000 */
.L_x_5585:
        /* <DEDUP_REMOVED lines=19> */
[----:B------:R-:W-:Y:S05]  /*1b60*/  CALL.REL.NOINC `($__internal_4_$__cuda_sm20_dblrcp_rn_slowpath_v3) ;  /* 0x0000004800347944 */ /* 0x000fea0003c00000 */
.L_x_5588:
[----:B------:R-:W-:Y:S05]  /*1b70*/  BSYNC B1 ;  /* 0x0000000000017941 */ /* 0x000fea0003800000 */
.L_x_5587:
        /* <DEDUP_REMOVED lines=44> */
[----:B------:R-:W-:Y:S01]  /*1e40*/  LEA R17, R4, R7, 0x14 ;  /* 0x0000000704117211 */ /* 0x000fe200078ea0ff */
        /* <DEDUP_REMOVED lines=14> */
.L_x_5590:
[----:B------:R-:W-:Y:S05]  /*1f30*/  BSYNC B0 ;  /* 0x0000000000007941 */ /* 0x000fea0003800000 */
.L_x_5589:
        /* <DEDUP_REMOVED lines=20> */
.L_x_5592:
[----:B------:R-:W-:Y:S05]  /*2080*/  BSYNC B1 ;  /* 0x0000000000017941 */ /* 0x000fea0003800000 */
.L_x_5591:
        /* <DEDUP_REMOVED lines=59> */
.L_x_5594:
[----:B------:R-:W-:Y:S05]  /*2440*/  BSYNC B0 ;  /* 0x0000000000007941 */ /* 0x000fea0003800000 */
.L_x_5593:
[----:B------:R-:W-:Y:S01]  /*2450*/  DADD R16, R12, 1 ;  /* 0x3ff000000c107429 */ /* 0x000fe20000000000 */
[----:B------:R-:W-:Y:S01]  /*2460*/  BSSY B1, `(.L_x_5595) ;  /* 0x0000013000017945 */ /* 0x000fe20003800000 */
[----:B------:R-:W-:-:S04]  /*2470*/  DFMA R14, -R14, R2, R14 ;  /* 0x000000020e0e722b */ /* 0x000fc8000000010e */
[----:B------:R-:W0:Y:S04]  /*2480*/  MUFU.RCP64H R5, R17 ;  /* 0x0000001100057308 */ /* 0x000e280000001800 */
[----:B------:R-:W-:Y:S01]  /*2490*/  IADD3 R4, R17, 0x300402, RZ ;  /* 0x0030040211047810 */ /* 0x000fe20007ffe0ff */
[----:B------:R-:W-:-:S03]  /*24a0*/  DMUL R14, R58, R14 ;  /* 0x0000000e3a0e7228 */ /* 0x000fc60000000000 */
[----:B------:R-:W-:-:S05]  /*24b0*/  FSETP.GEU.AND P0, PT, |R4|, 5.8789094863358348022e-39, PT ;  /* 0x004004020400780b */ /* 0x000fca0003f0e200 */
        /* <DEDUP_REMOVED lines=13> */
.L_x_5596:
[----:B------:R-:W-:Y:S05]  /*2590*/  BSYNC B1 ;  /* 0x0000000000017941 */ /* 0x000fea0003800000 */
.L_x_5595:
        /* <DEDUP_REMOVED lines=59> */
.L_x_5598:
[----:B------:R-:W-:Y:S05]  /*2950*/  BSYNC B0 ;  /* 0x0000000000007941 */ /* 0x000fea0003800000 */
.L_x_5597:
[----:B------:R-:W-:Y:S01]  /*2960*/  DADD R16, R12, 1 ;  /* 0x3ff000000c107429 */ /* 0x000fe20000000000 */
[----:B------:R-:W0:Y:S01]  /*2970*/  S2R R0, SR_CTAID.X ;  /* 0x0000000000007919 */ /* 0x000e220000002500 */
[----:B------:R-:W-:Y:S01]  /*2980*/  DFMA R8, -R8, R2, R8 ;  /* 0x000000020808722b */ /* 0x000fe20000000108 */
[----:B------:R-:W-:Y:S03]  /*2990*/  BSSY B1, `(.L_x_5599) ;  /* 0x0000016000017945 */ /* 0x000fe60003800000 */
[----:B------:R-:W1:Y:S04]  /*29a0*/  MUFU.RCP64H R5, R17 ;  /* 0x0000001100057308 */ /* 0x000e680000001800 */
[----:B------:R-:W-:Y:S01]  /*29b0*/  VIADD R4, R17, 0x300402 ;  /* 0x0030040211047836 */ /* 0x000fe20000000000 */
[----:B------:R-:W-:-:S04]  /*29c0*/  DMUL R8, R52, R8 ;  /* 0x0000000834087228 */ /* 0x000fc80000000000 */
[----:B------:R-:W-:-:S04]  /*29d0*/  FSETP.GEU.AND P0, PT, |R4|, 5.8789094863358348022e-39, PT ;  /* 0x004004020400780b */ /* 0x000fc80003f0e200 */
[----:B------:R-:W-:Y:S02]  /*29e0*/  DFMA R24, R24, R2, R8 ;  /* 0x000000021818722b */ /* 0x000fe40000000008 */
[----:B-1----:R-:W-:-:S08]  /*29f0*/  DFMA R6, -R16, R4, 1 ;  /* 0x3ff000001006742b */ /* 0x002fd00000000104 */
[----:B------:R-:W-:Y:S02]  /*2a00*/  DFMA R12, R6, R6, R6 ;  /* 0x00000006060c722b */ /* 0x000fe40000000006 */
[----:B------:R-:W1:Y:S01]  /*2a10*/  S2R R6, SR_TID.X ;  /* 0x0000000000067919 */ /* 0x000e620000002100 */
[----:B0-----:R-:W-:-:S05]  /*2a20*/  IMAD.SHL.U32 R7, R0, 0x400, RZ ;  /* 0x0000040000077824 */ /* 0x001fca00078e00ff */
        /* <DEDUP_REMOVED lines=9> */
[----:B-1----:R-:W-:Y:S05]  /*2ac0*/  CALL.REL.NOINC `($__internal_4_$__cuda_sm20_dblrcp_rn_slowpath_v3) ;  /* 0x00000038005c7944 */ /* 0x002fea0003c00000 */
[----:B------:R-:W-:Y:S01]  /*2ad0*/  MOV R12, R2 ;  /* 0x00000002000c7202 */ /* 0x000fe20000000f00 */
[----:B------:R-:W-:-:S07]  /*2ae0*/  IMAD.MOV.U32 R13, RZ, RZ, R3 ;  /* 0x000000ffff0d7224 */ /* 0x000fce00078e0003 */
.L_x_5600:
[----:B------:R-:W-:Y:S05]  /*2af0*/  BSYNC B1 ;  /* 0x0000000000017941 */ /* 0x000fea0003800000 */
.L_x_5599:
[----:B------:R-:W0:Y:S01]  /*2b00*/  LDC.64 R2, c[0x0][0x218] ;  /* 0x00008600ff027b82 */ /* 0x000e220000000a00 */
[----:B------:R-:W-:-:S08]  /*2b10*/  DFMA R10, -R10, R12, R10 ;  /* 0x0000000c0a0a722b */ /* 0x000fd0000000010a */
[----:B------:R-:W-:-:S08]  /*2b20*/  DMUL R10, R54, R10 ;  /* 0x0000000a360a7228 */ /* 0x000fd00000000000 */
[----:B------:R-:W-:Y:S01]  /*2b30*/  DFMA R26, R26, R12, R10 ;  /* 0x0000000c1a1a722b */ /* 0x000fe2000000000a */
[----:B0-----:R-:W-:-:S04]  /*2b40*/  IMAD.WIDE.U32 R2, R7, 0x8, R2 ;  /* 0x0000000807027825 */ /* 0x001fc800078e0002 */
[----:B-1----:R-:W-:-:S05]  /*2b50*/  IMAD.WIDE R2, R6, 0x10, R2 ;  /* 0x0000001006027825 */ /* 0x002fca00078e0202 */
[----:B------:R-:W-:Y:S04]  /*2b60*/  STG.E.128 desc[UR4][R2.64], R36 ;  /* 0x0000002402007986 */ /* 0x000fe8000c101d04 */
[----:B------:R-:W-:Y:S04]  /*2b70*/  STG.E.128 desc[UR4][R2.64+0x800], R32 ;  /* 0x0008002002007986 */ /* 0x000fe8000c101d04 */
[----:B------:R-:W-:Y:S04]  /*2b80*/  STG.E.128 desc[UR4][R2.64+0x1000], R28 ;  /* 0x0010001c02007986 */ /* 0x000fe8000c101d04 */
[----:B------:R-:W-:Y:S01]  /*2b90*/  STG.E.128 desc[UR4][R2.64+0x1800], R24 ;  /* 0x0018001802007986 */ /* 0x000fe2000c101d04 */
[----:B------:R-:W-:Y:S05]  /*2ba0*/  EXIT ;  /* 0x000000000000794d */ /* 0x000fea0003800000 */
.L_x_5568:
[----:B------:R-:W0:Y:S01]  /*2bb0*/  S2R R0, SR_TID.X ;  /* 0x0000000000007919 */ /* 0x000e220000002100 */
[----:B------:R-:W-:Y:S02]  /*2bc0*/  CS2R R72, SRZ ;  /* 0x0000000000487805 */ /* 0x000fe4000001ff00 */
[----:B------:R-:W-:Y:S02]  /*2bd0*/  CS2R R66, SRZ ;  /* 0x0000000000427805 */ /* 0x000fe4000001ff00 */
[----:B0-----:R-:W-:-:S13]  /*2be0*/  ISETP.GE.AND P0, PT, R0, R45, PT ;  /* 0x0000002d0000720c */ /* 0x001fda0003f06270 */
[----:B------:R-:W-:Y:S02]  /*2bf0*/  @!P0 IMAD.IADD R47, R44, 0x1, R0 ;  /* 0x000000012c2f8824 */ /* 0x000fe400078e0200 */
[----:B------:R-:W-:-:S05]  /*2c00*/  @!P0 VIADD R0, R0, 0x80 ;  /* 0x0000008000008836 */ /* 0x000fca0000000000 */
[----:B------:R-:W-:-:S13]  /*2c10*/  ISETP.GE.AND P2, PT, R0, R45, PT ;  /* 0x0000002d0000720c */ /* 0x000fda0003f46270 */
[----:B------:R-:W-:Y:S01]  /*2c20*/  @!P2 IMAD.IADD R19, R44, 0x1, R0 ;  /* 0x000000012c13a824 */ /* 0x000fe200078e0200 */
[----:B------:R-:W0:Y:S01]  /*2c30*/  @!P2 LDC.64 R2, c[0x0][0x220] ;  /* 0x00008800ff02ab82 */ /* 0x000e220000000a00 */
[----:B------:R-:W-:-:S05]  /*2c40*/  @!P2 VIADD R0, R0, 0x80 ;  /* 0x000000800000a836 */ /* 0x000fca0000000000 */
[----:B------:R-:W-:Y:S02]  /*2c50*/  ISETP.GE.AND P4, PT, R0, R45, PT ;  /* 0x0000002d0000720c */ /* 0x000fe40003f86270 */
[----:B------:R-:W1:Y:S08]  /*2c60*/  @!P2 LDC.64 R4, c[0x0][0x228] ;  /* 0x00008a00ff04ab82 */ /* 0x000e700000000a00 */
[----:B------:R-:W2:Y:S03]  /*2c70*/  @!P2 LDC.64 R6, c[0x0][0x230] ;  /* 0x00008c00ff06ab82 */ /* 0x000ea60000000a00 */
[----:B------:R-:W-:Y:S01]  /*2c80*/  @!P4 IADD3 R23, R44, R0, RZ ;  /* 0x000000002c17c210 */ /* 0x000fe20007ffe0ff */
[----:B------:R-:W-:-:S04]  /*2c90*/  @!P4 VIADD R0, R0, 0x80 ;  /* 0x000000800000c836 */ /* 0x000fc80000000000 */
[----:B------:R-:W3:Y:S01]  /*2ca0*/  @!P2 LDC.64 R8, c[0x0][0x238] ;  /* 0x00008e00ff08ab82 */ /* 0x000ee20000000a00 */
[-C--:B------:R-:W-:Y:S02]  /*2cb0*/  ISETP.GE.AND P3, PT, R0, R45.reuse, PT ;  /* 0x0000002d0000720c */ /* 0x080fe40003f66270 */
[----:B------:R-:W-:Y:S02]  /*2cc0*/  CS2R R64, SRZ ;  /* 0x0000000000407805 */ /* 0x000fe4000001ff00 */
[----:B------:R-:W-:Y:S01]  /*2cd0*/  CS2R R62, SRZ ;  /* 0x00000000003e7805 */ /* 0x000fe2000001ff00 */
[C---:B0-----:R-:W-:Y:S02]  /*2ce0*/  @!P2 IMAD.WIDE.U32 R2, R19.reuse, 0x8, R2 ;  /* 0x000000081302a825 */ /* 0x041fe400078e0002 */
[----:B------:R-:W0:Y:S02]  /*2cf0*/  @!P4 LDC.64 R10, c[0x0][0x220] ;  /* 0x00008800ff0acb82 */ /* 0x000e240000000a00 */
[----:B-1----:R-:W-:Y:S01]  /*2d00*/  @!P2 IMAD.WIDE.U32 R4, R19, 0x8, R4 ;  /* 0x000000081304a825 */ /* 0x002fe200078e0004 */
[----:B------:R1:W5:Y:S03]  /*2d10*/  @!P2 LDG.E.64 R72, desc[UR4][R2.64] ;  /* 0x000000040248a981 */ /* 0x000366000c1e1b00 */
[----:B------:R-:W-:Y:S01]  /*2d20*/  @!P3 IMAD.IADD R27, R44, 0x1, R0 ;  /* 0x000000012c1bb824 */ /* 0x000fe200078e0200 */
[----:B------:R4:W5:Y:S01]  /*2d30*/  @!P2 LDG.E.64 R66, desc[UR4][R4.64] ;  /* 0x000000040442a981 */ /* 0x000962000c1e1b00 */
[----:B------:R-:W-:Y:S01]  /*2d40*/  @!P3 VIADD R0, R0, 0x80 ;  /* 0x000000800000b836 */ /* 0x000fe20000000000 */
[----:B------:R-:W0:Y:S04]  /*2d50*/  @!P4 LDC.64 R12, c[0x0][0x228] ;  /* 0x00008a00ff0ccb82 */ /* 0x000e280000000a00 */
[----:B------:R-:W-:-:S04]  /*2d60*/  ISETP.GE.AND P1, PT, R0, R45, PT ;  /* 0x0000002d0000720c */ /* 0x000fc80003f26270 */
[----:B------:R-:W0:Y:S01]  /*2d70*/  @!P4 LDC.64 R14, c[0x0][0x230] ;  /* 0x00008c00ff0ecb82 */ /* 0x000e220000000a00 */
[----:B--2---:R-:W-:-:S07]  /*2d80*/  @!P2 IMAD.WIDE.U32 R6, R19, 0x8, R6 ;  /* 0x000000081306a825 */ /* 0x004fce00078e0006 */
[----:B------:R-:W2:Y:S01]  /*2d90*/  @!P4 LDC.64 R16, c[0x0][0x238] ;  /* 0x00008e00ff10cb82 */ /* 0x000ea20000000a00 */
[----:B---3--:R-:W-:Y:S01]  /*2da0*/  @!P2 IMAD.WIDE.U32 R8, R19, 0x8, R8 ;  /* 0x000000081308a825 */ /* 0x008fe200078e0008 */
[----:B------:R-:W5:Y:S03]  /*2db0*/  @!P2 LDG.E.64 R64, desc[UR4][R6.64] ;  /* 0x000000040640a981 */ /* 0x000f66000c1e1b00 */
[----:B------:R-:W-:Y:S01]  /*2dc0*/  @!P1 IMAD.IADD R37, R44, 0x1, R0 ;  /* 0x000000012c259824 */ /* 0x000fe200078e0200 */
[----:B------:R-:W5:Y:S01]  /*2dd0*/  @!P2 LDG.E.64 R62, desc[UR4][R8.64] ;  /* 0x00000004083ea981 */ /* 0x000f62000c1e1b00 */
[----:B------:R-:W-:Y:S01]  /*2de0*/  @!P1 VIADD R0, R0, 0x80 ;  /* 0x0000008000009836 */ /* 0x000fe20000000000 */
[----:B------:R-:W3:Y:S04]  /*2df0*/  @!P3 LDC.64 R18, c[0x0][0x220] ;  /* 0x00008800ff12bb82 */ /* 0x000ee80000000a00 */
[----:B------:R-:W-:-:S04]  /*2e00*/  ISETP.GE.AND P2, PT, R0, R45, PT ;  /* 0x0000002d0000720c */ /* 0x000fc80003f46270 */
[----:B-1----:R-:W1:Y:S08]  /*2e10*/  @!P3 LDC.64 R2, c[0x0][0x228] ;  /* 0x00008a00ff02bb82 */ /* 0x002e700000000a00 */
[----:B----4-:R-:W4:Y:S08]  /*2e20*/  @!P3 LDC.64 R4, c[0x0][0x230] ;  /* 0x00008c00ff04bb82 */ /* 0x010f300000000a00 */
[----:B------:R-:W4:Y:S01]  /*2e30*/  @!P3 LDC.64 R20, c[0x0][0x238] ;  /* 0x00008e00ff14bb82 */ /* 0x000f220000000a00 */
[----:B------:R-:W-:-:S02]  /*2e40*/  CS2R R58, SRZ ;  /* 0x00000000003a7805 */ /* 0x000fc4000001ff00 */
[----:B------:R-:W-:Y:S02]  /*2e50*/  CS2R R56, SRZ ;  /* 0x0000000000387805 */ /* 0x000fe4000001ff00 */
[----:B------:R-:W-:Y:S02]  /*2e60*/  CS2R R54, SRZ ;  /* 0x0000000000367805 */ /* 0x000fe4000001ff00 */
[----:B------:R-:W-:Y:S01]  /*2e70*/  CS2R R52, SRZ ;  /* 0x0000000000347805 */ /* 0x000fe2000001ff00 */
[C---:B0-----:R-:W-:Y:S01]  /*2e80*/  @!P4 IMAD.WIDE.U32 R10, R23.reuse, 0x8, R10 ;  /* 0x00000008170ac825 */ /* 0x041fe200078e000a */
[----:B------:R-:W-:Y:S02]  /*2e90*/  @!P2 IADD3 R79, R44, R0, RZ ;  /* 0x000000002c4fa210 */ /* 0x000fe40007ffe0ff */
[----:B------:R-:W-:Y:S01]  /*2ea0*/  CS2R R50, SRZ ;  /* 0x0000000000327805 */ /* 0x000fe2000001ff00 */
[----:B------:R-:W0:Y:S01]  /*2eb0*/  @!P1 LDC.64 R24, c[0x0][0x228] ;  /* 0x00008a00ff189b82 */ /* 0x000e220000000a00 */
[C---:B------:R-:W-:Y:S01]  /*2ec0*/  @!P4 IMAD.WIDE.U32 R12, R23.reuse, 0x8, R12 ;  /* 0x00000008170cc825 */ /* 0x040fe200078e000c */
[----:B------:R3:W5:Y:S03]  /*2ed0*/  @!P4 LDG.E.64 R58, desc[UR4][R10.64] ;  /* 0x000000040a3ac981 */ /* 0x000766000c1e1b00 */
[C---:B------:R-:W-:Y:S01]  /*2ee0*/  @!P4 IMAD.WIDE.U32 R14, R23.reuse, 0x8, R14 ;  /* 0x00000008170ec825 */ /* 0x040fe200078e000e */
[----:B------:R4:W5:Y:S02]  /*2ef0*/  @!P4 LDG.E.64 R56, desc[UR4][R12.64] ;  /* 0x000000040c38c981 */ /* 0x000964000c1e1b00 */
[----:B------:R-:W0:Y:S01]  /*2f00*/  @!P2 LDC.64 R32, c[0x0][0x228] ;  /* 0x00008a00ff20ab82 */ /* 0x000e220000000a00 */
[----:B--2---:R-:W-:Y:S01]  /*2f10*/  @!P4 IMAD.WIDE.U32 R16, R23, 0x8, R16 ;  /* 0x000000081710c825 */ /* 0x004fe200078e0010 */
[----:B------:R-:W5:Y:S03]  /*2f20*/  @!P4 LDG.E.64 R54, desc[UR4][R14.64] ;  /* 0x000000040e36c981 */ /* 0x000f66000c1e1b00 */
[----:B------:R-:W-:Y:S01]  /*2f30*/  @!P2 VIADD R0, R0, 0x80 ;  /* 0x000000800000a836 */ /* 0x000fe20000000000 */
[----:B------:R-:W5:Y:S02]  /*2f40*/  @!P4 LDG.E.64 R52, desc[UR4][R16.64] ;  /* 0x000000041034c981 */ /* 0x000f64000c1e1b00 */
[----:B------:R-:W2:Y:S02]  /*2f50*/  @!P1 LDC.64 R22, c[0x0][0x220] ;  /* 0x00008800ff169b82 */ /* 0x000ea40000000a00 */
[----:B------:R-:W-:Y:S01]  /*2f60*/  ISETP.GE.AND P4, PT, R0, R45, PT ;  /* 0x0000002d0000720c */ /* 0x000fe20003f86270 */
[----:B---3--:R-:W-:-:S05]  /*2f70*/  @!P3 IMAD.WIDE.U32 R18, R27, 0x8, R18 ;  /* 0x000000081b12b825 */ /* 0x008fca00078e0012 */
[----:B------:R-:W3:Y:S01]  /*2f80*/  @!P1 LDC.64 R10, c[0x0][0x230] ;  /* 0x00008c00ff0a9b82 */ /* 0x000ee20000000a00 */
[----:B-1----:R-:W-:-:S04]  /*2f90*/  @!P3 IMAD.WIDE.U32 R2, R27, 0x8, R2 ;  /* 0x000000081b02b825 */ /* 0x002fc800078e0002 */
[C---:B----4-:R-:W-:Y:S01]  /*2fa0*/  @!P3 IMAD.WIDE.U32 R4, R27.reuse, 0x8, R4 ;  /* 0x000000081b04b825 */ /* 0x050fe200078e0004 */
[----:B------:R1:W5:Y:S02]  /*2fb0*/  @!P3 LDG.E.64 R50, desc[UR4][R2.64] ;  /* 0x000000040232b981 */ /* 0x000364000c1e1b00 */
[----:B------:R-:W4:Y:S01]  /*2fc0*/  @!P1 LDC.64 R12, c[0x0][0x238] ;  /* 0x00008e00ff0c9b82 */ /* 0x000f220000000a00 */
[----:B------:R-:W-:-:S07]  /*2fd0*/  @!P3 IMAD.WIDE.U32 R20, R27, 0x8, R20 ;  /* 0x000000081b14b825 */ /* 0x000fce00078e0014 */
[----:B------:R-:W4:Y:S01]  /*2fe0*/  @!P2 LDC.64 R26, c[0x0][0x220] ;  /* 0x00008800ff1aab82 */ /* 0x000f220000000a00 */
[----:B------:R-:W-:Y:S02]  /*2ff0*/  CS2R R60, SRZ ;  /* 0x00000000003c7805 */ /* 0x000fe4000001ff00 */
[----:B------:R-:W-:-:S05]  /*3000*/  CS2R R42, SRZ ;  /* 0x00000000002a7805 */ /* 0x000fca000001ff00 */
[----:B------:R-:W4:Y:S01]  /*3010*/  @!P2 LDC.64 R48, c[0x0][0x230] ;  /* 0x00008c00ff30ab82 */ /* 0x000f220000000a00 */
[----:B------:R-:W-:Y:S01]  /*3020*/  CS2R R40, SRZ ;  /* 0x0000000000287805 */ /* 0x000fe2000001ff00 */
[----:B------:R-:W-:Y:S01]  /*3030*/  @!P4 IMAD.IADD R31, R44, 0x1, R0 ;  /* 0x000000012c1fc824 */ /* 0x000fe200078e0200 */
[----:B------:R-:W5:Y:S05]  /*3040*/  @!P3 LDG.E.64 R60, desc[UR4][R18.64] ;  /* 0x00000004123cb981 */ /* 0x000f6a000c1e1b00 */
[----:B------:R-:W4:Y:S01]  /*3050*/  @!P2 LDC.64 R68, c[0x0][0x238] ;  /* 0x00008e00ff44ab82 */ /* 0x000f220000000a00 */
[----:B------:R-:W-:Y:S01]  /*3060*/  @!P4 VIADD R0, R0, 0x80 ;  /* 0x000000800000c836 */ /* 0x000fe20000000000 */
[----:B------:R4:W5:Y:S04]  /*3070*/  @!P3 LDG.E.64 R42, desc[UR4][R4.64] ;  /* 0x00000004042ab981 */ /* 0x000968000c1e1b00 */
[----:B------:R-:W5:Y:S02]  /*3080*/  @!P3 LDG.E.64 R40, desc[UR4][R20.64] ;  /* 0x000000041428b981 */ /* 0x000f64000c1e1b00 */
[----:B-1----:R-:W1:Y:S01]  /*3090*/  @!P4 LDC.64 R2, c[0x0][0x228] ;  /* 0x00008a00ff02cb82 */ /* 0x002e620000000a00 */
[----:B------:R-:W-:Y:S01]  /*30a0*/  ISETP.GE.AND P3, PT, R0, R45, PT ;  /* 0x0000002d0000720c */ /* 0x000fe20003f66270 */
[----:B--2---:R-:W-:Y:S01]  /*30b0*/  @!P1 IMAD.WIDE.U32 R22, R37, 0x8, R22 ;  /* 0x0000000825169825 */ /* 0x004fe200078e0016 */
[----:B------:R-:W-:-:S02]  /*30c0*/  CS2R R14, SRZ ;  /* 0x00000000000e7805 */ /* 0x000fc4000001ff00 */
[----:B------:R-:W-:Y:S01]  /*30d0*/  CS2R R16, SRZ ;  /* 0x0000000000107805 */ /* 0x000fe2000001ff00 */
[C---:B0-----:R-:W-:Y:S02]  /*30e0*/  @!P1 IMAD.WIDE.U32 R24, R37.reuse, 0x8, R24 ;  /* 0x0000000825189825 */ /* 0x041fe400078e0018 */
[----:B------:R-:W0:Y:S02]  /*30f0*/  @!P4 LDC.64 R28, c[0x0][0x220] ;  /* 0x00008800ff1ccb82 */ /* 0x000e240000000a00 */
[----:B---3--:R-:W-:-:S04]  /*3100*/  @!P1 IMAD.WIDE.U32 R34, R37, 0x8, R10 ;  /* 0x0000000825229825 */ /* 0x008fc800078e000a */
[----:B----4-:R-:W-:Y:S01]  /*3110*/  @!P1 IMAD.WIDE.U32 R36, R37, 0x8, R12 ;  /* 0x0000000825249825 */ /* 0x010fe200078e000c */
[----:B------:R-:W-:Y:S01]  /*3120*/  CS2R R12, SRZ ;  /* 0x00000000000c7805 */ /* 0x000fe2000001ff00 */
[----:B------:R-:W2:Y:S02]  /*3130*/  @!P3 LDC.64 R74, c[0x0][0x220] ;  /* 0x00008800ff4abb82 */ /* 0x000ea40000000a00 */
[----:B------:R-:W-:-:S03]  /*3140*/  @!P2 IMAD.WIDE.U32 R4, R79, 0x8, R26 ;  /* 0x000000084f04a825 */ /* 0x000fc600078e001a */
[----:B------:R3:W5:Y:S01]  /*3150*/  @!P1 LDG.E.64 R12, desc[UR4][R36.64] ;  /* 0x00000004240c9981 */ /* 0x000762000c1e1b00 */
[C---:B------:R-:W-:Y:S02]  /*3160*/  @!P2 IMAD.WIDE.U32 R38, R79.reuse, 0x8, R32 ;  /* 0x000000084f26a825 */ /* 0x040fe400078e0020 */
[----:B------:R-:W4:Y:S01]  /*3170*/  @!P3 LDC.64 R70, c[0x0][0x228] ;  /* 0x00008a00ff46bb82 */ /* 0x000f220000000a00 */
[----:B------:R3:W5:Y:S01]  /*3180*/  @!P2 LDG.E.64 R14, desc[UR4][R4.64] ;  /* 0x00000004040ea981 */ /* 0x000762000c1e1b00 */
[----:B------:R-:W-:-:S03]  /*3190*/  @!P2 IMAD.WIDE.U32 R76, R79, 0x8, R48 ;  /* 0x000000084f4ca825 */ /* 0x000fc600078e0030 */
[----:B------:R0:W5:Y:S01]  /*31a0*/  @!P2 LDG.E.64 R16, desc[UR4][R38.64] ;  /* 0x000000042610a981 */ /* 0x000162000c1e1b00 */
[----:B------:R-:W-:Y:S02]  /*31b0*/  @!P2 IMAD.WIDE.U32 R78, R79, 0x8, R68 ;  /* 0x000000084f4ea825 */ /* 0x000fe400078e0044 */
[----:B------:R-:W4:Y:S02]  /*31c0*/  @!P3 LDC.64 R68, c[0x0][0x230] ;  /* 0x00008c00ff44bb82 */ /* 0x000f240000000a00 */
[----:B-1----:R-:W-:-:S06]  /*31d0*/  @!P4 IMAD.WIDE.U32 R82, R31, 0x8, R2 ;  /* 0x000000081f52c825 */ /* 0x002fcc00078e0002 */
[----:B------:R-:W1:Y:S08]  /*31e0*/  @!P4 LDC.64 R32, c[0x0][0x230] ;  /* 0x00008c00ff20cb82 */ /* 0x000e700000000a00 */
[----:B------:R-:W2:Y:S08]  /*31f0*/  @!P4 LDC.64 R26, c[0x0][0x238] ;  /* 0x00008e00ff1acb82 */ /* 0x000eb00000000a00 */
[----:B---3--:R-:W3:Y:S08]  /*3200*/  @!P0 LDC.64 R36, c[0x0][0x220] ;  /* 0x00008800ff248b82 */ /* 0x008ef00000000a00 */
[----:B------:R-:W4:Y:S08]  /*3210*/  @!P0 LDC.64 R4, c[0x0][0x228] ;  /* 0x00008a00ff048b82 */ /* 0x000f300000000a00 */
[----:B------:R-:W3:Y:S08]  /*3220*/  @!P3 LDC.64 R48, c[0x0][0x238] ;  /* 0x00008e00ff30bb82 */ /* 0x000ef00000000a00 */
[----:B0-----:R-:W0:Y:S08]  /*3230*/  @!P0 LDC.64 R38, c[0x0][0x230] ;  /* 0x00008c00ff268b82 */ /* 0x001e300000000a00 */
[----:B------:R-:W0:Y:S01]  /*3240*/  @!P0 LDC.64 R2, c[0x0][0x238] ;  /* 0x00008e00ff028b82 */ /* 0x000e220000000a00 */
[----:B------:R-:W-:-:S02]  /*3250*/  CS2R R6, SRZ ;  /* 0x0000000000067805 */ /* 0x000fc4000001ff00 */
[----:B------:R-:W-:Y:S02]  /*3260*/  CS2R R8, SRZ ;  /* 0x0000000000087805 */ /* 0x000fe4000001ff00 */
[----:B------:R-:W-:Y:S02]  /*3270*/  CS2R R20, SRZ ;  /* 0x0000000000147805 */ /* 0x000fe4000001ff00 */
[----:B------:R-:W-:Y:S01]  /*3280*/  CS2R R18, SRZ ;  /* 0x0000000000127805 */ /* 0x000fe2000001ff00 */
[----:B------:R-:W-:Y:S01]  /*3290*/  @!P4 IMAD.WIDE.U32 R80, R31, 0x8, R28 ;  /* 0x000000081f50c825 */ /* 0x000fe200078e001c */
[----:B------:R1:W5:Y:S01]  /*32a0*/  @!P1 LDG.E.64 R6, desc[UR4][R22.64] ;  /* 0x0000000416069981 */ /* 0x000362000c1e1b00 */
[----:B------:R-:W-:-:S03]  /*32b0*/  CS2R R10, SRZ ;  /* 0x00000000000a7805 */ /* 0x000fc6000001ff00 */
[----:B------:R4:W5:Y:S01]  /*32c0*/  @!P1 LDG.E.64 R8, desc[UR4][R24.64] ;  /* 0x0000000418089981 */ /* 0x000962000c1e1b00 */
[----:B------:R-:W-:-:S03]  /*32d0*/  @!P3 IMAD.IADD R85, R44, 0x1, R0 ;  /* 0x000000012c55b824 */ /* 0x000fc600078e0200 */
[----:B------:R3:W5:Y:S01]  /*32e0*/  @!P2 LDG.E.64 R20, desc[UR4][R78.64] ;  /* 0x000000044e14a981 */ /* 0x000762000c1e1b00 */
[----:B-1----:R-:W-:Y:S01]  /*32f0*/  CS2R R22, SRZ ;  /* 0x0000000000167805 */ /* 0x002fe2000001ff00 */
[----:B--2---:R-:W-:Y:S02]  /*3300*/  @!P4 IMAD.WIDE.U32 R86, R31, 0x8, R26 ;  /* 0x000000081f56c825 */ /* 0x004fe400078e001a */
[----:B------:R1:W5:Y:S01]  /*3310*/  @!P2 LDG.E.64 R18, desc[UR4][R76.64] ;  /* 0x000000044c12a981 */ /* 0x000362000c1e1b00 */
[----:B----4-:R-:W-:-:S03]  /*3320*/  CS2R R24, SRZ ;  /* 0x0000000000187805 */ /* 0x010fc6000001ff00 */
[----:B------:R2:W5:Y:S01]  /*3330*/  @!P4 LDG.E.64 R22, desc[UR4][R80.64] ;  /* 0x000000045016c981 */ /* 0x000562000c1e1b00 */
[----:B------:R-:W-:-:S03]  /*3340*/  @!P0 IMAD.WIDE.U32 R4, R47, 0x8, R4 ;  /* 0x000000082f048825 */ /* 0x000fc600078e0004 */
[----:B------:R4:W5:Y:S01]  /*3350*/  @!P4 LDG.E.64 R24, desc[UR4][R82.64] ;  /* 0x000000045218c981 */ /* 0x000962000c1e1b00 */
[----:B---3--:R-:W-:Y:S01]  /*3360*/  @!P3 IMAD.WIDE.U32 R78, R85, 0x8, R74 ;  /* 0x00000008554eb825 */ /* 0x008fe200078e004a */
[----:B------:R-:W-:Y:S02]  /*3370*/  CS2R R26, SRZ ;  /* 0x00000000001a7805 */ /* 0x000fe4000001ff00 */
[----:B------:R-:W-:Y:S01]  /*3380*/  CS2R R28, SRZ ;  /* 0x00000000001c7805 */ /* 0x000fe2000001ff00 */
[----:B------:R3:W5:Y:S01]  /*3390*/  @!P1 LDG.E.64 R10, desc[UR4][R34.64] ;  /* 0x00000004220a9981 */ /* 0x000762000c1e1b00 */
[----:B-1----:R-:W-:Y:S01]  /*33a0*/  @!P4 IMAD.WIDE.U32 R76, R31, 0x8, R32 ;  /* 0x000000081f4cc825 */ /* 0x002fe200078e0020 */
[----:B------:R-:W-:Y:S02]  /*33b0*/  CS2R R30, SRZ ;  /* 0x00000000001e7805 */ /* 0x000fe4000001ff00 */
[----:B------:R-:W-:Y:S01]  /*33c0*/  CS2R R32, SRZ ;  /* 0x0000000000207805 */ /* 0x000fe2000001ff00 */
[C---:B--2---:R-:W-:Y:S01]  /*33d0*/  @!P3 IMAD.WIDE.U32 R80, R85.reuse, 0x8, R70 ;  /* 0x000000085550b825 */ /* 0x044fe200078e0046 */
[----:B------:R1:W5:Y:S03]  /*33e0*/  @!P4 LDG.E.64 R26, desc[UR4][R76.64] ;  /* 0x000000044c1ac981 */ /* 0x000366000c1e1b00 */
[C---:B----4-:R-:W-:Y:S01]  /*33f0*/  @!P3 IMAD.WIDE.U32 R82, R85.reuse, 0x8, R68 ;  /* 0x000000085552b825 */ /* 0x050fe200078e0044 */
[----:B---3--:R-:W-:Y:S01]  /*3400*/  CS2R R34, SRZ ;  /* 0x0000000000227805 */ /* 0x008fe2000001ff00 */
[----:B------:R1:W5:Y:S02]  /*3410*/  @!P4 LDG.E.64 R28, desc[UR4][R86.64] ;  /* 0x00000004561cc981 */ /* 0x000364000c1e1b00 */
[----:B------:R-:W-:Y:S01]  /*3420*/  @!P3 IMAD.WIDE.U32 R84, R85, 0x8, R48 ;  /* 0x000000085554b825 */ /* 0x000fe200078e0030 */
[----:B------:R-:W-:Y:S01]  /*3430*/  CS2R R48, SRZ ;  /* 0x0000000000307805 */ /* 0x000fe2000001ff00 */
[----:B------:R1:W5:Y:S02]  /*3440*/  @!P3 LDG.E.64 R30, desc[UR4][R78.64] ;  /* 0x000000044e1eb981 */ /* 0x000364000c1e1b00 */
[C---:B------:R-:W-:Y:S01]  /*3450*/  @!P0 IMAD.WIDE.U32 R68, R47.reuse, 0x8, R36 ;  /* 0x000000082f448825 */ /* 0x040fe200078e0024 */
[----:B------:R-:W-:Y:S01]  /*3460*/  CS2R R36, SRZ ;  /* 0x0000000000247805 */ /* 0x000fe2000001ff00 */
[----:B------:R1:W5:Y:S02]  /*3470*/  @!P3 LDG.E.64 R32, desc[UR4][R80.64] ;  /* 0x000000045020b981 */ /* 0x000364000c1e1b00 */
[C---:B0-----:R-:W-:Y:S01]  /*3480*/  @!P0 IMAD.WIDE.U32 R70, R47.reuse, 0x8, R38 ;  /* 0x000000082f468825 */ /* 0x041fe200078e0026 */
[----:B------:R-:W-:Y:S01]  /*3490*/  CS2R R38, SRZ ;  /* 0x0000000000267805 */ /* 0x000fe2000001ff00 */
[----:B------:R1:W5:Y:S02]  /*34a0*/  @!P3 LDG.E.64 R34, desc[UR4][R82.64] ;  /* 0x000000045222b981 */ /* 0x000364000c1e1b00 */
[----:B------:R-:W-:Y:S01]  /*34b0*/  @!P0 IMAD.WIDE.U32 R74, R47, 0x8, R2 ;  /* 0x000000082f4a8825 */ /* 0x000fe200078e0002 */
[----:B------:R-:W-:-:S02]  /*34c0*/  CS2R R2, SRZ ;  /* 0x0000000000027805 */ /* 0x000fc4000001ff00 */
[----:B------:R-:W-:Y:S01]  /*34d0*/  CS2R R46, SRZ ;  /* 0x00000000002e7805 */ /* 0x000fe2000001ff00 */
[----:B------:R1:W5:Y:S04]  /*34e0*/  @!P3 LDG.E.64 R36, desc[UR4][R84.64] ;  /* 0x000000045424b981 */ /* 0x000368000c1e1b00 */
[----:B------:R1:W5:Y:S04]  /*34f0*/  @!P0 LDG.E.64 R48, desc[UR4][R68.64] ;  /* 0x0000000444308981 */ /* 0x000368000c1e1b00 */
[----:B------:R1:W5:Y:S04]  /*3500*/  @!P0 LDG.E.64 R2, desc[UR4][R4.64] ;  /* 0x0000000404028981 */ /* 0x000368000c1e1b00 */
[----:B------:R1:W5:Y:S04]  /*3510*/  @!P0 LDG.E.64 R46, desc[UR4][R70.64] ;  /* 0x00000004462e8981 */ /* 0x000368000c1e1b00 */
[----:B------:R1:W5:Y:S01]  /*3520*/  @!P0 LDG.E.64 R38, desc[UR4][R74.64] ;  /* 0x000000044a268981 */ /* 0x000362000c1e1b00 */
[----:B------:R-:W-:Y:S04]  /*3530*/  BSSY B1, `(.L_x_5601) ;  /* 0x0000054000017945 */ /* 0x000fe80003800000 */
[----:B------:R-:W-:Y:S05]  /*3540*/  @P0 BRA `(.L_x_5602) ;  /* 0x0000000400480947 */ /* 0x000fea0003800000 */
[----:B-1----:R-:W-:Y:S01]  /*3550*/  IMAD.MOV.U32 R4, RZ, RZ, 0x652b82fe ;  /* 0x652b82feff047424 */ /* 0x002fe200078e00ff */
[----:B------:R-:W-:Y:S01]  /*3560*/  MOV R5, 0x3ff71547 ;  /* 0x3ff7154700057802 */ /* 0x000fe20000000f00 */
[----:B------:R-:W-:Y:S01]  /*3570*/  UMOV UR6, 0xfefa39ef ;  /* 0xfefa39ef00067882 */ /* 0x000fe20000000000 */
[----:B------:R-:W-:Y:S01]  /*3580*/  UMOV UR7, 0x3fe62e42 ;  /* 0x3fe62e4200077882 */ /* 0x000fe20000000000 */
[----:B-----5:R-:W-:Y:S01]  /*3590*/  DADD R74, -RZ, -R2 ;  /* 0x00000000ff4a7229 */ /* 0x020fe20000000902 */
        /* <DEDUP_REMOVED lines=50> */
[----:B------:R-:W-:Y:S01]  /*38c0*/  @!P1 IMAD.IADD R4, R4, 0x1, -R3 ;  /* 0x0000000104049824 */ /* 0x000fe200078e0a03 */
[----:B------:R-:W-:-:S04]  /*38d0*/  @!P1 LEA R3, R3, R71, 0x14 ;  /* 0x0000004703039211 */ /* 0x000fc800078ea0ff */
[----:B------:R-:W-:Y:S01]  /*38e0*/  @!P1 LEA R5, R4, 0x3ff00000, 0x14 ;  /* 0x3ff0000004059811 */ /* 0x000fe200078ea0ff */
[----:B------:R-:W-:-:S06]  /*38f0*/  @!P1 IMAD.MOV.U32 R4, RZ, RZ, RZ ;  /* 0x000000ffff049224 */ /* 0x000fcc00078e00ff */
[----:B------:R-:W-:-:S11]  /*3900*/  @!P1 DMUL R68, R2, R4 ;  /* 0x0000000402449228 */ /* 0x000fd60000000000 */
.L_x_5604:
[----:B------:R-:W-:Y:S05]  /*3910*/  BSYNC B0 ;  /* 0x0000000000007941 */ /* 0x000fea0003800000 */
.L_x_5603:
        /* <DEDUP_REMOVED lines=17> */
.L_x_5606:
[----:B------:R-:W-:Y:S05]  /*3a30*/  BSYNC B2 ;  /* 0x0000000000027941 */ /* 0x000fea0003800000 */
.L_x_5605:
[----:B------:R-:W-:-:S08]  /*3a40*/  DFMA R38, R2, -R38, R38 ;  /* 0x800000260226722b */ /* 0x000fd00000000026 */
[----:B------:R-:W-:-:S08]  /*3a50*/  DMUL R38, R38, R48 ;  /* 0x0000003026267228 */ /* 0x000fd00000000000 */
[----:B------:R-:W-:-:S11]  /*3a60*/  DFMA R38, R2, R46, R38 ;  /* 0x0000002e0226722b */ /* 0x000fd60000000026 */
.L_x_5602:
[----:B------:R-:W-:Y:S05]  /*3a70*/  BSYNC B1 ;  /* 0x0000000000017941 */ /* 0x000fea0003800000 */
.L_x_5601:
[----:B-----5:R-:W0:Y:S01]  /*3a80*/  S2R R46, SR_TID.X ;  /* 0x00000000002e7919 */ /* 0x020e220000002100 */
        /* <DEDUP_REMOVED lines=8> */
[----:B-1----:R-:W-:Y:S01]  /*3b10*/  DADD R70, -RZ, -R66 ;  /* 0x00000000ff467229 */ /* 0x002fe20000000942 */
        /* <DEDUP_REMOVED lines=47> */
[----:B------:R-:W-:Y:S01]  /*3e10*/  @!P1 IMAD.MOV.U32 R66, RZ, RZ, RZ ;  /* 0x000000ffff429224 */ /* 0x000fe200078e00ff */
[----:B------:R-:W-:Y:S02]  /*3e20*/  FSEL R5, R5, RZ, !P0 ;  /* 0x000000ff05057208 */ /* 0x000fe40004000000 */
[----:B------:R-:W-:-:S05]  /*3e30*/  @!P1 SHF.R.S32.HI R3, RZ, 0x1, R0 ;  /* 0x00000001ff039819 */ /* 0x000fca0000011400 */
[----:B------:R-:W-:Y:S01]  /*3e40*/  @!P1 IMAD.IADD R2, R2, 0x1, -R3 ;  /* 0x0000000102029824 */ /* 0x000fe200078e0a03 */
[----:B------:R-:W-:-:S04]  /*3e50*/  @!P1 LEA R3, R3, R69, 0x14 ;  /* 0x0000004503039211 */ /* 0x000fc800078ea0ff */
[----:B------:R-:W-:Y:S01]  /*3e60*/  @!P1 LEA R67, R2, 0x3ff00000, 0x14 ;  /* 0x3ff0000002439811 */ /* 0x000fe200078ea0ff */
[----:B------:R-:W-:-:S06]  /*3e70*/  @!P1 IMAD.MOV.U32 R2, RZ, RZ, R68 ;  /* 0x000000ffff029224 */ /* 0x000fcc00078e0044 */
[----:B------:R-:W-:-:S11]  /*3e80*/  @!P1 DMUL R4, R2, R66 ;  /* 0x0000004202049228 */ /* 0x000fd60000000000 */
.L_x_5610:
[----:B------:R-:W-:Y:S05]  /*3e90*/  BSYNC B0 ;  /* 0x0000000000007941 */ /* 0x000fea0003800000 */
.L_x_5609:
        /* <DEDUP_REMOVED lines=17> */
.L_x_5612:
[----:B------:R-:W-:Y:S05]  /*3fb0*/  BSYNC B2 ;  /* 0x0000000000027941 */ /* 0x000fea0003800000 */
.L_x_5611:
[----:B------:R-:W-:-:S08]  /*3fc0*/  DFMA R62, R2, -R62, R62 ;  /* 0x8000003e023e722b */ /* 0x000fd0000000003e */
[----:B------:R-:W-:-:S08]  /*3fd0*/  DMUL R62, R62, R72 ;  /* 0x000000483e3e7228 */ /* 0x000fd00000000000 */
[----:B------:R-:W-:-:S11]  /*3fe0*/  DFMA R64, R2, R64, R62 ;  /* 0x000000400240722b */ /* 0x000fd6000000003e */
.L_x_5608:
[----:B------:R-:W-:Y:S05]  /*3ff0*/  BSYNC B1 ;  /* 0x0000000000017941 */ /* 0x000fea0003800000 */
.L_x_5607:
[----:B------:R-:W-:Y:S01]  /*4000*/  VIADD R0, R46, 0x100 ;  /* 0x000001002e007836 */ /* 0x000fe20000000000 */
[----:B------:R-:W-:Y:S04]  /*4010*/  BSSY B1, `(.L_x_5613) ;  /* 0x0000055000017945 */ /* 0x000fe80003800000 */
        /* <DEDUP_REMOVED lines=10> */
[----:B-1----:R-:W-:-:S08]  /*40c0*/  DADD R4, R2, -6.75539944105574400000e+15 ;  /* 0xc338000002047429 */ /* 0x002fd00000000000 */
        /* <DEDUP_REMOVED lines=51> */
.L_x_5616:
[----:B------:R-:W-:Y:S05]  /*4400*/  BSYNC B0 ;  /* 0x0000000000007941 */ /* 0x000fea0003800000 */
.L_x_5615:
        /* <DEDUP_REMOVED lines=17> */
.L_x_5618:
[----:B------:R-:W-:Y:S05]  /*4520*/  BSYNC B2 ;  /* 0x0000000000027941 */ /* 0x000fea0003800000 */
.L_x_5617:
[----:B------:R-:W-:-:S08]  /*4530*/  DFMA R52, R2, -R52, R52 ;  /* 0x800000340234722b */ /* 0x000fd00000000034 */
[----:B------:R-:W-:-:S08]  /*4540*/  DMUL R52, R52, R58 ;  /* 0x0000003a34347228 */ /* 0x000fd00000000000 */
[----:B------:R-:W-:-:S11]  /*4550*/  DFMA R54, R2, R54, R52 ;  /* 0x000000360236722b */ /* 0x000fd60000000034 */
.L_x_5614:
[----:B------:R-:W-:Y:S05]  /*4560*/  BSYNC B1 ;  /* 0x0000000000017941 */ /* 0x000fea0003800000 */
.L_x_5613:
        /* <DEDUP_REMOVED lines=64> */
.L_x_5622:
[----:B------:R-:W-:Y:S05]  /*4970*/  BSYNC B0 ;  /* 0x0000000000007941 */ /* 0x000fea0003800000 */
.L_x_5621:
        /* <DEDUP_REMOVED lines=17> */
.L_x_5624:
[----:B------:R-:W-:Y:S05]  /*4a90*/  BSYNC B2 ;  /* 0x0000000000027941 */ /* 0x000fea0003800000 */
.L_x_5623:
[----:B------:R-:W-:-:S08]  /*4aa0*/  DFMA R40, R2, -R40, R40 ;  /* 0x800000280228722b */ /* 0x000fd00000000028 */
[----:B------:R-:W-:-:S08]  /*4ab0*/  DMUL R40, R40, R60 ;  /* 0x0000003c28287228 */ /* 0x000fd00000000000 */
[----:B------:R-:W-:-:S11]  /*4ac0*/  DFMA R42, R2, R42, R40 ;  /* 0x0000002a022a722b */ /* 0x000fd60000000028 */
.L_x_5620:
[----:B------:R-:W-:Y:S05]  /*4ad0*/  BSYNC B1 ;  /* 0x0000000000017941 */ /* 0x000fea0003800000 */
.L_x_5619:
        /* <DEDUP_REMOVED lines=13> */
[----:B-1----:R-:W-:Y:S01]  /*4bb0*/  DFMA R4, R2, -UR6, -R8 ;  /* 0x8000000602047c2b */ /* 0x002fe20008000808 */
        /* <DEDUP_REMOVED lines=49> */
.L_x_5628:
[----:B------:R-:W-:Y:S05]  /*4ed0*/  BSYNC B0 ;  /* 0x0000000000007941 */ /* 0x000fea0003800000 */
.L_x_5627:
        /* <DEDUP_REMOVED lines=17> */
.L_x_5630:
[----:B------:R-:W-:Y:S05]  /*4ff0*/  BSYNC B2 ;  /* 0x0000000000027941 */ /* 0x000fea0003800000 */
.L_x_5629:
[----:B------:R-:W-:-:S08]  /*5000*/  DFMA R12, R2, -R12, R12 ;  /* 0x8000000c020c722b */ /* 0x000fd0000000000c */
[----:B------:R-:W-:-:S08]  /*5010*/  DMUL R6, R12, R6 ;  /* 0x000000060c067228 */ /* 0x000fd00000000000 */
[----:B------:R-:W-:-:S11]  /*5020*/  DFMA R10, R2, R10, R6 ;  /* 0x0000000a020a722b */ /* 0x000fd60000000006 */
.L_x_5626:
[----:B------:R-:W-:Y:S05]  /*5030*/  BSYNC B1 ;  /* 0x0000000000017941 */ /* 0x000fea0003800000 */
.L_x_5625:
        /* <DEDUP_REMOVED lines=63> */
.L_x_5634:
[----:B------:R-:W-:Y:S05]  /*5430*/  BSYNC B0 ;  /* 0x0000000000007941 */ /* 0x000fea0003800000 */
.L_x_5633:
        /* <DEDUP_REMOVED lines=17> */
.L_x_5636:
[----:B------:R-:W-:Y:S05]  /*5550*/  BSYNC B2 ;  /* 0x0000000000027941 */ /* 0x000fea0003800000 */
.L_x_5635:
[----:B------:R-:W-:-:S08]  /*5560*/  DFMA R20, R2, -R20, R20 ;  /* 0x800000140214722b */ /* 0x000fd00000000014 */
[----:B------:R-:W-:-:S08]  /*5570*/  DMUL R14, R20, R14 ;  /* 0x0000000e140e7228 */ /* 0x000fd00000000000 */
[----:B------:R-:W-:-:S11]  /*5580*/  DFMA R18, R2, R18, R14 ;  /* 0x000000120212722b */ /* 0x000fd6000000000e */
.L_x_5632:
[----:B------:R-:W-:Y:S05]  /*5590*/  BSYNC B1 ;  /* 0x0000000000017941 */ /* 0x000fea0003800000 */
.L_x_5631:
[----:B------:R-:W-:Y:S01]  /*55a0*/  IADD3 R0, R46, 0x300, RZ ;  /* 0x000003002e007810 */ /* 0x000fe20007ffe0ff */
[----:B------:R-:W-:Y:S03]  /*55b0*/  BSSY B1, `(.L_x_5637) ;  /* 0x0000054000017945 */ /* 0x000fe60003800000 */
        /* <DEDUP_REMOVED lines=61> */
.L_x_5640:
[----:B------:R-:W-:Y:S05]  /*5990*/  BSYNC B0 ;  /* 0x0000000000007941 */ /* 0x000fea0003800000 */
.L_x_5639:
        /* <DEDUP_REMOVED lines=17> */
.L_x_5642:
[----:B------:R-:W-:Y:S05]  /*5ab0*/  BSYNC B2 ;  /* 0x0000000000027941 */ /* 0x000fea0003800000 */
.L_x_5641:
[----:B------:R-:W-:-:S08]  /*5ac0*/  DFMA R28, R2, -R28, R28 ;  /* 0x8000001c021c722b */ /* 0x000fd0000000001c */
[----:B------:R-:W-:-:S08]  /*5ad0*/  DMUL R22, R28, R22 ;  /* 0x000000161c167228 */ /* 0x000fd00000000000 */
[----:B------:R-:W-:-:S11]  /*5ae0*/  DFMA R26, R2, R26, R22 ;  /* 0x0000001a021a722b */ /* 0x000fd60000000016 */
.L_x_5638:
[----:B------:R-:W-:Y:S05]  /*5af0*/  BSYNC B1 ;  /* 0x0000000000017941 */ /* 0x000fea0003800000 */
.L_x_5637:
[----:B------:R-:W-:Y:S01]  /*5b00*/  VIADD R0, R46, 0x380 ;  /* 0x000003802e007836 */ /* 0x000fe20000000000 */
[----:B------:R-:W-:Y:S04]  /*5b10*/  BSSY B1, `(.L_x_5643) ;  /* 0x0000054000017945 */ /* 0x000fe80003800000 */
[----:B------:R-:W-:-:S13]  /*5b20*/  ISETP.GE.AND P0, PT, R0, R45, PT ;  /* 0x0000002d0000720c */ /* 0x000fda0003f06270 */
[----:B------:R-:W-:Y:S05]  /*5b30*/  @P0 BRA `(.L_x_5644) ;  /* 0x0000000400440947 */ /* 0x000fea0003800000 */
        /* <DEDUP_REMOVED lines=59> */
.L_x_5646:
[----:B------:R-:W-:Y:S05]  /*5ef0*/  BSYNC B0 ;  /* 0x0000000000007941 */ /* 0x000fea0003800000 */
.L_x_5645:
        /* <DEDUP_REMOVED lines=17> */
.L_x_5648:
[----:B------:R-:W-:Y:S05]  /*6010*/  BSYNC B2 ;  /* 0x0000000000027941 */ /* 0x000fea0003800000 */
.L_x_5647:
[----:B------:R-:W-:-:S08]  /*6020*/  DFMA R36, R2, -R36, R36 ;  /* 0x800000240224722b */ /* 0x000fd00000000024 */
[----:B------:R-:W-:-:S08]  /*6030*/  DMUL R30, R36, R30 ;  /* 0x0000001e241e7228 */ /* 0x000fd00000000000 */
[----:B------:R-:W-:-:S11]  /*6040*/  DFMA R30, R2, R34, R30 ;  /* 0x00000022021e722b */ /* 0x000fd6000000001e */
.L_x_5644:
[----:B------:R-:W-:Y:S05]  /*6050*/  BSYNC B1 ;  /* 0x0000000000017941 */ /* 0x000fea0003800000 */
.L_x_5643:
[----:B------:R-:W-:Y:S01]  /*6060*/  ISETP.GE.AND P0, PT, R46, R45, PT ;  /* 0x0000002d2e00720c */ /* 0x000fe20003f06270 */
[----:B------:R-:W-:Y:S04]  /*6070*/  BSSY B0, `(.L_x_5649) ;  /* 0x0000034000007945 */ /* 0x000fe80003800000 */
[----:B------:R-:W-:Y:S08]  /*6080*/  BSSY B1, `(.L_x_5650) ;  /* 0x000002c000017945 */ /* 0x000ff00003800000 */
[----:B------:R-:W-:Y:S05]  /*6090*/  @P0 BRA `(.L_x_5651) ;  /* 0x0000000000340947 */ /* 0x000fea0003800000 */
[----:B-1----:R-:W0:Y:S01]  /*60a0*/  S2R R5, SR_TID.X ;  /* 0x0000000000057919 */ /* 0x002e220000002100 */
[----:B------:R-:W1:Y:S01]  /*60b0*/  LDC.64 R2, c[0x0][0x218] ;  /* 0x00008600ff027b82 */ /* 0x000e620000000a00 */
[----:B------:R-:W-:-:S05]  /*60c0*/  IMAD.MOV.U32 R46, RZ, RZ, R48 ;  /* 0x000000ffff2e7224 */ /* 0x000fca00078e0030 */
[----:B------:R-:W-:Y:S01]  /*60d0*/  ISETP.GE.AND P0, PT, R46, R45, PT ;  /* 0x0000002d2e00720c */ /* 0x000fe20003f06270 */
[----:B0-----:R-:W-:-:S04]  /*60e0*/  IMAD.IADD R5, R44, 0x1, R5 ;  /* 0x000000012c057824 */ /* 0x001fc800078e0205 */
[----:B-1----:R-:W-:-:S05]  /*60f0*/  IMAD.WIDE.U32 R2, R5, 0x8, R2 ;  /* 0x0000000805027825 */ /* 0x002fca00078e0002 */
[----:B------:R0:W-:Y:S03]  /*6100*/  STG.E.64 desc[UR4][R2.64], R38 ;  /* 0x0000002602007986 */ /* 0x0001e6000c101b04 */
[----:B------:R-:W-:Y:S05]  /*6110*/  @P0 BRA `(.L_x_5652) ;  /* 0x0000000000300947 */ /* 0x000fea0003800000 */
[----:B0-----:R-:W0:Y:S01]  /*6120*/  LDC.64 R2, c[0x0][0x218] ;  /* 0x00008600ff027b82 */ /* 0x001e220000000a00 */
[----:B------:R-:W-:Y:S01]  /*6130*/  IADD3 R5, R44, R46, RZ ;  /* 0x0000002e2c057210 */ /* 0x000fe20007ffe0ff */
[----:B------:R-:W-:-:S04]  /*6140*/  VIADD R46, R46, 0x80 ;  /* 0x000000802e2e7836 */ /* 0x000fc80000000000 */
[----:B0-----:R-:W-:-:S05]  /*6150*/  IMAD.WIDE.U32 R2, R5, 0x8, R2 ;  /* 0x0000000805027825 */ /* 0x001fca00078e0002 */
[----:B------:R0:W-:Y:S02]  /*6160*/  STG.E.64 desc[UR4][R2.64], R64 ;  /* 0x0000004002007986 */ /* 0x0001e4000c101b04 */
.L_x_5651:
[----:B------:R-:W-:-:S13]  /*6170*/  ISETP.GE.AND P0, PT, R46, R45, PT ;  /* 0x0000002d2e00720c */ /* 0x000fda0003f06270 */
[----:B------:R-:W-:Y:S05]  /*6180*/  @P0 BRA `(.L_x_5653) ;  /* 0x0000000000300947 */ /* 0x000fea0003800000 */
[----:B0-----:R-:W0:Y:S01]  /*6190*/  LDC.64 R2, c[0x0][0x218] ;  /* 0x00008600ff027b82 */ /* 0x001e220000000a00 */
[----:B-1----:R-:W-:Y:S02]  /*61a0*/  IMAD.IADD R5, R44, 0x1, R46 ;  /* 0x000000012c057824 */ /* 0x002fe400078e022e */
[----:B------:R-:W-:Y:S02]  /*61b0*/  VIADD R46, R46, 0x80 ;  /* 0x000000802e2e7836 */ /* 0x000fe40000000000 */
[----:B0-----:R-:W-:-:S05]  /*61c0*/  IMAD.WIDE.U32 R2, R5, 0x8, R2 ;  /* 0x0000000805027825 */ /* 0x001fca00078e0002 */
[----:B------:R1:W-:Y:S02]  /*61d0*/  STG.E.64 desc[UR4][R2.64], R54 ;  /* 0x0000003602007986 */ /* 0x0003e4000c101b04 */
.L_x_5652:
[----:B------:R-:W-:-:S13]  /*61e0*/  ISETP.GE.AND P0, PT, R46, R45, PT ;  /* 0x0000002d2e00720c */ /* 0x000fda0003f06270 */
[----:B------:R-:W-:Y:S05]  /*61f0*/  @P0 BRA `(.L_x_5654) ;  /* 0x0000000000300947 */ /* 0x000fea0003800000 */
[----:B01----:R-:W0:Y:S01]  /*6200*/  LDC.64 R2, c[0x0][0x218] ;  /* 0x00008600ff027b82 */ /* 0x003e220000000a00 */
[----:B------:R-:W-:Y:S01]  /*6210*/  IMAD.IADD R5, R44, 0x1, R46 ;  /* 0x000000012c057824 */ /* 0x000fe200078e022e */
[----:B------:R-:W-:-:S03]  /*6220*/  IADD3 R46, R46, 0x80, RZ ;  /* 0x000000802e2e7810 */ /* 0x000fc60007ffe0ff */
[----:B0-----:R-:W-:-:S05]  /*6230*/  IMAD.WIDE.U32 R2, R5, 0x8, R2 ;  /* 0x0000000805027825 */ /* 0x001fca00078e0002 */
[----:B------:R2:W-:Y:S02]  /*6240*/  STG.E.64 desc[UR4][R2.64], R42 ;  /* 0x0000002a02007986 */ /* 0x0005e4000c101b04 */
.L_x_5653:
[----:B------:R-:W-:-:S13]  /*6250*/  ISETP.GE.AND P0, PT, R46, R45, PT ;  /* 0x0000002d2e00720c */ /* 0x000fda0003f06270 */
[----:B------:R-:W-:Y:S05]  /*6260*/  @P0 BRA `(.L_x_5655) ;  /* 0x0000000000340947 */ /* 0x000fea0003800000 */
[----:B0-2---:R-:W0:Y:S01]  /*6270*/  LDC.64 R2, c[0x0][0x218] ;  /* 0x00008600ff027b82 */ /* 0x005e220000000a00 */
[----:B-1----:R-:W-:Y:S02]  /*6280*/  IMAD.IADD R5, R44, 0x1, R46 ;  /* 0x000000012c057824 */ /* 0x002fe400078e022e */
[----:B------:R-:W-:Y:S02]  /*6290*/  VIADD R46, R46, 0x80 ;  /* 0x000000802e2e7836 */ /* 0x000fe40000000000 */
[----:B0-----:R-:W-:-:S05]  /*62a0*/  IMAD.WIDE.U32 R2, R5, 0x8, R2 ;  /* 0x0000000805027825 */ /* 0x001fca00078e0002 */
[----:B------:R2:W-:Y:S02]  /*62b0*/  STG.E.64 desc[UR4][R2.64], R10 ;  /* 0x0000000a02007986 */ /* 0x0005e4000c101b04 */
.L_x_5654:
[----:B------:R-:W-:-:S13]  /*62c0*/  ISETP.GE.AND P0, PT, R46, R45, PT ;  /* 0x0000002d2e00720c */ /* 0x000fda0003f06270 */
[----:B------:R-:W-:Y:S05]  /*62d0*/  @P0 BREAK B1 ;  /* 0x0000000000010942 */ /* 0x000fea0003800000 */
[----:B------:R-:W-:Y:S05]  /*62e0*/  @P0 BRA `(.L_x_5656) ;  /* 0x0000000000300947 */ /* 0x000fea0003800000 */
[----:B012---:R-:W0:Y:S01]  /*62f0*/  LDC.64 R2, c[0x0][0x218] ;  /* 0x00008600ff027b82 */ /* 0x007e220000000a00 */
[----:B------:R-:W-:Y:S02]  /*6300*/  IMAD.IADD R5, R44, 0x1, R46 ;  /* 0x000000012c057824 */ /* 0x000fe400078e022e */
[----:B------:R-:W-:Y:S02]  /*6310*/  VIADD R46, R46, 0x80 ;  /* 0x000000802e2e7836 */ /* 0x000fe40000000000 */
[----:B0-----:R-:W-:-:S05]  /*6320*/  IMAD.WIDE.U32 R2, R5, 0x8, R2 ;  /* 0x0000000805027825 */ /* 0x001fca00078e0002 */
[----:B------:R3:W-:Y:S02]  /*6330*/  STG.E.64 desc[UR4][R2.64], R18 ;  /* 0x0000001202007986 */ /* 0x0007e4000c101b04 */
.L_x_5655:
[----:B------:R-:W-:Y:S05]  /*6340*/  BSYNC B1 ;  /* 0x0000000000017941 */ /* 0x000fea0003800000 */
.L_x_5650:
[----:B------:R-:W-:-:S13]  /*6350*/  ISETP.GE.AND P0, PT, R46, R45, PT ;  /* 0x0000002d2e00720c */ /* 0x000fda0003f06270 */
[----:B0-23--:R-:W0:Y:S01]  /*6360*/  @!P0 LDC.64 R2, c[0x0][0x218] ;  /* 0x00008600ff028b82 */ /* 0x00de220000000a00 */
[----:B-1----:R-:W-:Y:S01]  /*6370*/  @!P0 IADD3 R5, R44, R46, RZ ;  /* 0x0000002e2c058210 */ /* 0x002fe20007ffe0ff */
[----:B------:R-:W-:-:S04]  /*6380*/  @!P0 VIADD R46, R46, 0x80 ;  /* 0x000000802e2e8836 */ /* 0x000fc80000000000 */
[----:B0-----:R-:W-:-:S05]  /*6390*/  @!P0 IMAD.WIDE.U32 R2, R5, 0x8, R2 ;  /* 0x0000000805028825 */ /* 0x001fca00078e0002 */
[----:B------:R3:W-:Y:S02]  /*63a0*/  @!P0 STG.E.64 desc[UR4][R2.64], R26 ;  /* 0x0000001a02008986 */ /* 0x0007e4000c101b04 */
.L_x_5656:
[----:B------:R-:W-:Y:S05]  /*63b0*/  BSYNC B0 ;  /* 0x0000000000007941 */ /* 0x000fea0003800000 */
.L_x_5649:
[----:B------:R-:W-:Y:S05]  /*63c0*/  WARPSYNC.ALL ;  /* 0x0000000000007948 */ /* 0x000fea0003800000 */
[----:B------:R-:W-:-:S13]  /*63d0*/  ISETP.GE.AND P0, PT, R46, R45, PT ;  /* 0x0000002d2e00720c */ /* 0x000fda0003f06270 */
[----:B------:R-:W-:Y:S05]  /*63e0*/  @P0 EXIT ;  /* 0x000000000000094d */ /* 0x000fea0003800000 */
[----:B0123--:R-:W0:Y:S01]  /*63f0*/  LDC.64 R2, c[0x0][0x218] ;  /* 0x00008600ff027b82 */ /* 0x00fe220000000a00 */
[----:B------:R-:W-:-:S04]  /*6400*/  IMAD.IADD R5, R44, 0x1, R46 ;  /* 0x000000012c057824 */ /* 0x000fc800078e022e */
[----:B0-----:R-:W-:-:S05]  /*6410*/  IMAD.WIDE.U32 R2, R5, 0x8, R2 ;  /* 0x0000000805027825 */ /* 0x001fca00078e0002 */
[----:B------:R-:W-:Y:S01]  /*6420*/  STG.E.64 desc[UR4][R2.64], R30 ;  /* 0x0000001e02007986 */ /* 0x000fe2000c101b04 */
[----:B------:R-:W-:Y:S05]  /*6430*/  EXIT ;  /* 0x000000000000794d */ /* 0x000fea0003800000 */
        .weak           $__internal_4_$__cuda_sm20_dblrcp_rn_slowpath_v3
        .type           $__internal_4_$__cuda_sm20_dblrcp_rn_slowpath_v3,@function
        .size           $__internal_4_$__cuda_sm20_dblrcp_rn_slowpath_v3,(.L_x_9562 - $__internal_4_$__cuda_sm20_dblrcp_rn_slowpath_v3)
$__internal_4_$__cuda_sm20_dblrcp_rn_slowpath_v3:
[----:B------:R-:W-:Y:S01]  /*6440*/  IMAD.MOV.U32 R68, RZ, RZ, R4 ;  /* 0x000000ffff447224 */ /* 0x000fe200078e0004 */
[----:B------:R-:W-:Y:S01]  /*6450*/  BSSY B0, `(.L_x_5657) ;  /* 0x0000024000007945 */ /* 0x000fe20003800000 */
[----:B------:R-:W-:-:S06]  /*6460*/  IMAD.MOV.U32 R69, RZ, RZ, R3 ;  /* 0x000000ffff457224 */ /* 0x000fcc00078e0003 */
[----:B------:R-:W-:-:S14]  /*6470*/  DSETP.GTU.AND P0, PT, |R68|, +INF , PT ;  /* 0x7ff000004400742a */ /* 0x000fdc0003f0c200 */
[----:B------:R-:W-:Y:S05]  /*6480*/  @P0 BRA `(.L_x_5658) ;  /* 0x0000000000780947 */ /* 0x000fea0003800000 */
[----:B------:R-:W-:-:S04]  /*6490*/  LOP3.LUT R3, R3, 0x7fffffff, RZ, 0xc0, !PT ;  /* 0x7fffffff03037812 */ /* 0x000fc800078ec0ff */
[----:B------:R-:W-:-:S04]  /*64a0*/  IADD3 R4, R3, -0x1, RZ ;  /* 0xffffffff03047810 */ /* 0x000fc80007ffe0ff */
        /* <DEDUP_REMOVED lines=19> */
.L_x_5660:
        /* <DEDUP_REMOVED lines=9> */
.L_x_5658:
[----:B------:R-:W-:Y:S01]  /*6670*/  LOP3.LUT R5, R69, 0x80000, RZ, 0xfc, !PT ;  /* 0x0008000045057812 */ /* 0x000fe200078efcff */
[----:B------:R-:W-:-:S07]  /*6680*/  IMAD.MOV.U32 R4, RZ, RZ, R68 ;  /* 0x000000ffff047224 */ /* 0x000fce00078e0044 */
.L_x_5659:
[----:B------:R-:W-:Y:S05]  /*6690*/  BSYNC B0 ;  /* 0x0000000000007941 */ /* 0x000fea0003800000 */
.L_x_5657:
[----:B------:R-:W-:Y:S01]  /*66a0*/  MOV R2, R4 ;  /* 0x0000000400027202 */ /* 0x000fe20000000f00 */
[----:B------:R-:W-:Y:S02]  /*66b0*/  IMAD.MOV.U32 R3, RZ, RZ, R5 ;  /* 0x000000ffff037224 */ /* 0x000fe400078e0005 */
[----:B------:R-:W-:Y:S02]  /*66c0*/  IMAD.MOV.U32 R4, RZ, RZ, R0 ;  /* 0x000000ffff047224 */ /* 0x000fe400078e0000 */
[----:B------:R-:W-:-:S04]  /*66d0*/  IMAD.MOV.U32 R5, RZ, RZ, 0x0 ;  /* 0x00000000ff057424 */ /* 0x000fc800078e00ff */
[----:B------:R-:W-:Y:S05]  /*66e0*/  RET.REL.NODEC R4 `(_ZN2at6native29vectorized_elementwise_kernelILi2EZZZNS0_14glu_jvp_kernelERNS_18TensorIteratorBaseEENKUlvE_clEvENKUlvE_clEvEUlddddE_St5arrayIPcLm5EEEEviT0_T1_) ;  /* 0xffffff9804447950 */ /* 0x000fea0003c3ffff */
.L_x_5661:
        /* <DEDUP_REMOVED lines=9> */
.L_x_9562:


//--------------------- .text._ZN2at6native29vectorized_elementwise_kernelILi4EZZZNS0_14glu_jvp_kernelERNS_18TensorIteratorBaseEENKUlvE_clEvENKUlvE_clEvEUlddddE_St5arrayIPcLm5EEEEviT0_T1_ --------------------------
	.section	.text._ZN2at6native29vectorized_elementwise_kernelILi4EZZZNS0_14glu_jvp_kernelERNS_18TensorIteratorBaseEENKUlvE_clEvENKUlvE_clEvEUlddddE_St5arrayIPcLm5EEEEviT0_T1_,"ax",@progbits
	.align	128
        .global         _ZN2at6native29vectorized_elementwise_kernelILi4EZZZNS0_14glu_jvp_kernelERNS_18TensorIteratorBaseEENKUlvE_clEvENKUlvE_clEvEUlddddE_St5arrayIPcLm5EEEEviT0_T1_
        .type           _ZN2at6native29vectorized_elementwise_kernelILi4EZZZNS0_14glu_jvp_kernelERNS_18TensorIteratorBaseEENKUlvE_clEvENKUlvE_clEvEUlddddE_St5arrayIPcLm5EEEEviT0_T1_,@function
        .size           _ZN2at6native29vectorized_elementwise_kernelILi4EZZZNS0_14glu_jvp_kernelERNS_18TensorIteratorBaseEENKUlvE_clEvENKUlvE_clEvEUlddddE_St5arrayIPcLm5EEEEviT0_T1_,(.L_x_9563 - _ZN2at6native29vectorized_elementwise_kernelILi4EZZZNS0_14glu_jvp_kernelERNS_18TensorIteratorBaseEENKUlvE_clEvENKUlvE_clEvEUlddddE_St5arrayIPcLm5EEEEviT0_T1_)
        .other          _ZN2at6native29vectorized_elementwise_kernelILi4EZZZNS0_14glu_jvp_kernelERNS_18TensorIteratorBaseEENKUlvE_clEvENKUlvE_clEvEUlddddE_St5arrayIPcLm5EEEEviT0_T1_,@"STO_CUDA_ENTRY STV_DEFAULT"
_ZN2at6native29vectorized_elementwise_kernelILi4EZZZNS0_14glu_jvp_kernelERNS_18TensorIteratorBaseEENKUlvE_clEvENKUlvE_clEvEUlddddE_St5arrayIPcLm5EEEEviT0_T1_:
.text._ZN2at6native29vectorized_elementwise_kernelILi4EZZZNS0_14glu_jvp_kernelERNS_18TensorIteratorBaseEENKUlvE_clEvENKUlvE_clEvEUlddddE_St5arrayIPcLm5EEEEviT0_T1_:
        /* <DEDUP_REMOVED lines=97> */
.L_x_5664:
[----:B------:R-:W-:Y:S05]  /*0610*/  BSYNC B0 ;  /* 0x0000000000007941 */ /* 0x000fea0003800000 */
.L_x_5663:
        /* <DEDUP_REMOVED lines=16> */
[----:B-----5:R-:W-:Y:S05]  /*0720*/  CALL.REL.NOINC `($__internal_5_$__cuda_sm20_dblrcp_rn_slowpath_v3) ;  /* 0x0000005c00447944 */ /* 0x020fea0003c00000 */
.L_x_5666:
[----:B------:R-:W-:Y:S05]  /*0730*/  BSYNC B1 ;  /* 0x0000000000017941 */ /* 0x000fea0003800000 */
.L_x_5665:
        /* <DEDUP_REMOVED lines=59> */
.L_x_5668:
[----:B------:R-:W-:Y:S05]  /*0af0*/  BSYNC B0 ;  /* 0x0000000000007941 */ /* 0x000fea0003800000 */
.L_x_5667:
        /* <DEDUP_REMOVED lines=19> */
[----:B------:R-:W-:Y:S05]  /*0c30*/  CALL.REL.NOINC `($__internal_5_$__cuda_sm20_dblrcp_rn_slowpath_v3) ;  /* 0x0000005800007944 */ /* 0x000fea0003c00000 */
.L_x_5670:
[----:B------:R-:W-:Y:S05]  /*0c40*/  BSYNC B1 ;  /* 0x0000000000017941 */ /* 0x000fea0003800000 */
.L_x_5669:
        /* <DEDUP_REMOVED lines=59> */
.L_x_5672:
[----:B------:R-:W-:Y:S05]  /*1000*/  BSYNC B0 ;  /* 0x0000000000007941 */ /* 0x000fea0003800000 */
.L_x_5671:
        /* <DEDUP_REMOVED lines=20> */
.L_x_5674:
[----:B------:R-:W-:Y:S05]  /*1150*/  BSYNC B1 ;  /* 0x0000000000017941 */ /* 0x000fea0003800000 */
.L_x_5673:
        /* <DEDUP_REMOVED lines=59> */
.L_x_5676:
[----:B------:R-:W-:Y:S05]  /*1510*/  BSYNC B0 ;  /* 0x0000000000007941 */ /* 0x000fea0003800000 */
.L_x_5675:
        /* <DEDUP_REMOVED lines=19> */
[----:B------:R-:W-:Y:S05]  /*1650*/  CALL.REL.NOINC `($__internal_5_$__cuda_sm20_dblrcp_rn_slowpath_v3) ;  /* 0x0000004c00787944 */ /* 0x000fea0003c00000 */
.L_x_5678:
[----:B------:R-:W-:Y:S05]  /*1660*/  BSYNC B1 ;  /* 0x0000000000017941 */ /* 0x000fea0003800000 */
.L_x_5677:
        /* <DEDUP_REMOVED lines=59> */
.L_x_5680:
[----:B------:R-:W-:Y:S05]  /*1a20*/  BSYNC B0 ;  /* 0x0000000000007941 */ /* 0x000fea0003800000 */
.L_x_5679:
        /* <DEDUP_REMOVED lines=19> */
[----:B------:R-:W-:Y:S05]  /*1b60*/  CALL.REL.NOINC `($__internal_5_$__cuda_sm20_dblrcp_rn_slowpath_v3) ;  /* 0x0000004800347944 */ /* 0x000fea0003c00000 */
.L_x_5682:
[----:B------:R-:W-:Y:S05]  /*1b70*/  BSYNC B1 ;  /* 0x0000000000017941 */ /* 0x000fea0003800000 */
.L_x_5681:
        /* <DEDUP_REMOVED lines=59> */
.L_x_5684:
[----:B------:R-:W-:Y:S05]  /*1f30*/  BSYNC B0 ;  /* 0x0000000000007941 */ /* 0x000fea0003800000 */
.L_x_5683:
        /* <DEDUP_REMOVED lines=20> */
.L_x_5686:
[----:B------:R-:W-:Y:S05]  /*2080*/  BSYNC B1 ;  /* 0x0000000000017941 */ /* 0x000fea0003800000 */
.L_x_5685:
        /* <DEDUP_REMOVED lines=59> */
.L_x_5688:
[----:B------:R-:W-:Y:S05]  /*2440*/  BSYNC B0 ;  /* 0x0000000000007941 */ /* 0x000fea0003800000 */
.L_x_5687:
        /* <DEDUP_REMOVED lines=20> */
.L_x_5690:
[----:B------:R-:W-:Y:S05]  /*2590*/  BSYNC B1 ;  /* 0x0000000000017941 */ /* 0x000fea0003800000 */
.L_x_5689:
        /* <DEDUP_REMOVED lines=59> */
.L_x_5692:
[----:B------:R-:W-:Y:S05]  /*2950*/  BSYNC B0 ;  /* 0x0000000000007941 */ /* 0x000fea0003800000 */
.L_x_5691:
        /* <DEDUP_REMOVED lines=22> */
[----:B-1----:R-:W-:Y:S05]  /*2ac0*/  CALL.REL.NOINC `($__internal_5_$__cuda_sm20_dblrcp_rn_slowpath_v3) ;  /* 0x00000038005c7944 */ /* 0x002fea0003c00000 */
[----:B------:R-:W-:Y:S01]  /*2ad0*/  MOV R12, R2 ;  /* 0x00000002000c7202 */ /* 0x000fe20000000f00 */
[----:B------:R-:W-:-:S07]  /*2ae0*/  IMAD.MOV.U32 R13, RZ, RZ, R3 ;  /* 0x000000ffff0d7224 */ /* 0x000fce00078e0003 */
.L_x_5694:
[----:B------:R-:W-:Y:S05]  /*2af0*/  BSYNC B1 ;  /* 0x0000000000017941 */ /* 0x000fea0003800000 */
.L_x_5693:
        /* <DEDUP_REMOVED lines=11> */
.L_x_5662:
        /* <DEDUP_REMOVED lines=214> */
.L_x_5698:
[----:B------:R-:W-:Y:S05]  /*3910*/  BSYNC B0 ;  /* 0x0000000000007941 */ /* 0x000fea0003800000 */
.L_x_5697:
        /* <DEDUP_REMOVED lines=17> */
.L_x_5700:
[----:B------:R-:W-:Y:S05]  /*3a30*/  BSYNC B2 ;  /* 0x0000000000027941 */ /* 0x000fea0003800000 */
.L_x_5699:
[----:B------:R-:W-:-:S08]  /*3a40*/  DFMA R38, R2, -R38, R38 ;  /* 0x800000260226722b */ /* 0x000fd00000000026 */
[----:B------:R-:W-:-:S08]  /*3a50*/  DMUL R38, R38, R48 ;  /* 0x0000003026267228 */ /* 0x000fd00000000000 */
[----:B------:R-:W-:-:S11]  /*3a60*/  DFMA R38, R2, R46, R38 ;  /* 0x0000002e0226722b */ /* 0x000fd60000000026 */
.L_x_5696:
[----:B------:R-:W-:Y:S05]  /*3a70*/  BSYNC B1 ;  /* 0x0000000000017941 */ /* 0x000fea0003800000 */
.L_x_5695:
        /* <DEDUP_REMOVED lines=65> */
.L_x_5704:
[----:B------:R-:W-:Y:S05]  /*3e90*/  BSYNC B0 ;  /* 0x0000000000007941 */ /* 0x000fea0003800000 */
.L_x_5703:
        /* <DEDUP_REMOVED lines=17> */
.L_x_5706:
[----:B------:R-:W-:Y:S05]  /*3fb0*/  BSYNC B2 ;  /* 0x0000000000027941 */ /* 0x000fea0003800000 */
.L_x_5705:
[----:B------:R-:W-:-:S08]  /*3fc0*/  DFMA R62, R2, -R62, R62 ;  /* 0x8000003e023e722b */ /* 0x000fd0000000003e */
[----:B------:R-:W-:-:S08]  /*3fd0*/  DMUL R62, R62, R72 ;  /* 0x000000483e3e7228 */ /* 0x000fd00000000000 */
[----:B------:R-:W-:-:S11]  /*3fe0*/  DFMA R64, R2, R64, R62 ;  /* 0x000000400240722b */ /* 0x000fd6000000003e */
.L_x_5702:
[----:B------:R-:W-:Y:S05]  /*3ff0*/  BSYNC B1 ;  /* 0x0000000000017941 */ /* 0x000fea0003800000 */
.L_x_5701:
        /* <DEDUP_REMOVED lines=64> */
.L_x_5710:
[----:B------:R-:W-:Y:S05]  /*4400*/  BSYNC B0 ;  /* 0x0000000000007941 */ /* 0x000fea0003800000 */
.L_x_5709:
        /* <DEDUP_REMOVED lines=17> */
.L_x_5712:
[----:B------:R-:W-:Y:S05]  /*4520*/  BSYNC B2 ;  /* 0x0000000000027941 */ /* 0x000fea0003800000 */
.L_x_5711:
[----:B------:R-:W-:-:S08]  /*4530*/  DFMA R52, R2, -R52, R52 ;  /* 0x800000340234722b */ /* 0x000fd00000000034 */
[----:B------:R-:W-:-:S08]  /*4540*/  DMUL R52, R52, R58 ;  /* 0x0000003a34347228 */ /* 0x000fd00000000000 */
[----:B------:R-:W-:-:S11]  /*4550*/  DFMA R54, R2, R54, R52 ;  /* 0x000000360236722b */ /* 0x000fd60000000034 */
.L_x_5708:
[----:B------:R-:W-:Y:S05]  /*4560*/  BSYNC B1 ;  /* 0x0000000000017941 */ /* 0x000fea0003800000 */
.L_x_5707:
        /* <DEDUP_REMOVED lines=64> */
.L_x_5716:
[----:B------:R-:W-:Y:S05]  /*4970*/  BSYNC B0 ;  /* 0x0000000000007941 */ /* 0x000fea0003800000 */
.L_x_5715:
        /* <DEDUP_REMOVED lines=17> */
.L_x_5718:
[----:B------:R-:W-:Y:S05]  /*4a90*/  BSYNC B2 ;  /* 0x0000000000027941 */ /* 0x000fea0003800000 */
.L_x_5717:
[----:B------:R-:W-:-:S08]  /*4aa0*/  DFMA R40, R2, -R40, R40 ;  /* 0x800000280228722b */ /* 0x000fd00000000028 */
[----:B------:R-:W-:-:S08]  /*4ab0*/  DMUL R40, R40, R60 ;  /* 0x0000003c28287228 */ /* 0x000fd00000000000 */
[----:B------:R-:W-:-:S11]  /*4ac0*/  DFMA R42, R2, R42, R40 ;  /* 0x0000002a022a722b */ /* 0x000fd60000000028 */
.L_x_5714:
[----:B------:R-:W-:Y:S05]  /*4ad0*/  BSYNC B1 ;  /* 0x0000000000017941 */ /* 0x000fea0003800000 */
.L_x_5713:
        /* <DEDUP_REMOVED lines=63> */
.L_x_5722:
[----:B------:R-:W-:Y:S05]  /*4ed0*/  BSYNC B0 ;  /* 0x0000000000007941 */ /* 0x000fea0003800000 */
.L_x_5721:
        /* <DEDUP_REMOVED lines=17> */
.L_x_5724:
[----:B------:R-:W-:Y:S05]  /*4ff0*/  BSYNC B2 ;  /* 0x0000000000027941 */ /* 0x000fea0003800000 */
.L_x_5723:
[----:B------:R-:W-:-:S08]  /*5000*/  DFMA R12, R2, -R12, R12 ;  /* 0x8000000c020c722b */ /* 0x000fd0000000000c */
[----:B------:R-:W-:-:S08]  /*5010*/  DMUL R6, R12, R6 ;  /* 0x000000060c067228 */ /* 0x000fd00000000000 */
[----:B------:R-:W-:-:S11]  /*5020*/  DFMA R10, R2, R10, R6 ;  /* 0x0000000a020a722b */ /* 0x000fd60000000006 */
.L_x_5720:
[----:B------:R-:W-:Y:S05]  /*5030*/  BSYNC B1 ;  /* 0x0000000000017941 */ /* 0x000fea0003800000 */
.L_x_5719:
        /* <DEDUP_REMOVED lines=63> */
.L_x_5728:
[----:B------:R-:W-:Y:S05]  /*5430*/  BSYNC B0 ;  /* 0x0000000000007941 */ /* 0x000fea0003800000 */
.L_x_5727:
        /* <DEDUP_REMOVED lines=17> */
.L_x_5730:
[----:B------:R-:W-:Y:S05]  /*5550*/  BSYNC B2 ;  /* 0x0000000000027941 */ /* 0x000fea0003800000 */
.L_x_5729:
[----:B------:R-:W-:-:S08]  /*5560*/  DFMA R20, R2, -R20, R20 ;  /* 0x800000140214722b */ /* 0x000fd00000000014 */
[----:B------:R-:W-:-:S08]  /*5570*/  DMUL R14, R20, R14 ;  /* 0x0000000e140e7228 */ /* 0x000fd00000000000 */
[----:B------:R-:W-:-:S11]  /*5580*/  DFMA R18, R2, R18, R14 ;  /* 0x000000120212722b */ /* 0x000fd6000000000e */
.L_x_5726:
[----:B------:R-:W-:Y:S05]  /*5590*/  BSYNC B1 ;  /* 0x0000000000017941 */ /* 0x000fea0003800000 */
.L_x_5725:
        /* <DEDUP_REMOVED lines=63> */
.L_x_5734:
[----:B------:R-:W-:Y:S05]  /*5990*/  BSYNC B0 ;  /* 0x0000000000007941 */ /* 0x000fea0003800000 */
.L_x_5733:
        /* <DEDUP_REMOVED lines=17> */
.L_x_5736:
[----:B------:R-:W-:Y:S05]  /*5ab0*/  BSYNC B2 ;  /* 0x0000000000027941 */ /* 0x000fea0003800000 */
.L_x_5735:
[----:B------:R-:W-:-:S08]  /*5ac0*/  DFMA R28, R2, -R28, R28 ;  /* 0x8000001c021c722b */ /* 0x000fd0000000001c */
[----:B------:R-:W-:-:S08]  /*5ad0*/  DMUL R22, R28, R22 ;  /* 0x000000161c167228 */ /* 0x000fd00000000000 */
[----:B------:R-:W-:-:S11]  /*5ae0*/  DFMA R26, R2, R26, R22 ;  /* 0x0000001a021a722b */ /* 0x000fd60000000016 */
.L_x_5732:
[----:B------:R-:W-:Y:S05]  /*5af0*/  BSYNC B1 ;  /* 0x0000000000017941 */ /* 0x000fea0003800000 */
.L_x_5731:
        /* <DEDUP_REMOVED lines=63> */
.L_x_5740:
[----:B------:R-:W-:Y:S05]  /*5ef0*/  BSYNC B0 ;  /* 0x0000000000007941 */ /* 0x000fea0003800000 */
.L_x_5739:
        /* <DEDUP_REMOVED lines=17> */
.L_x_5742:
[----:B------:R-:W-:Y:S05]  /*6010*/  BSYNC B2 ;  /* 0x0000000000027941 */ /* 0x000fea0003800000 */
.L_x_5741:
[----:B------:R-:W-:-:S08]  /*6020*/  DFMA R36, R2, -R36, R36 ;  /* 0x800000240224722b */ /* 0x000fd00000000024 */
[----:B------:R-:W-:-:S08]  /*6030*/  DMUL R30, R36, R30 ;  /* 0x0000001e241e7228 */ /* 0x000fd00000000000 */
[----:B------:R-:W-:-:S11]  /*6040*/  DFMA R30, R2, R34, R30 ;  /* 0x00000022021e722b */ /* 0x000fd6000000001e */
.L_x_5738:
[----:B------:R-:W-:Y:S05]  /*6050*/  BSYNC B1 ;  /* 0x0000000000017941 */ /* 0x000fea0003800000 */
.L_x_5737:
        /* <DEDUP_REMOVED lines=17> */
.L_x_5745:
[----:B------:R-:W-:-:S13]  /*6170*/  ISETP.GE.AND P0, PT, R46, R45, PT ;  /* 0x0000002d2e00720c */ /* 0x000fda0003f06270 */
[----:B------:R-:W-:Y:S05]  /*6180*/  @P0 BRA `(.L_x_5747) ;  /* 0x0000000000300947 */ /* 0x000fea0003800000 */
[----:B0-----:R-:W0:Y:S01]  /*6190*/  LDC.64 R2, c[0x0][0x218] ;  /* 0x00008600ff027b82 */ /* 0x001e220000000a00 */
[----:B-1----:R-:W-:Y:S02]  /*61a0*/  IMAD.IADD R5, R44, 0x1, R46 ;  /* 0x000000012c057824 */ /* 0x002fe400078e022e */
[----:B------:R-:W-:Y:S02]  /*61b0*/  VIADD R46, R46, 0x80 ;  /* 0x000000802e2e7836 */ /* 0x000fe40000000000 */
[----:B0-----:R-:W-:-:S05]  /*61c0*/  IMAD.WIDE.U32 R2, R5, 0x8, R2 ;  /* 0x0000000805027825 */ /* 0x001fca00078e0002 */
[----:B------:R1:W-:Y:S02]  /*61d0*/  STG.E.64 desc[UR4][R2.64], R54 ;  /* 0x0000003602007986 */ /* 0x0003e4000c101b04 */
.L_x_5746:
[----:B------:R-:W-:-:S13]  /*61e0*/  ISETP.GE.AND P0, PT, R46, R45, PT ;  /* 0x0000002d2e00720c */ /* 0x000fda0003f06270 */
[----:B------:R-:W-:Y:S05]  /*61f0*/  @P0 BRA `(.L_x_5748) ;  /* 0x0000000000300947 */ /* 0x000fea0003800000 */
[----:B01----:R-:W0:Y:S01]  /*6200*/  LDC.64 R2, c[0x0][0x218] ;  /* 0x00008600ff027b82 */ /* 0x003e220000000a00 */
[----:B------:R-:W-:Y:S01]  /*6210*/  IMAD.IADD R5, R44, 0x1, R46 ;  /* 0x000000012c057824 */ /* 0x000fe200078e022e */
[----:B------:R-:W-:-:S03]  /*6220*/  IADD3 R46, R46, 0x80, RZ ;  /* 0x000000802e2e7810 */ /* 0x000fc60007ffe0ff */
[----:B0-----:R-:W-:-:S05]  /*6230*/  IMAD.WIDE.U32 R2, R5, 0x8, R2 ;  /* 0x0000000805027825 */ /* 0x001fca00078e0002 */
[----:B------:R2:W-:Y:S02]  /*6240*/  STG.E.64 desc[UR4][R2.64], R42 ;  /* 0x0000002a02007986 */ /* 0x0005e4000c101b04 */
.L_x_5747:
[----:B------:R-:W-:-:S13]  /*6250*/  ISETP.GE.AND P0, PT, R46, R45, PT ;  /* 0x0000002d2e00720c */ /* 0x000fda0003f06270 */
[----:B------:R-:W-:Y:S05]  /*6260*/  @P0 BRA `(.L_x_5749) ;  /* 0x0000000000340947 */ /* 0x000fea0003800000 */
[----:B0-2---:R-:W0:Y:S01]  /*6270*/  LDC.64 R2, c[0x0][0x218] ;  /* 0x00008600ff027b82 */ /* 0x005e220000000a00 */
[----:B-1----:R-:W-:Y:S02]  /*6280*/  IMAD.IADD R5, R44, 0x1, R46 ;  /* 0x000000012c057824 */ /* 0x002fe400078e022e */
[----:B------:R-:W-:Y:S02]  /*6290*/  VIADD R46, R46, 0x80 ;  /* 0x000000802e2e7836 */ /* 0x000fe40000000000 */
[----:B0-----:R-:W-:-:S05]  /*62a0*/  IMAD.WIDE.U32 R2, R5, 0x8, R2 ;  /* 0x0000000805027825 */ /* 0x001fca00078e0002 */
[----:B------:R2:W-:Y:S02]  /*62b0*/  STG.E.64 desc[UR4][R2.64], R10 ;  /* 0x0000000a02007986 */ /* 0x0005e4000c101b04 */
.L_x_5748:
        /* <DEDUP_REMOVED lines=8> */
.L_x_5749:
[----:B------:R-:W-:Y:S05]  /*6340*/  BSYNC B1 ;  /* 0x0000000000017941 */ /* 0x000fea0003800000 */
.L_x_5744:
[----:B------:R-:W-:-:S13]  /*6350*/  ISETP.GE.AND P0, PT, R46, R45, PT ;  /* 0x0000002d2e00720c */ /* 0x000fda0003f06270 */
[----:B0-23--:R-:W0:Y:S01]  /*6360*/  @!P0 LDC.64 R2, c[0x0][0x218] ;  /* 0x00008600ff028b82 */ /* 0x00de220000000a00 */
[----:B-1----:R-:W-:Y:S01]  /*6370*/  @!P0 IADD3 R5, R44, R46, RZ ;  /* 0x0000002e2c058210 */ /* 0x002fe20007ffe0ff */
[----:B------:R-:W-:-:S04]  /*6380*/  @!P0 VIADD R46, R46, 0x80 ;  /* 0x000000802e2e8836 */ /* 0x000fc80000000000 */
[----:B0-----:R-:W-:-:S05]  /*6390*/  @!P0 IMAD.WIDE.U32 R2, R5, 0x8, R2 ;  /* 0x0000000805028825 */ /* 0x001fca00078e0002 */
[----:B------:R3:W-:Y:S02]  /*63a0*/  @!P0 STG.E.64 desc[UR4][R2.64], R26 ;  /* 0x0000001a02008986 */ /* 0x0007e4000c101b04 */
.L_x_5750:
[----:B------:R-:W-:Y:S05]  /*63b0*/  BSYNC B0 ;  /* 0x0000000000007941 */ /* 0x000fea0003800000 */
.L_x_5743:
        /* <DEDUP_REMOVED lines=8> */
        .weak           $__internal_5_$__cuda_sm20_dblrcp_rn_slowpath_v3
        .type           $__internal_5_$__cuda_sm20_dblrcp_rn_slowpath_v3,@function
        .size           $__internal_5_$__cuda_sm20_dblrcp_rn_slowpath_v3,(.L_x_9563 - $__internal_5_$__cuda_sm20_dblrcp_rn_slowpath_v3)
$__internal_5_$__cuda_sm20_dblrcp_rn_slowpath_v3:
        /* <DEDUP_REMOVED lines=26> */
.L_x_5754:
        /* <DEDUP_REMOVED lines=9> */
.L_x_5752:
[----:B------:R-:W-:Y:S01]  /*6670*/  LOP3.LUT R5, R69, 0x80000, RZ, 0xfc, !PT ;  /* 0x0008000045057812 */ /* 0x000fe200078efcff */
[----:B------:R-:W-:-:S07]  /*6680*/  IMAD.MOV.U32 R4, RZ, RZ, R68 ;  /* 0x000000ffff047224 */ /* 0x000fce00078e0044 */
.L_x_5753:
[----:B------:R-:W-:Y:S05]  /*6690*/  BSYNC B0 ;  /* 0x0000000000007941 */ /* 0x000fea0003800000 */
.L_x_5751:
[----:B------:R-:W-:Y:S01]  /*66a0*/  MOV R2, R4 ;  /* 0x0000000400027202 */ /* 0x000fe20000000f00 */
[----:B------:R-:W-:Y:S02]  /*66b0*/  IMAD.MOV.U32 R3, RZ, RZ, R5 ;  /* 0x000000ffff037224 */ /* 0x000fe400078e0005 */
[----:B------:R-:W-:Y:S02]  /*66c0*/  IMAD.MOV.U32 R4, RZ, RZ, R0 ;  /* 0x000000ffff047224 */ /* 0x000fe400078e0000 */
[----:B------:R-:W-:-:S04]  /*66d0*/  IMAD.MOV.U32 R5, RZ, RZ, 0x0 ;  /* 0x00000000ff057424 */ /* 0x000fc800078e00ff */
[----:B------:R-:W-:Y:S05]  /*66e0*/  RET.REL.NODEC R4 `(_ZN2at6native29vectorized_elementwise_kernelILi4EZZZNS0_14glu_jvp_kernelERNS_18TensorIteratorBaseEENKUlvE_clEvENKUlvE_clEvEUlddddE_St5arrayIPcLm5EEEEviT0_T1_) ;  /* 0xffffff9804447950 */ /* 0x000fea0003c3ffff */
.L_x_5755:
        /* <DEDUP_REMOVED lines=9> */
.L_x_9563:


//--------------------- .text._ZN2at6native29vectorized_elementwise_kernelILi8EZZZNS0_14glu_jvp_kernelERNS_18TensorIteratorBaseEENKUlvE_clEvENKUlvE_clEvEUlddddE_St5arrayIPcLm5EEEEviT0_T1_ --------------------------
	.section	.text._ZN2at6native29vectorized_elementwise_kernelILi8EZZZNS0_14glu_jvp_kernelERNS_18TensorIteratorBaseEENKUlvE_clEvENKUlvE_clEvEUlddddE_St5arrayIPcLm5EEEEviT0_T1_,"ax",@progbits
	.align	128
        .global         _ZN2at6native29vectorized_elementwise_kernelILi8EZZZNS0_14glu_jvp_kernelERNS_18TensorIteratorBaseEENKUlvE_clEvENKUlvE_clEvEUlddddE_St5arrayIPcLm5EEEEviT0_T1_
        .type           _ZN2at6native29vectorized_elementwise_kernelILi8EZZZNS0_14glu_jvp_kernelERNS_18TensorIteratorBaseEENKUlvE_clEvENKUlvE_clEvEUlddddE_St5arrayIPcLm5EEEEviT0_T1_,@function
        .size           _ZN2at6native29vectorized_elementwise_kernelILi8EZZZNS0_14glu_jvp_kernelERNS_18TensorIteratorBaseEENKUlvE_clEvENKUlvE_clEvEUlddddE_St5arrayIPcLm5EEEEviT0_T1_,(.L_x_9564 - _ZN2at6native29vectorized_elementwise_kernelILi8EZZZNS0_14glu_jvp_kernelERNS_18TensorIteratorBaseEENKUlvE_clEvENKUlvE_clEvEUlddddE_St5arrayIPcLm5EEEEviT0_T1_)
        .other          _ZN2at6native29vectorized_elementwise_kernelILi8EZZZNS0_14glu_jvp_kernelERNS_18TensorIteratorBaseEENKUlvE_clEvENKUlvE_clEvEUlddddE_St5arrayIPcLm5EEEEviT0_T1_,@"STO_CUDA_ENTRY STV_DEFAULT"
_ZN2at6native29vectorized_elementwise_kernelILi8EZZZNS0_14glu_jvp_kernelERNS_18TensorIteratorBaseEENKUlvE_clEvENKUlvE_clEvEUlddddE_St5arrayIPcLm5EEEEviT0_T1_:
.text._ZN2at6native29vectorized_elementwise_kernelILi8EZZZNS0_14glu_jvp_kernelERNS_18TensorIteratorBaseEENKUlvE_clEvENKUlvE_clEvEUlddddE_St5arrayIPcLm5EEEEviT0_T1_:
        /* <DEDUP_REMOVED lines=97> */
.L_x_5758:
[----:B------:R-:W-:Y:S05]  /*0610*/  BSYNC B0 ;  /* 0x0000000000007941 */ /* 0x000fea0003800000 */
.L_x_5757:
        /* <DEDUP_REMOVED lines=16> */
[----:B-----5:R-:W-:Y:S05]  /*0720*/  CALL.REL.NOINC `($__internal_6_$__cuda_sm20_dblrcp_rn_slowpath_v3) ;  /* 0x0000005c00447944 */ /* 0x020fea0003c00000 */
.L_x_5760:
[----:B------:R-:W-:Y:S05]  /*0730*/  BSYNC B1 ;  /* 0x0000000000017941 */ /* 0x000fea0003800000 */
.L_x_5759:
        /* <DEDUP_REMOVED lines=59> */
.L_x_5762:
[----:B------:R-:W-:Y:S05]  /*0af0*/  BSYNC B0 ;  /* 0x0000000000007941 */ /* 0x000fea0003800000 */
.L_x_5761:
        /* <DEDUP_REMOVED lines=19> */
[----:B------:R-:W-:Y:S05]  /*0c30*/  CALL.REL.NOINC `($__internal_6_$__cuda_sm20_dblrcp_rn_slowpath_v3) ;  /* 0x0000005800007944 */ /* 0x000fea0003c00000 */
.L_x_5764:
[----:B------:R-:W-:Y:S05]  /*0c40*/  BSYNC B1 ;  /* 0x0000000000017941 */ /* 0x000fea0003800000 */
.L_x_5763:
        /* <DEDUP_REMOVED lines=59> */
.L_x_5766:
[----:B------:R-:W-:Y:S05]  /*1000*/  BSYNC B0 ;  /* 0x0000000000007941 */ /* 0x000fea0003800000 */
.L_x_5765:
        /* <DEDUP_REMOVED lines=20> */
.L_x_5768:
[----:B------:R-:W-:Y:S05]  /*1150*/  BSYNC B1 ;  /* 0x0000000000017941 */ /* 0x000fea0003800000 */
.L_x_5767:
        /* <DEDUP_REMOVED lines=59> */
.L_x_5770:
[----:B------:R-:W-:Y:S05]  /*1510*/  BSYNC B0 ;  /* 0x0000000000007941 */ /* 0x000fea0003800000 */
.L_x_5769:
        /* <DEDUP_REMOVED lines=19> */
[----:B------:R-:W-:Y:S05]  /*1650*/  CALL.REL.NOINC `($__internal_6_$__cuda_sm20_dblrcp_rn_slowpath_v3) ;  /* 0x0000004c00787944 */ /* 0x000fea0003c00000 */
.L_x_5772:
[----:B------:R-:W-:Y:S05]  /*1660*/  BSYNC B1 ;  /* 0x0000000000017941 */ /* 0x000fea0003800000 */
.L_x_5771:
        /* <DEDUP_REMOVED lines=59> */
.L_x_5774:
[----:B------:R-:W-:Y:S05]  /*1a20*/  BSYNC B0 ;  /* 0x0000000000007941 */ /* 0x000fea0003800000 */
.L_x_5773:
        /* <DEDUP_REMOVED lines=19> */
[----:B------:R-:W-:Y:S05]  /*1b60*/  CALL.REL.NOINC `($__internal_6_$__cuda_sm20_dblrcp_rn_slowpath_v3) ;  /* 0x0000004800347944 */ /* 0x000fea0003c00000 */
.L_x_5776:
[----:B------:R-:W-:Y:S05]  /*1b70*/  BSYNC B1 ;  /* 0x0000000000017941 */ /* 0x000fea0003800000 */
.L_x_5775:
        /* <DEDUP_REMOVED lines=59> */
.L_x_5778:
[----:B------:R-:W-:Y:S05]  /*1f30*/  BSYNC B0 ;  /* 0x0000000000007941 */ /* 0x000fea0003800000 */
.L_x_5777:
        /* <DEDUP_REMOVED lines=20> */
.L_x_5780:
[----:B------:R-:W-:Y:S05]  /*2080*/  BSYNC B1 ;  /* 0x0000000000017941 */ /* 0x000fea0003800000 */
.L_x_5779:
        /* <DEDUP_REMOVED lines=59> */
.L_x_5782:
[----:B------:R-:W-:Y:S05]  /*2440*/  BSYNC B0 ;  /* 0x0000000000007941 */ /* 0x000fea0003800000 */
.L_x_5781:
        /* <DEDUP_REMOVED lines=20> */
.L_x_5784:
[----:B------:R-:W-:Y:S05]  /*2590*/  BSYNC B1 ;  /* 0x0000000000017941 */ /* 0x000fea0003800000 */
.L_x_5783:
        /* <DEDUP_REMOVED lines=59> */
.L_x_5786:
[----:B------:R-:W-:Y:S05]  /*2950*/  BSYNC B0 ;  /* 0x0000000000007941 */ /* 0x000fea0003800000 */
.L_x_5785:
        /* <DEDUP_REMOVED lines=22> */
[----:B-1----:R-:W-:Y:S05]  /*2ac0*/  CALL.REL.NOINC `($__internal_6_$__cuda_sm20_dblrcp_rn_slowpath_v3) ;  /* 0x00000038005c7944 */ /* 0x002fea0003c00000 */
[----:B------:R-:W-:Y:S01]  /*2ad0*/  MOV R12, R2 ;  /* 0x00000002000c7202 */ /* 0x000fe20000000f00 */
[----:B------:R-:W-:-:S07]  /*2ae0*/  IMAD.MOV.U32 R13, RZ, RZ, R3 ;  /* 0x000000ffff0d7224 */ /* 0x000fce00078e0003 */
.L_x_5788:
[----:B------:R-:W-:Y:S05]  /*2af0*/  BSYNC B1 ;  /* 0x0000000000017941 */ /* 0x000fea0003800000 */
.L_x_5787:
        /* <DEDUP_REMOVED lines=11> */
.L_x_5756:
        /* <DEDUP_REMOVED lines=214> */
.L_x_5792:
[----:B------:R-:W-:Y:S05]  /*3910*/  BSYNC B0 ;  /* 0x0000000000007941 */ /* 0x000fea0003800000 */
.L_x_5791:
        /* <DEDUP_REMOVED lines=17> */
.L_x_5794:
[----:B------:R-:W-:Y:S05]  /*3a30*/  BSYNC B2 ;  /* 0x0000000000027941 */ /* 0x000fea0003800000 */
.L_x_5793:
[----:B------:R-:W-:-:S08]  /*3a40*/  DFMA R38, R2, -R38, R38 ;  /* 0x800000260226722b */ /* 0x000fd00000000026 */
[----:B------:R-:W-:-:S08]  /*3a50*/  DMUL R38, R38, R48 ;  /* 0x0000003026267228 */ /* 0x000fd00000000000 */
[----:B------:R-:W-:-:S11]  /*3a60*/  DFMA R38, R2, R46, R38 ;  /* 0x0000002e0226722b */ /* 0x000fd60000000026 */
.L_x_5790:
[----:B------:R-:W-:Y:S05]  /*3a70*/  BSYNC B1 ;  /* 0x0000000000017941 */ /* 0x000fea0003800000 */
.L_x_5789:
        /* <DEDUP_REMOVED lines=65> */
.L_x_5798:
[----:B------:R-:W-:Y:S05]  /*3e90*/  BSYNC B0 ;  /* 0x0000000000007941 */ /* 0x000fea0003800000 */
.L_x_5797:
        /* <DEDUP_REMOVED lines=17> */
.L_x_5800:
[----:B------:R-:W-:Y:S05]  /*3fb0*/  BSYNC B2 ;  /* 0x0000000000027941 */ /* 0x000fea0003800000 */
.L_x_5799:
[----:B------:R-:W-:-:S08]  /*3fc0*/  DFMA R62, R2, -R62, R62 ;  /* 0x8000003e023e722b */ /* 0x000fd0000000003e */
[----:B------:R-:W-:-:S08]  /*3fd0*/  DMUL R62, R62, R72 ;  /* 0x000000483e3e7228 */ /* 0x000fd00000000000 */
[----:B------:R-:W-:-:S11]  /*3fe0*/  DFMA R64, R2, R64, R62 ;  /* 0x000000400240722b */ /* 0x000fd6000000003e */
.L_x_5796:
[----:B------:R-:W-:Y:S05]  /*3ff0*/  BSYNC B1 ;  /* 0x0000000000017941 */ /* 0x000fea0003800000 */
.L_x_5795:
        /* <DEDUP_REMOVED lines=64> */
.L_x_5804:
[----:B------:R-:W-:Y:S05]  /*4400*/  BSYNC B0 ;  /* 0x0000000000007941 */ /* 0x000fea0003800000 */
.L_x_5803:
        /* <DEDUP_REMOVED lines=17> */
.L_x_5806:
[----:B------:R-:W-:Y:S05]  /*4520*/  BSYNC B2 ;  /* 0x0000000000027941 */ /* 0x000fea0003800000 */
.L_x_5805:
[----:B------:R-:W-:-:S08]  /*4530*/  DFMA R52, R2, -R52, R52 ;  /* 0x800000340234722b */ /* 0x000fd00000000034 */
[----:B------:R-:W-:-:S08]  /*4540*/  DMUL R52, R52, R58 ;  /* 0x0000003a34347228 */ /* 0x000fd00000000000 */
[----:B------:R-:W-:-:S11]  /*4550*/  DFMA R54, R2, R54, R52 ;  /* 0x000000360236722b */ /* 0x000fd60000000034 */
.L_x_5802:
[----:B------:R-:W-:Y:S05]  /*4560*/  BSYNC B1 ;  /* 0x0000000000017941 */ /* 0x000fea0003800000 */
.L_x_5801:
        /* <DEDUP_REMOVED lines=64> */
.L_x_5810:
[----:B------:R-:W-:Y:S05]  /*4970*/  BSYNC B0 ;  /* 0x0000000000007941 */ /* 0x000fea0003800000 */
.L_x_5809:
        /* <DEDUP_REMOVED lines=17> */
.L_x_5812:
[----:B------:R-:W-:Y:S05]  /*4a90*/  BSYNC B2 ;  /* 0x0000000000027941 */ /* 0x000fea0003800000 */
.L_x_5811:
[----:B------:R-:W-:-:S08]  /*4aa0*/  DFMA R40, R2, -R40, R40 ;  /* 0x800000280228722b */ /* 0x000fd00000000028 */
[----:B------:R-:W-:-:S08]  /*4ab0*/  DMUL R40, R40, R60 ;  /* 0x0000003c28287228 */ /* 0x000fd00000000000 */
[----:B------:R-:W-:-:S11]  /*4ac0*/  DFMA R42, R2, R42, R40 ;  /* 0x0000002a022a722b */ /* 0x000fd60000000028 */
.L_x_5808:
[----:B------:R-:W-:Y:S05]  /*4ad0*/  BSYNC B1 ;  /* 0x0000000000017941 */ /* 0x000fea0003800000 */
.L_x_5807:
        /* <DEDUP_REMOVED lines=63> */
.L_x_5816:
[----:B------:R-:W-:Y:S05]  /*4ed0*/  BSYNC B0 ;  /* 0x0000000000007941 */ /* 0x000fea0003800000 */
.L_x_5815:
        /* <DEDUP_REMOVED lines=17> */
.L_x_5818:
[----:B------:R-:W-:Y:S05]  /*4ff0*/  BSYNC B2 ;  /* 0x0000000000027941 */ /* 0x000fea0003800000 */
.L_x_5817:
[----:B------:R-:W-:-:S08]  /*5000*/  DFMA R12, R2, -R12, R12 ;  /* 0x8000000c020c722b */ /* 0x000fd0000000000c */
[----:B------:R-:W-:-:S08]  /*5010*/  DMUL R6, R12, R6 ;  /* 0x000000060c067228 */ /* 0x000fd00000000000 */
[----:B------:R-:W-:-:S11]  /*5020*/  DFMA R10, R2, R10, R6 ;  /* 0x0000000a020a722b */ /* 0x000fd60000000006 */
.L_x_5814:
[----:B------:R-:W-:Y:S05]  /*5030*/  BSYNC B1 ;  /* 0x0000000000017941 */ /* 0x000fea0003800000 */
.L_x_5813:
        /* <DEDUP_REMOVED lines=63> */
.L_x_5822:
[----:B------:R-:W-:Y:S05]  /*5430*/  BSYNC B0 ;  /* 0x0000000000007941 */ /* 0x000fea0003800000 */
.L_x_5821:
        /* <DEDUP_REMOVED lines=17> */
.L_x_5824:
[----:B------:R-:W-:Y:S05]  /*5550*/  BSYNC B2 ;  /* 0x0000000000027941 */ /* 0x000fea0003800000 */
.L_x_5823:
[----:B------:R-:W-:-:S08]  /*5560*/  DFMA R20, R2, -R20, R20 ;  /* 0x800000140214722b */ /* 0x000fd00000000014 */
[----:B------:R-:W-:-:S08]  /*5570*/  DMUL R14, R20, R14 ;  /* 0x0000000e140e7228 */ /* 0x000fd00000000000 */
[----:B------:R-:W-:-:S11]  /*5580*/  DFMA R18, R2, R18, R14 ;  /* 0x000000120212722b */ /* 0x000fd6000000000e */
.L_x_5820:
[----:B------:R-:W-:Y:S05]  /*5590*/  BSYNC B1 ;  /* 0x0000000000017941 */ /* 0x000fea0003800000 */
.L_x_5819:
        /* <DEDUP_REMOVED lines=63> */
.L_x_5828:
[----:B------:R-:W-:Y:S05]  /*5990*/  BSYNC B0 ;  /* 0x0000000000007941 */ /* 0x000fea0003800000 */
.L_x_5827:
        /* <DEDUP_REMOVED lines=17> */
.L_x_5830:
[----:B------:R-:W-:Y:S05]  /*5ab0*/  BSYNC B2 ;  /* 0x0000000000027941 */ /* 0x000fea0003800000 */
.L_x_5829:
[----:B------:R-:W-:-:S08]  /*5ac0*/  DFMA R28, R2, -R28, R28 ;  /* 0x8000001c021c722b */ /* 0x000fd0000000001c */
[----:B------:R-:W-:-:S08]  /*5ad0*/  DMUL R22, R28, R22 ;  /* 0x000000161c167228 */ /* 0x000fd00000000000 */
[----:B------:R-:W-:-:S11]  /*5ae0*/  DFMA R26, R2, R26, R22 ;  /* 0x0000001a021a722b */ /* 0x000fd60000000016 */
.L_x_5826:
[----:B------:R-:W-:Y:S05]  /*5af0*/  BSYNC B1 ;  /* 0x0000000000017941 */ /* 0x000fea0003800000 */
.L_x_5825:
        /* <DEDUP_REMOVED lines=63> */
.L_x_5834:
[----:B------:R-:W-:Y:S05]  /*5ef0*/  BSYNC B0 ;  /* 0x0000000000007941 */ /* 0x000fea0003800000 */
.L_x_5833:
        /* <DEDUP_REMOVED lines=17> */
.L_x_5836:
[----:B------:R-:W-:Y:S05]  /*6010*/  BSYNC B2 ;  /* 0x0000000000027941 */ /* 0x000fea0003800000 */
.L_x_5835:
[----:B------:R-:W-:-:S08]  /*6020*/  DFMA R36, R2, -R36, R36 ;  /* 0x800000240224722b */ /* 0x000fd00000000024 */
[----:B------:R-:W-:-:S08]  /*6030*/  DMUL R30, R36, R30 ;  /* 0x0000001e241e7228 */ /* 0x000fd00000000000 */
[----:B------:R-:W-:-:S11]  /*6040*/  DFMA R30, R2, R34, R30 ;  /* 0x00000022021e722b */ /* 0x000fd6000000001e */
.L_x_5832:
[----:B------:R-:W-:Y:S05]  /*6050*/  BSYNC B1 ;  /* 0x0000000000017941 */ /* 0x000fea0003800000 */
.L_x_5831:
        /* <DEDUP_REMOVED lines=17> */
.L_x_5839:
[----:B------:R-:W-:-:S13]  /*6170*/  ISETP.GE.AND P0, PT, R46, R45, PT ;  /* 0x0000002d2e00720c */ /* 0x000fda0003f06270 */
[----:B------:R-:W-:Y:S05]  /*6180*/  @P0 BRA `(.L_x_5841) ;  /* 0x0000000000300947 */ /* 0x000fea0003800000 */
[----:B0-----:R-:W0:Y:S01]  /*6190*/  LDC.64 R2, c[0x0][0x218] ;  /* 0x00008600ff027b82 */ /* 0x001e220000000a00 */
[----:B-1----:R-:W-:Y:S02]  /*61a0*/  IMAD.IADD R5, R44, 0x1, R46 ;  /* 0x000000012c057824 */ /* 0x002fe400078e022e */
[----:B------:R-:W-:Y:S02]  /*61b0*/  VIADD R46, R46, 0x80 ;  /* 0x000000802e2e7836 */ /* 0x000fe40000000000 */
[----:B0-----:R-:W-:-:S05]  /*61c0*/  IMAD.WIDE.U32 R2, R5, 0x8, R2 ;  /* 0x0000000805027825 */ /* 0x001fca00078e0002 */
[----:B------:R1:W-:Y:S02]  /*61d0*/  STG.E.64 desc[UR4][R2.64], R54 ;  /* 0x0000003602007986 */ /* 0x0003e4000c101b04 */
.L_x_5840:
[----:B------:R-:W-:-:S13]  /*61e0*/  ISETP.GE.AND P0, PT, R46, R45, PT ;  /* 0x0000002d2e00720c */ /* 0x000fda0003f06270 */
[----:B------:R-:W-:Y:S05]  /*61f0*/  @P0 BRA `(.L_x_5842) ;  /* 0x0000000000300947 */ /* 0x000fea0003800000 */
[----:B01----:R-:W0:Y:S01]  /*6200*/  LDC.64 R2, c[0x0][0x218] ;  /* 0x00008600ff027b82 */ /* 0x003e220000000a00 */
[----:B------:R-:W-:Y:S01]  /*6210*/  IMAD.IADD R5, R44, 0x1, R46 ;  /* 0x000000012c057824 */ /* 0x000fe200078e022e */
[----:B------:R-:W-:-:S03]  /*6220*/  IADD3 R46, R46, 0x80, RZ ;  /* 0x000000802e2e7810 */ /* 0x000fc60007ffe0ff */
[----:B0-----:R-:W-:-:S05]  /*6230*/  IMAD.WIDE.U32 R2, R5, 0x8, R2 ;  /* 0x0000000805027825 */ /* 0x001fca00078e0002 */
[----:B------:R2:W-:Y:S02]  /*6240*/  STG.E.64 desc[UR4][R2.64], R42 ;  /* 0x0000002a02007986 */ /* 0x0005e4000c101b04 */
.L_x_5841:
[----:B------:R-:W-:-:S13]  /*6250*/  ISETP.GE.AND P0, PT, R46, R45, PT ;  /* 0x0000002d2e00720c */ /* 0x000fda0003f06270 */
[----:B------:R-:W-:Y:S05]  /*6260*/  @P0 BRA `(.L_x_5843) ;  /* 0x0000000000340947 */ /* 0x000fea0003800000 */
[----:B0-2---:R-:W0:Y:S01]  /*6270*/  LDC.64 R2, c[0x0][0x218] ;  /* 0x00008600ff027b82 */ /* 0x005e220000000a00 */
[----:B-1----:R-:W-:Y:S02]  /*6280*/  IMAD.IADD R5, R44, 0x1, R46 ;  /* 0x000000012c057824 */ /* 0x002fe400078e022e */
[----:B------:R-:W-:Y:S02]  /*6290*/  VIADD R46, R46, 0x80 ;  /* 0x000000802e2e7836 */ /* 0x000fe40000000000 */
[----:B0-----:R-:W-:-:S05]  /*62a0*/  IMAD.WIDE.U32 R2, R5, 0x8, R2 ;  /* 0x0000000805027825 */ /* 0x001fca00078e0002 */
[----:B------:R2:W-:Y:S02]  /*62b0*/  STG.E.64 desc[UR4][R2.64], R10 ;  /* 0x0000000a02007986 */ /* 0x0005e4000c101b04 */
.L_x_5842:
        /* <DEDUP_REMOVED lines=8> */
.L_x_5843:
[----:B------:R-:W-:Y:S05]  /*6340*/  BSYNC B1 ;  /* 0x0000000000017941 */ /* 0x000fea0003800000 */
.L_x_5838:
[----:B------:R-:W-:-:S13]  /*6350*/  ISETP.GE.AND P0, PT, R46, R45, PT ;  /* 0x0000002d2e00720c */ /* 0x000fda0003f06270 */
[----:B0-23--:R-:W0:Y:S01]  /*6360*/  @!P0 LDC.64 R2, c[0x0][0x218] ;  /* 0x00008600ff028b82 */ /* 0x00de220000000a00 */
[----:B-1----:R-:W-:Y:S01]  /*6370*/  @!P0 IADD3 R5, R44, R46, RZ ;  /* 0x0000002e2c058210 */ /* 0x002fe20007ffe0ff */
[----:B------:R-:W-:-:S04]  /*6380*/  @!P0 VIADD R46, R46, 0x80 ;  /* 0x000000802e2e8836 */ /* 0x000fc80000000000 */
[----:B0-----:R-:W-:-:S05]  /*6390*/  @!P0 IMAD.WIDE.U32 R2, R5, 0x8, R2 ;  /* 0x0000000805028825 */ /* 0x001fca00078e0002 */
[----:B------:R3:W-:Y:S02]  /*63a0*/  @!P0 STG.E.64 desc[UR4][R2.64], R26 ;  /* 0x0000001a02008986 */ /* 0x0007e4000c101b04 */
.L_x_5844:
[----:B------:R-:W-:Y:S05]  /*63b0*/  BSYNC B0 ;  /* 0x0000000000007941 */ /* 0x000fea0003800000 */
.L_x_5837:
        /* <DEDUP_REMOVED lines=8> */
        .weak           $__internal_6_$__cuda_sm20_dblrcp_rn_slowpath_v3
        .type           $__internal_6_$__cuda_sm20_dblrcp_rn_slowpath_v3,@function
        .size           $__internal_6_$__cuda_sm20_dblrcp_rn_slowpath_v3,(.L_x_9564 - $__internal_6_$__cuda_sm20_dblrcp_rn_slowpath_v3)
$__internal_6_$__cuda_sm20_dblrcp_rn_slowpath_v3:
        /* <DEDUP_REMOVED lines=26> */
.L_x_5848:
        /* <DEDUP_REMOVED lines=9> */
.L_x_5846:
[----:B------:R-:W-:Y:S01]  /*6670*/  LOP3.LUT R5, R69, 0x80000, RZ, 0xfc, !PT ;  /* 0x0008000045057812 */ /* 0x000fe200078efcff */
[----:B------:R-:W-:-:S07]  /*6680*/  IMAD.MOV.U32 R4, RZ, RZ, R68 ;  /* 0x000000ffff047224 */ /* 0x000fce00078e0044 */
.L_x_5847:
[----:B------:R-:W-:Y:S05]  /*6690*/  BSYNC B0 ;  /* 0x0000000000007941 */ /* 0x000fea0003800000 */
.L_x_5845:
[----:B------:R-:W-:Y:S01]  /*66a0*/  MOV R2, R4 ;  /* 0x0000000400027202 */ /* 0x000fe20000000f00 */
[----:B------:R-:W-:Y:S02]  /*66b0*/  IMAD.MOV.U32 R3, RZ, RZ, R5 ;  /* 0x000000ffff037224 */ /* 0x000fe400078e0005 */
[----:B------:R-:W-:Y:S02]  /*66c0*/  IMAD.MOV.U32 R4, RZ, RZ, R0 ;  /* 0x000000ffff047224 */ /* 0x000fe400078e0000 */
[----:B------:R-:W-:-:S04]  /*66d0*/  IMAD.MOV.U32 R5, RZ, RZ, 0x0 ;  /* 0x00000000ff057424 */ /* 0x000fc800078e00ff */
[----:B------:R-:W-:Y:S05]  /*66e0*/  RET.REL.NODEC R4 `(_ZN2at6native29vectorized_elementwise_kernelILi8EZZZNS0_14glu_jvp_kernelERNS_18TensorIteratorBaseEENKUlvE_clEvENKUlvE_clEvEUlddddE_St5arrayIPcLm5EEEEviT0_T1_) ;  /* 0xffffff9804447950 */ /* 0x000fea0003c3ffff */
.L_x_5849:
        /* <DEDUP_REMOVED lines=9> */
.L_x_9564:


//--------------------- .text._ZN2at6native18elementwise_kernelILi128ELi4EZNS0_15gpu_kernel_implIZZZNS0_10glu_kernelERNS_18TensorIteratorBaseEENKUlvE_clEvENKUlvE2_clEvEUlN3c108BFloat16ES8_E_EEvS4_RKT_EUliE_EEviT1_ --------------------------
	.section	.text._ZN2at6native18elementwise_kernelILi128ELi4EZNS0_15gpu_kernel_implIZZZNS0_10glu_kernelERNS_18TensorIteratorBaseEENKUlvE_clEvENKUlvE2_clEvEUlN3c108BFloat16ES8_E_EEvS4_RKT_EUliE_EEviT1_,"ax",@progbits
	.align	128
        .global         _ZN2at6native18elementwise_kernelILi128ELi4EZNS0_15gpu_kernel_implIZZZNS0_10glu_kernelERNS_18TensorIteratorBaseEENKUlvE_clEvENKUlvE2_clEvEUlN3c108BFloat16ES8_E_EEvS4_RKT_EUliE_EEviT1_
        .type           _ZN2at6native18elementwise_kernelILi128ELi4EZNS0_15gpu_kernel_implIZZZNS0_10glu_kernelERNS_18TensorIteratorBaseEENKUlvE_clEvENKUlvE2_clEvEUlN3c108BFloat16ES8_E_EEvS4_RKT_EUliE_EEviT1_,@function
        .size           _ZN2at6native18elementwise_kernelILi128ELi4EZNS0_15gpu_kernel_implIZZZNS0_10glu_kernelERNS_18TensorIteratorBaseEENKUlvE_clEvENKUlvE2_clEvEUlN3c108BFloat16ES8_E_EEvS4_RKT_EUliE_EEviT1_,(.L_x_9601 - _ZN2at6native18elementwise_kernelILi128ELi4EZNS0_15gpu_kernel_implIZZZNS0_10glu_kernelERNS_18TensorIteratorBaseEENKUlvE_clEvENKUlvE2_clEvEUlN3c108BFloat16ES8_E_EEvS4_RKT_EUliE_EEviT1_)
        .other          _ZN2at6native18elementwise_kernelILi128ELi4EZNS0_15gpu_kernel_implIZZZNS0_10glu_kernelERNS_18TensorIteratorBaseEENKUlvE_clEvENKUlvE2_clEvEUlN3c108BFloat16ES8_E_EEvS4_RKT_EUliE_EEviT1_,@"STO_CUDA_ENTRY STV_DEFAULT"
_ZN2at6native18elementwise_kernelILi128ELi4EZNS0_15gpu_kernel_implIZZZNS0_10glu_kernelERNS_18TensorIteratorBaseEENKUlvE_clEvENKUlvE2_clEvEUlN3c108BFloat16ES8_E_EEvS4_RKT_EUliE_EEviT1_:
.text._ZN2at6native18elementwise_kernelILi128ELi4EZNS0_15gpu_kernel_implIZZZNS0_10glu_kernelERNS_18TensorIteratorBaseEENKUlvE_clEvENKUlvE2_clEvEUlN3c108BFloat16ES8_E_EEvS4_RKT_EUliE_EEviT1_:
        /* <DEDUP_REMOVED lines=10> */
[----:B------:R-:W-:Y:S02]  /*00a0*/  IMAD.MOV.U32 R22, RZ, RZ, RZ ;  /* 0x000000ffff167224 */ /* 0x000fe400078e00ff */
[----:B------:R-:W-:Y:S02]  /*00b0*/  IMAD.MOV.U32 R0, RZ, RZ, RZ ;  /* 0x000000ffff007224 */ /* 0x000fe400078e00ff */
[----:B------:R-:W-:Y:S01]  /*00c0*/  IMAD.MOV.U32 R16, RZ, RZ, RZ ;  /* 0x000000ffff107224 */ /* 0x000fe200078e00ff */
[----:B0-----:R-:W-:-:S13]  /*00d0*/  ISETP.NE.AND P0, PT, R6, RZ, PT ;  /* 0x000000ff0600720c */ /* 0x001fda0003f05270 */
[----:B------:R-:W-:Y:S05]  /*00e0*/  @!P0 BRA `(.L_x_5852) ;  /* 0x0000001400788947 */ /* 0x000fea0003800000 */
[----:B------:R-:W-:Y:S01]  /*00f0*/  IMAD.MOV.U32 R2, RZ, RZ, RZ ;  /* 0x000000ffff027224 */ /* 0x000fe200078e00ff */
[----:B------:R-:W-:Y:S01]  /*0100*/  ULDC.64 UR4, c[0x0][0x220] ;  /* 0x0000880000047ab9 */ /* 0x000fe20000000a00 */
[----:B------:R-:W-:Y:S01]  /*0110*/  IMAD.MOV.U32 R3, RZ, RZ, R19 ;  /* 0x000000ffff037224 */ /* 0x000fe200078e0013 */
        /* <DEDUP_REMOVED lines=18> */
[----:B------:R-:W-:-:S04]  /*0240*/  ULDC UR4, c[0x0][0x354] ;  /* 0x0000d50000047ab9 */ /* 0x000fc80000000800 */
[----:B------:R-:W-:-:S04]  /*0250*/  IMAD.MOV R4, RZ, RZ, -R3 ;  /* 0x000000ffff047224 */ /* 0x000fc800078e0a03 */
[----:B------:R-:W-:Y:S01]  /*0260*/  IMAD R5, R4, UR8, R5 ;  /* 0x0000000804057c24 */ /* 0x000fe2000f8e0205 */
[----:B------:R-:W-:-:S03]  /*0270*/  ULDC.64 UR8, c[0x0][0x358] ;  /* 0x0000d60000087ab9 */ /* 0x000fc60000000a00 */
[C---:B------:R-:W-:Y:S02]  /*0280*/  IMAD R22, R5.reuse, UR9, RZ ;  /* 0x0000000905167c24 */ /* 0x040fe4000f8e02ff */
        /* <DEDUP_REMOVED lines=314> */
[----:B------:R-:W-:Y:S02]  /*1630*/  ULDC UR6, c[0x0][0x470] ;  /* 0x00011c0000067ab9 */ /* 0x000fe40000000800 */
        /* <DEDUP_REMOVED lines=8> */
[----:B------:R-:W-:-:S07]  /*16c0*/  IMAD R22, R3, UR6, R22 ;  /* 0x0000000603167c24 */ /* 0x000fce000f8e0216 */
.L_x_5852:
        /* <DEDUP_REMOVED lines=23> */
.L_x_5856:
[----:B------:R-:W2:Y:S02]  /*1840*/  LDG.E.U8 R2, desc[UR36][R2.64] ;  /* 0x0000002402027981 */ /* 0x000ea4000c1e1100 */
[----:B--2---:R-:W-:-:S04]  /*1850*/  I2FP.F32.U32 R0, R2 ;  /* 0x0000000200007245 */ /* 0x004fc80000201000 */
[----:B------:R-:W-:-:S04]  /*1860*/  F2FP.BF16.F32.PACK_AB R0, RZ, R0 ;  /* 0x00000000ff00723e */ /* 0x000fc800000010ff */
[----:B------:R-:W-:Y:S01]  /*1870*/  PRMT R19, R0, 0x7610, R19 ;  /* 0x0000761000137816 */ /* 0x000fe20000000013 */
[----:B------:R-:W-:Y:S06]  /*1880*/  BRA `(.L_x_5858) ;  /* 0x0000000c00c87947 */ /* 0x000fec0003800000 */
.L_x_5855:
        /* <DEDUP_REMOVED lines=11> */
.L_x_5860:
[----:B------:R-:W2:Y:S02]  /*1940*/  LDG.E R2, desc[UR36][R2.64] ;  /* 0x0000002402027981 */ /* 0x000ea4000c1e1900 */
[----:B--2---:R-:W-:-:S04]  /*1950*/  I2FP.F32.S32 R0, R2 ;  /* 0x0000000200007245 */ /* 0x004fc80000201400 */
[----:B------:R-:W-:-:S04]  /*1960*/  F2FP.BF16.F32.PACK_AB R0, RZ, R0 ;  /* 0x00000000ff00723e */ /* 0x000fc800000010ff */
[----:B------:R-:W-:Y:S01]  /*1970*/  PRMT R19, R0, 0x7610, R19 ;  /* 0x0000761000137816 */ /* 0x000fe20000000013 */
[----:B------:R-:W-:Y:S06]  /*1980*/  BRA `(.L_x_5858) ;  /* 0x0000000c00887947 */ /* 0x000fec0003800000 */
.L_x_5859:
[----:B------:R-:W2:Y:S02]  /*1990*/  LDG.E.U16 R2, desc[UR36][R2.64] ;  /* 0x0000002402027981 */ /* 0x000ea4000c1e1500 */
[----:B--2---:R-:W0:Y:S02]  /*19a0*/  I2F.S16 R0, R2 ;  /* 0x0000000200007306 */ /* 0x004e240000101400 */
[----:B0-----:R-:W-:-:S04]  /*19b0*/  F2FP.BF16.F32.PACK_AB R0, RZ, R0 ;  /* 0x00000000ff00723e */ /* 0x001fc800000010ff */
[----:B------:R-:W-:Y:S01]  /*19c0*/  PRMT R19, R0, 0x7610, R19 ;  /* 0x0000761000137816 */ /* 0x000fe20000000013 */
[----:B------:R-:W-:Y:S06]  /*19d0*/  BRA `(.L_x_5858) ;  /* 0x0000000c00747947 */ /* 0x000fec0003800000 */
.L_x_5854:
        /* <DEDUP_REMOVED lines=9> */
.L_x_5862:
[----:B------:R-:W2:Y:S02]  /*1a70*/  LDG.E.U16 R0, desc[UR36][R2.64] ;  /* 0x0000002402007981 */ /* 0x000ea4000c1e1500 */
[----:B--2---:R-:W-:-:S05]  /*1a80*/  HADD2.F32 R0, -RZ, R0.H0_H0 ;  /* 0x20000000ff007230 */ /* 0x004fca0000004100 */
[----:B------:R-:W-:-:S04]  /*1a90*/  F2FP.BF16.F32.PACK_AB R0, RZ, R0 ;  /* 0x00000000ff00723e */ /* 0x000fc800000010ff */
[----:B------:R-:W-:Y:S01]  /*1aa0*/  PRMT R19, R0, 0x7610, R19 ;  /* 0x0000761000137816 */ /* 0x000fe20000000013 */
[----:B------:R-:W-:Y:S06]  /*1ab0*/  BRA `(.L_x_5858) ;  /* 0x0000000c003c7947 */ /* 0x000fec0003800000 */
.L_x_5861:
        /* <DEDUP_REMOVED lines=9> */
.L_x_5864:
[----:B------:R-:W2:Y:S02]  /*1b50*/  LDG.E.U16 R2, desc[UR36][R2.64] ;  /* 0x0000002402027981 */ /* 0x000ea4000c1e1500 */
[----:B--2---:R-:W-:-:S05]  /*1b60*/  HADD2.F32 R0, -RZ, R2.H0_H0 ;  /* 0x20000002ff007230 */ /* 0x004fca0000004100 */
[----:B------:R-:W-:-:S04]  /*1b70*/  F2FP.BF16.F32.PACK_AB R0, RZ, R0 ;  /* 0x00000000ff00723e */ /* 0x000fc800000010ff */
[----:B------:R-:W-:Y:S01]  /*1b80*/  PRMT R19, R0, 0x7610, R19 ;  /* 0x0000761000137816 */ /* 0x000fe20000000013 */
[----:B------:R-:W-:Y:S06]  /*1b90*/  BRA `(.L_x_5858) ;  /* 0x0000000c00047947 */ /* 0x000fec0003800000 */
.L_x_5863:
        /* <DEDUP_REMOVED lines=9> */
.L_x_5853:
        /* <DEDUP_REMOVED lines=14> */
.L_x_5867:
        /* <DEDUP_REMOVED lines=9> */
.L_x_5866:
        /* <DEDUP_REMOVED lines=28> */
.L_x_5869:
        /* <DEDUP_REMOVED lines=15> */
.L_x_5868:
[----:B------:R0:W5:Y:S01]  /*2050*/  LDG.E.U16 R19, desc[UR36][R2.64] ;  /* 0x0000002402137981 */ /* 0x000162000c1e1500 */
[----:B------:R-:W-:Y:S05]  /*2060*/  BRA `(.L_x_5858) ;  /* 0x0000000400d07947 */ /* 0x000fea0003800000 */
.L_x_5865:
        /* <DEDUP_REMOVED lines=13> */
.L_x_5872:
        /* <DEDUP_REMOVED lines=21> */
.L_x_5876:
[----:B------:R-:W-:Y:S05]  /*2290*/  BSYNC B1 ;  /* 0x0000000000017941 */ /* 0x000fea0003800000 */
.L_x_5875:
[----:B------:R-:W-:Y:S01]  /*22a0*/  LEA R3, R0, 0x3b800000, 0x17 ;  /* 0x3b80000000037811 */ /* 0x000fe200078eb8ff */
[----:B------:R-:W-:-:S05]  /*22b0*/  IMAD.SHL.U32 R0, R2, 0x100000, RZ ;  /* 0x0010000002007824 */ /* 0x000fca00078e00ff */
[----:B------:R-:W-:-:S07]  /*22c0*/  LOP3.LUT R0, R3, R0, R4, 0xfe, !PT ;  /* 0x0000000003007212 */ /* 0x000fce00078efe04 */
.L_x_5874:
[----:B------:R-:W-:Y:S05]  /*22d0*/  BSYNC B0 ;  /* 0x0000000000007941 */ /* 0x000fea0003800000 */
.L_x_5873:
[----:B------:R-:W-:-:S04]  /*22e0*/  F2FP.BF16.F32.PACK_AB R0, RZ, R0 ;  /* 0x00000000ff00723e */ /* 0x000fc800000010ff */
[----:B------:R-:W-:Y:S01]  /*22f0*/  PRMT R19, R0, 0x7610, R19 ;  /* 0x0000761000137816 */ /* 0x000fe20000000013 */
[----:B------:R-:W-:Y:S06]  /*2300*/  BRA `(.L_x_5858) ;  /* 0x0000000400287947 */ /* 0x000fec0003800000 */
.L_x_5871:
        /* <DEDUP_REMOVED lines=21> */
.L_x_5880:
[----:B------:R-:W-:Y:S05]  /*2460*/  BSYNC B1 ;  /* 0x0000000000017941 */ /* 0x000fea0003800000 */
.L_x_5879:
[----:B------:R-:W-:Y:S01]  /*2470*/  LEA R3, R0, 0x37800000, 0x17 ;  /* 0x3780000000037811 */ /* 0x000fe200078eb8ff */
[----:B------:R-:W-:-:S05]  /*2480*/  IMAD.SHL.U32 R0, R2, 0x200000, RZ ;  /* 0x0020000002007824 */ /* 0x000fca00078e00ff */
[----:B------:R-:W-:-:S07]  /*2490*/  LOP3.LUT R0, R3, R0, R4, 0xfe, !PT ;  /* 0x0000000003007212 */ /* 0x000fce00078efe04 */
.L_x_5878:
[----:B------:R-:W-:Y:S05]  /*24a0*/  BSYNC B0 ;  /* 0x0000000000007941 */ /* 0x000fea0003800000 */
.L_x_5877:
[----:B------:R-:W-:-:S04]  /*24b0*/  F2FP.BF16.F32.PACK_AB R0, RZ, R0 ;  /* 0x00000000ff00723e */ /* 0x000fc800000010ff */
[----:B------:R-:W-:Y:S01]  /*24c0*/  PRMT R19, R0, 0x7610, R19 ;  /* 0x0000761000137816 */ /* 0x000fe20000000013 */
[----:B------:R-:W-:Y:S06]  /*24d0*/  BRA `(.L_x_5858) ;  /* 0x0000000000b47947 */ /* 0x000fec0003800000 */
.L_x_5870:
        /* <DEDUP_REMOVED lines=14> */
.L_x_5884:
[----:B------:R-:W-:Y:S05]  /*25c0*/  BSYNC B0 ;  /* 0x0000000000007941 */ /* 0x000fea0003800000 */
.L_x_5883:
[----:B------:R-:W-:-:S04]  /*25d0*/  F2FP.BF16.F32.PACK_AB R0, RZ, R0 ;  /* 0x00000000ff00723e */ /* 0x000fc800000010ff */
[----:B------:R-:W-:Y:S01]  /*25e0*/  PRMT R19, R0, 0x7610, R19 ;  /* 0x0000761000137816 */ /* 0x000fe20000000013 */
[----:B------:R-:W-:Y:S06]  /*25f0*/  BRA `(.L_x_5858) ;  /* 0x00000000006c7947 */ /* 0x000fec0003800000 */
.L_x_5857:
        /* <DEDUP_REMOVED lines=16> */
.L_x_5885:
[----:B------:R-:W-:Y:S01]  /*2700*/  PRMT R19, RZ, 0x7610, R19 ;  /* 0x00007610ff137816 */ /* 0x000fe20000000013 */
[----:B------:R-:W-:Y:S06]  /*2710*/  BRA `(.L_x_5858) ;  /* 0x0000000000247947 */ /* 0x000fec0003800000 */
.L_x_5882:
[----:B------:R-:W2:Y:S02]  /*2720*/  LDG.E.64 R2, desc[UR36][R2.64] ;  /* 0x0000002402027981 */ /* 0x000ea4000c1e1b00 */
[----:B--2---:R-:W0:Y:S02]  /*2730*/  I2F.U64 R0, R2 ;  /* 0x0000000200007312 */ /* 0x004e240000301000 */
[----:B0-----:R-:W-:-:S04]  /*2740*/  F2FP.BF16.F32.PACK_AB R0, RZ, R0 ;  /* 0x00000000ff00723e */ /* 0x001fc800000010ff */
[----:B------:R-:W-:Y:S01]  /*2750*/  PRMT R19, R0, 0x7610, R19 ;  /* 0x0000761000137816 */ /* 0x000fe20000000013 */
[----:B------:R-:W-:Y:S06]  /*2760*/  BRA `(.L_x_5858) ;  /* 0x0000000000107947 */ /* 0x000fec0003800000 */
.L_x_5881:
[----:B------:R-:W2:Y:S02]  /*2770*/  LDG.E R2, desc[UR36][R2.64] ;  /* 0x0000002402027981 */ /* 0x000ea4000c1e1900 */
[----:B--2---:R-:W-:-:S04]  /*2780*/  I2FP.F32.U32 R0, R2 ;  /* 0x0000000200007245 */ /* 0x004fc80000201000 */
[----:B------:R-:W-:-:S04]  /*2790*/  F2FP.BF16.F32.PACK_AB R0, RZ, R0 ;  /* 0x00000000ff00723e */ /* 0x000fc800000010ff */
[----:B------:R-:W-:-:S07]  /*27a0*/  PRMT R19, R0, 0x7610, R19 ;  /* 0x0000761000137816 */ /* 0x000fce0000000013 */
.L_x_5858:
        /* <DEDUP_REMOVED lines=19> */
.L_x_5889:
[----:B------:R-:W2:Y:S02]  /*28e0*/  LDG.E.U8 R2, desc[UR36][R2.64] ;  /* 0x0000002402027981 */ /* 0x000ea4000c1e1100 */
[----:B--2---:R-:W-:-:S04]  /*28f0*/  I2FP.F32.U32 R0, R2 ;  /* 0x0000000200007245 */ /* 0x004fc80000201000 */
[----:B------:R-:W-:Y:S01]  /*2900*/  F2FP.BF16.F32.PACK_AB R0, RZ, R0 ;  /* 0x00000000ff00723e */ /* 0x000fe200000010ff */
[----:B------:R-:W-:Y:S06]  /*2910*/  BRA `(.L_x_5891) ;  /* 0x0000000c00907947 */ /* 0x000fec0003800000 */
.L_x_5888:
        /* <DEDUP_REMOVED lines=10> */
.L_x_5893:
[----:B------:R-:W2:Y:S02]  /*29c0*/  LDG.E R2, desc[UR36][R2.64] ;  /* 0x0000002402027981 */ /* 0x000ea4000c1e1900 */
[----:B--2---:R-:W-:-:S04]  /*29d0*/  I2FP.F32.S32 R0, R2 ;  /* 0x0000000200007245 */ /* 0x004fc80000201400 */
[----:B------:R-:W-:Y:S01]  /*29e0*/  F2FP.BF16.F32.PACK_AB R0, RZ, R0 ;  /* 0x00000000ff00723e */ /* 0x000fe200000010ff */
[----:B------:R-:W-:Y:S06]  /*29f0*/  BRA `(.L_x_5891) ;  /* 0x0000000c00587947 */ /* 0x000fec0003800000 */
.L_x_5892:
[----:B------:R-:W2:Y:S02]  /*2a00*/  LDG.E.U16 R2, desc[UR36][R2.64] ;  /* 0x0000002402027981 */ /* 0x000ea4000c1e1500 */
[----:B--2---:R-:W0:Y:S02]  /*2a10*/  I2F.S16 R0, R2 ;  /* 0x0000000200007306 */ /* 0x004e240000101400 */
[----:B0-----:R-:W-:Y:S01]  /*2a20*/  F2FP.BF16.F32.PACK_AB R0, RZ, R0 ;  /* 0x00000000ff00723e */ /* 0x001fe200000010ff */
[----:B------:R-:W-:Y:S06]  /*2a30*/  BRA `(.L_x_5891) ;  /* 0x0000000c00487947 */ /* 0x000fec0003800000 */
.L_x_5887:
        /* <DEDUP_REMOVED lines=9> */
.L_x_5895:
[----:B------:R-:W2:Y:S02]  /*2ad0*/  LDG.E.U16 R0, desc[UR36][R2.64] ;  /* 0x0000002402007981 */ /* 0x000ea4000c1e1500 */
[----:B--2---:R-:W-:-:S05]  /*2ae0*/  HADD2.F32 R0, -RZ, R0.H0_H0 ;  /* 0x20000000ff007230 */ /* 0x004fca0000004100 */
[----:B------:R-:W-:Y:S01]  /*2af0*/  F2FP.BF16.F32.PACK_AB R0, RZ, R0 ;  /* 0x00000000ff00723e */ /* 0x000fe200000010ff */
[----:B------:R-:W-:Y:S06]  /*2b00*/  BRA `(.L_x_5891) ;  /* 0x0000000c00147947 */ /* 0x000fec0003800000 */
.L_x_5894:
        /* <DEDUP_REMOVED lines=9> */
.L_x_5897:
[----:B------:R-:W2:Y:S02]  /*2ba0*/  LDG.E.U16 R2, desc[UR36][R2.64] ;  /* 0x0000002402027981 */ /* 0x000ea4000c1e1500 */
[----:B--2---:R-:W-:-:S05]  /*2bb0*/  HADD2.F32 R0, -RZ, R2.H0_H0 ;  /* 0x20000002ff007230 */ /* 0x004fca0000004100 */
[----:B------:R-:W-:Y:S01]  /*2bc0*/  F2FP.BF16.F32.PACK_AB R0, RZ, R0 ;  /* 0x00000000ff00723e */ /* 0x000fe200000010ff */
[----:B------:R-:W-:Y:S06]  /*2bd0*/  BRA `(.L_x_5891) ;  /* 0x0000000800e07947 */ /* 0x000fec0003800000 */
.L_x_5896:
        /* <DEDUP_REMOVED lines=8> */
.L_x_5886:
        /* <DEDUP_REMOVED lines=13> */
.L_x_5900:
        /* <DEDUP_REMOVED lines=8> */
.L_x_5899:
        /* <DEDUP_REMOVED lines=28> */
.L_x_5902:
        /* <DEDUP_REMOVED lines=15> */
.L_x_5901:
[----:B------:R0:W5:Y:S01]  /*3060*/  LDG.E.U16 R0, desc[UR36][R2.64] ;  /* 0x0000002402007981 */ /* 0x000162000c1e1500 */
[----:B------:R-:W-:Y:S05]  /*3070*/  BRA `(.L_x_5891) ;  /* 0x0000000400b87947 */ /* 0x000fea0003800000 */
.L_x_5898:
        /* <DEDUP_REMOVED lines=12> */
.L_x_5905:
        /* <DEDUP_REMOVED lines=21> */
.L_x_5909:
[----:B------:R-:W-:Y:S05]  /*3290*/  BSYNC B1 ;  /* 0x0000000000017941 */ /* 0x000fea0003800000 */
.L_x_5908:
[----:B------:R-:W-:Y:S01]  /*32a0*/  LEA R3, R0, 0x3b800000, 0x17 ;  /* 0x3b80000000037811 */ /* 0x000fe200078eb8ff */
[----:B------:R-:W-:-:S05]  /*32b0*/  IMAD.SHL.U32 R0, R2, 0x100000, RZ ;  /* 0x0010000002007824 */ /* 0x000fca00078e00ff */
[----:B------:R-:W-:-:S07]  /*32c0*/  LOP3.LUT R0, R3, R0, R4, 0xfe, !PT ;  /* 0x0000000003007212 */ /* 0x000fce00078efe04 */
.L_x_5907:
[----:B------:R-:W-:Y:S05]  /*32d0*/  BSYNC B0 ;  /* 0x0000000000007941 */ /* 0x000fea0003800000 */
.L_x_5906:
[----:B------:R-:W-:Y:S01]  /*32e0*/  F2FP.BF16.F32.PACK_AB R0, RZ, R0 ;  /* 0x00000000ff00723e */ /* 0x000fe200000010ff */
[----:B------:R-:W-:Y:S06]  /*32f0*/  BRA `(.L_x_5891) ;  /* 0x0000000400187947 */ /* 0x000fec0003800000 */
.L_x_5904:
        /* <DEDUP_REMOVED lines=21> */
.L_x_5913:
[----:B------:R-:W-:Y:S05]  /*3450*/  BSYNC B1 ;  /* 0x0000000000017941 */ /* 0x000fea0003800000 */
.L_x_5912:
[----:B------:R-:W-:Y:S01]  /*3460*/  LEA R3, R0, 0x37800000, 0x17 ;  /* 0x3780000000037811 */ /* 0x000fe200078eb8ff */
[----:B------:R-:W-:-:S05]  /*3470*/  IMAD.SHL.U32 R0, R2, 0x200000, RZ ;  /* 0x0020000002007824 */ /* 0x000fca00078e00ff */
[----:B------:R-:W-:-:S07]  /*3480*/  LOP3.LUT R0, R3, R0, R4, 0xfe, !PT ;  /* 0x0000000003007212 */ /* 0x000fce00078efe04 */
.L_x_5911:
[----:B------:R-:W-:Y:S05]  /*3490*/  BSYNC B0 ;  /* 0x0000000000007941 */ /* 0x000fea0003800000 */
.L_x_5910:
[----:B------:R-:W-:Y:S01]  /*34a0*/  F2FP.BF16.F32.PACK_AB R0, RZ, R0 ;  /* 0x00000000ff00723e */ /* 0x000fe200000010ff */
[----:B------:R-:W-:Y:S06]  /*34b0*/  BRA `(.L_x_5891) ;  /* 0x0000000000a87947 */ /* 0x000fec0003800000 */
.L_x_5903:
        /* <DEDUP_REMOVED lines=14> */
.L_x_5917:
[----:B------:R-:W-:Y:S05]  /*35a0*/  BSYNC B0 ;  /* 0x0000000000007941 */ /* 0x000fea0003800000 */
.L_x_5916:
[----:B------:R-:W-:Y:S01]  /*35b0*/  F2FP.BF16.F32.PACK_AB R0, RZ, R0 ;  /* 0x00000000ff00723e */ /* 0x000fe200000010ff */
[----:B------:R-:W-:Y:S06]  /*35c0*/  BRA `(.L_x_5891) ;  /* 0x0000000000647947 */ /* 0x000fec0003800000 */
.L_x_5890:
        /* <DEDUP_REMOVED lines=16> */
.L_x_5918:
[----:B------:R-:W-:Y:S01]  /*36d0*/  PRMT R0, RZ, 0x7610, R0 ;  /* 0x00007610ff007816 */ /* 0x000fe20000000000 */
[----:B------:R-:W-:Y:S06]  /*36e0*/  BRA `(.L_x_5891) ;  /* 0x00000000001c7947 */ /* 0x000fec0003800000 */
.L_x_5915:
[----:B------:R-:W2:Y:S02]  /*36f0*/  LDG.E.64 R2, desc[UR36][R2.64] ;  /* 0x0000002402027981 */ /* 0x000ea4000c1e1b00 */
[----:B--2---:R-:W0:Y:S02]  /*3700*/  I2F.U64 R0, R2 ;  /* 0x0000000200007312 */ /* 0x004e240000301000 */
[----:B0-----:R-:W-:Y:S01]  /*3710*/  F2FP.BF16.F32.PACK_AB R0, RZ, R0 ;  /* 0x00000000ff00723e */ /* 0x001fe200000010ff */
[----:B------:R-:W-:Y:S06]  /*3720*/  BRA `(.L_x_5891) ;  /* 0x00000000000c7947 */ /* 0x000fec0003800000 */
.L_x_5914:
[----:B------:R-:W2:Y:S02]  /*3730*/  LDG.E R2, desc[UR36][R2.64] ;  /* 0x0000002402027981 */ /* 0x000ea4000c1e1900 */
[----:B--2---:R-:W-:-:S04]  /*3740*/  I2FP.F32.U32 R0, R2 ;  /* 0x0000000200007245 */ /* 0x004fc80000201000 */
[----:B------:R-:W-:-:S07]  /*3750*/  F2FP.BF16.F32.PACK_AB R0, RZ, R0 ;  /* 0x00000000ff00723e */ /* 0x000fce00000010ff */
.L_x_5891:
[----:B-----5:R-:W-:Y:S01]  /*3760*/  IMAD.U32 R0, R0, 0x10000, RZ ;  /* 0x0001000000007824 */ /* 0x020fe200078e00ff */
[----:B------:R-:W0:Y:S01]  /*3770*/  LDC.U8 R4, c[0x0][0x491] ;  /* 0x00012440ff047b82 */ /* 0x000e220000000000 */
[----:B------:R-:W-:Y:S02]  /*3780*/  IMAD.U32 R19, R19, 0x10000, RZ ;  /* 0x0001000013137824 */ /* 0x000fe400078e00ff */
[----:B------:R-:W-:-:S06]  /*3790*/  FMUL.FTZ R0, R0, -1.4426950216293334961 ;  /* 0xbfb8aa3b00007820 */ /* 0x000fcc0000410000 */
[----:B------:R-:W1:Y:S01]  /*37a0*/  MUFU.EX2 R0, R0 ;  /* 0x0000000000007308 */ /* 0x000e620000000800 */
[----:B0-----:R-:W-:Y:S01]  /*37b0*/  PRMT R3, R4, 0x9910, RZ ;  /* 0x0000991004037816 */ /* 0x001fe200000000ff */
[----:B-1----:R-:W-:-:S03]  /*37c0*/  FADD.FTZ R2, R0, 1 ;  /* 0x3f80000000027421 */ /* 0x002fc60000010000 */
[----:B------:R-:W-:-:S03]  /*37d0*/  ISETP.GT.AND P0, PT, R3, 0x9, PT ;  /* 0x000000090300780c */ /* 0x000fc60003f04270 */
[----:B------:R-:W0:Y:S02]  /*37e0*/  MUFU.RCP R2, R2 ;  /* 0x0000000200027308 */ /* 0x000e240000001000 */
[----:B0-----:R-:W-:-:S06]  /*37f0*/  FMUL.FTZ R19, R19, R2 ;  /* 0x0000000213137220 */ /* 0x001fcc0000410000 */
[----:B------:R-:W0:Y:S02]  /*3800*/  F2F.BF16.F32 R19, R19 ;  /* 0x0000001300137304 */ /* 0x000e240000202000 */
        /* <DEDUP_REMOVED lines=13> */
.L_x_5922:
[----:B0-----:R-:W-:-:S06]  /*38e0*/  IMAD.U32 R3, R19, 0x10000, RZ ;  /* 0x0001000013037824 */ /* 0x001fcc00078e00ff */
[----:B------:R-:W0:Y:S02]  /*38f0*/  F2I.S64.TRUNC R2, R3 ;  /* 0x0000000300027311 */ /* 0x000e24000020d900 */
[----:B0-----:R1:W-:Y:S01]  /*3900*/  STG.E.U8 desc[UR36][R16.64], R2 ;  /* 0x0000000210007986 */ /* 0x0013e2000c101124 */
[----:B------:R-:W-:Y:S05]  /*3910*/  BRA `(.L_x_5924) ;  /* 0x0000000c00847947 */ /* 0x000fea0003800000 */
.L_x_5921:
        /* <DEDUP_REMOVED lines=10> */
.L_x_5926:
[----:B0-----:R-:W-:-:S06]  /*39c0*/  IMAD.U32 R19, R19, 0x10000, RZ ;  /* 0x0001000013137824 */ /* 0x001fcc00078e00ff */
[----:B------:R-:W0:Y:S02]  /*39d0*/  F2I.FTZ.TRUNC.NTZ R19, R19 ;  /* 0x0000001300137305 */ /* 0x000e24000021f100 */
[----:B0-----:R3:W-:Y:S01]  /*39e0*/  STG.E desc[UR36][R16.64], R19 ;  /* 0x0000001310007986 */ /* 0x0017e2000c101924 */
[----:B------:R-:W-:Y:S05]  /*39f0*/  BRA `(.L_x_5924) ;  /* 0x0000000c004c7947 */ /* 0x000fea0003800000 */
.L_x_5925:
[----:B0-----:R-:W-:-:S06]  /*3a00*/  IMAD.U32 R19, R19, 0x10000, RZ ;  /* 0x0001000013137824 */ /* 0x001fcc00078e00ff */
[----:B------:R-:W0:Y:S02]  /*3a10*/  F2I.FTZ.TRUNC.NTZ R19, R19 ;  /* 0x0000001300137305 */ /* 0x000e24000021f100 */
[----:B0-----:R2:W-:Y:S01]  /*3a20*/  STG.E.U16 desc[UR36][R16.64], R19 ;  /* 0x0000001310007986 */ /* 0x0015e2000c101524 */
[----:B------:R-:W-:Y:S05]  /*3a30*/  BRA `(.L_x_5924) ;  /* 0x0000000c003c7947 */ /* 0x000fea0003800000 */
.L_x_5920:
        /* <DEDUP_REMOVED lines=9> */
.L_x_5928:
[----:B0-----:R-:W-:-:S05]  /*3ad0*/  IMAD.U32 R0, R19, 0x10000, RZ ;  /* 0x0001000013007824 */ /* 0x001fca00078e00ff */
[----:B------:R-:W-:-:S05]  /*3ae0*/  F2FP.F16.F32.PACK_AB R0, RZ, R0 ;  /* 0x00000000ff00723e */ /* 0x000fca00000000ff */
[----:B------:R0:W-:Y:S01]  /*3af0*/  STG.E.U16 desc[UR36][R16.64], R0 ;  /* 0x0000000010007986 */ /* 0x0001e2000c101524 */
[----:B------:R-:W-:Y:S05]  /*3b00*/  BRA `(.L_x_5924) ;  /* 0x0000000c00087947 */ /* 0x000fea0003800000 */
.L_x_5927:
        /* <DEDUP_REMOVED lines=10> */
.L_x_5930:
[----:B0-----:R-:W-:-:S05]  /*3bb0*/  IMAD.U32 R19, R19, 0x10000, RZ ;  /* 0x0001000013137824 */ /* 0x001fca00078e00ff */
[----:B------:R-:W-:-:S04]  /*3bc0*/  F2FP.F16.F32.PACK_AB R3, RZ, R19 ;  /* 0x00000013ff03723e */ /* 0x000fc800000000ff */
[----:B------:R-:W-:-:S05]  /*3bd0*/  PRMT R3, R3, 0x5410, RZ ;  /* 0x0000541003037816 */ /* 0x000fca00000000ff */
[----:B------:R0:W-:Y:S01]  /*3be0*/  STG.E desc[UR36][R16.64], R3 ;  /* 0x0000000310007986 */ /* 0x0001e2000c101924 */
[----:B------:R-:W-:Y:S05]  /*3bf0*/  BRA `(.L_x_5924) ;  /* 0x0000000800cc7947 */ /* 0x000fea0003800000 */
.L_x_5929:
[----:B0-----:R-:W-:-:S04]  /*3c00*/  IMAD.U32 R2, R19, 0x10000, RZ ;  /* 0x0001000013027824 */ /* 0x001fc800078e00ff */
[----:B------:R-:W-:-:S06]  /*3c10*/  FMUL.FTZ R2, R2, 1 ;  /* 0x3f80000002027820 */ /* 0x000fcc0000410000 */
[----:B------:R-:W0:Y:S02]  /*3c20*/  F2F.F64.F32 R2, R2 ;  /* 0x0000000200027310 */ /* 0x000e240000201800 */
[----:B0-----:R0:W-:Y:S01]  /*3c30*/  STG.E.64 desc[UR36][R16.64], R2 ;  /* 0x0000000210007986 */ /* 0x0011e2000c101b24 */
[----:B------:R-:W-:Y:S05]  /*3c40*/  BRA `(.L_x_5924) ;  /* 0x0000000800b87947 */ /* 0x000fea0003800000 */
.L_x_5919:
        /* <DEDUP_REMOVED lines=13> */
.L_x_5933:
[----:B0-----:R-:W-:Y:S01]  /*3d20*/  IMAD.U32 R19, R19, 0x10000, RZ ;  /* 0x0001000013137824 */ /* 0x001fe200078e00ff */
[----:B------:R-:W-:-:S03]  /*3d30*/  CS2R R6, SRZ ;  /* 0x0000000000067805 */ /* 0x000fc6000001ff00 */
[----:B------:R-:W-:-:S06]  /*3d40*/  FMUL.FTZ R4, R19, 1 ;  /* 0x3f80000013047820 */ /* 0x000fcc0000410000 */
[----:B------:R-:W0:Y:S02]  /*3d50*/  F2F.F64.F32 R4, R4 ;  /* 0x0000000400047310 */ /* 0x000e240000201800 */
[----:B0-----:R0:W-:Y:S01]  /*3d60*/  STG.E.128 desc[UR36][R16.64], R4 ;  /* 0x0000000410007986 */ /* 0x0011e2000c101d24 */
[----:B------:R-:W-:Y:S05]  /*3d70*/  BRA `(.L_x_5924) ;  /* 0x00000008006c7947 */ /* 0x000fea0003800000 */
.L_x_5932:
        /* <DEDUP_REMOVED lines=21> */
.L_x_5937:
[----:B------:R-:W-:Y:S05]  /*3ed0*/  BSYNC B0 ;  /* 0x0000000000007941 */ /* 0x000fea0003800000 */
.L_x_5936:
[----:B------:R-:W-:-:S05]  /*3ee0*/  LOP3.LUT R3, R0, R3, RZ, 0xfc, !PT ;  /* 0x0000000300037212 */ /* 0x000fca00078efcff */
[----:B------:R0:W-:Y:S01]  /*3ef0*/  STG.E.U8 desc[UR36][R16.64], R3 ;  /* 0x0000000310007986 */ /* 0x0001e2000c101124 */
[----:B------:R-:W-:Y:S05]  /*3f00*/  BRA `(.L_x_5924) ;  /* 0x0000000800087947 */ /* 0x000fea0003800000 */
.L_x_5935:
        /* <DEDUP_REMOVED lines=13> */
.L_x_5939:
[----:B------:R-:W-:Y:S01]  /*3fe0*/  IMAD.MOV.U32 R0, RZ, RZ, 0x7f ;  /* 0x0000007fff007424 */ /* 0x000fe200078e00ff */
[----:B------:R-:W-:-:S04]  /*3ff0*/  ISETP.GT.U32.AND P0, PT, R2, 0x7f800000, PT ;  /* 0x7f8000000200780c */ /* 0x000fc80003f04070 */
[----:B------:R-:W-:-:S09]  /*4000*/  SEL R0, R0, 0x7c, P0 ;  /* 0x0000007c00007807 */ /* 0x000fd20000000000 */
.L_x_5940:
[----:B------:R-:W-:Y:S05]  /*4010*/  BSYNC B0 ;  /* 0x0000000000007941 */ /* 0x000fea0003800000 */
.L_x_5938:
[----:B------:R-:W-:-:S04]  /*4020*/  LOP3.LUT R2, R19, 0x80000000, RZ, 0xc0, !PT ;  /* 0x8000000013027812 */ /* 0x000fc800078ec0ff */
[----:B------:R-:W-:-:S04]  /*4030*/  SHF.R.U32.HI R3, RZ, 0x18, R2 ;  /* 0x00000018ff037819 */ /* 0x000fc80000011602 */
[----:B------:R-:W-:-:S05]  /*4040*/  LOP3.LUT R3, R0, R3, RZ, 0xfc, !PT ;  /* 0x0000000300037212 */ /* 0x000fca00078efcff */
[----:B------:R0:W-:Y:S01]  /*4050*/  STG.E.U8 desc[UR36][R16.64], R3 ;  /* 0x0000000310007986 */ /* 0x0001e2000c101124 */
[----:B------:R-:W-:Y:S05]  /*4060*/  BRA `(.L_x_5924) ;  /* 0x0000000400b07947 */ /* 0x000fea0003800000 */
.L_x_5934:
[----:B0-----:R0:W-:Y:S01]  /*4070*/  STG.E.U16 desc[UR36][R16.64], R19 ;  /* 0x0000001310007986 */ /* 0x0011e2000c101524 */
[----:B------:R-:W-:Y:S05]  /*4080*/  BRA `(.L_x_5924) ;  /* 0x0000000400a87947 */ /* 0x000fea0003800000 */
.L_x_5931:
        /* <DEDUP_REMOVED lines=12> */
.L_x_5943:
        /* <DEDUP_REMOVED lines=17> */
.L_x_5946:
[----:B------:R-:W-:-:S04]  /*4260*/  LOP3.LUT R2, R19, 0x80000000, RZ, 0xc0, !PT ;  /* 0x8000000013027812 */ /* 0x000fc800078ec0ff */
[----:B------:R-:W-:-:S04]  /*4270*/  SHF.R.U32.HI R3, RZ, 0x18, R2 ;  /* 0x00000018ff037819 */ /* 0x000fc80000011602 */
[----:B------:R-:W-:-:S04]  /*4280*/  LOP3.LUT R0, R0, R3, RZ, 0xfc, !PT ;  /* 0x0000000300007212 */ /* 0x000fc800078efcff */
[----:B------:R-:W-:-:S07]  /*4290*/  PRMT R8, R0, 0x7610, R8 ;  /* 0x0000761000087816 */ /* 0x000fce0000000008 */
.L_x_5945:
[----:B------:R-:W-:Y:S05]  /*42a0*/  BSYNC B0 ;  /* 0x0000000000007941 */ /* 0x000fea0003800000 */
.L_x_5944:
[----:B------:R0:W-:Y:S01]  /*42b0*/  STG.E.U8 desc[UR36][R16.64], R8 ;  /* 0x0000000810007986 */ /* 0x0001e2000c101124 */
[----:B------:R-:W-:Y:S05]  /*42c0*/  BRA `(.L_x_5924) ;  /* 0x0000000400187947 */ /* 0x000fea0003800000 */
.L_x_5942:
        /* <DEDUP_REMOVED lines=17> */
.L_x_5949:
[----:B------:R-:W-:-:S04]  /*43e0*/  LOP3.LUT R2, R19, 0x80000000, RZ, 0xc0, !PT ;  /* 0x8000000013027812 */ /* 0x000fc800078ec0ff */
[----:B------:R-:W-:-:S04]  /*43f0*/  SHF.R.U32.HI R3, RZ, 0x18, R2 ;  /* 0x00000018ff037819 */ /* 0x000fc80000011602 */
[----:B------:R-:W-:-:S04]  /*4400*/  LOP3.LUT R0, R0, R3, RZ, 0xfc, !PT ;  /* 0x0000000300007212 */ /* 0x000fc800078efcff */
[----:B------:R-:W-:-:S07]  /*4410*/  PRMT R8, R0, 0x7610, R8 ;  /* 0x0000761000087816 */ /* 0x000fce0000000008 */
.L_x_5948:
[----:B------:R-:W-:Y:S05]  /*4420*/  BSYNC B0 ;  /* 0x0000000000007941 */ /* 0x000fea0003800000 */
.L_x_5947:
[----:B------:R0:W-:Y:S01]  /*4430*/  STG.E.U8 desc[UR36][R16.64], R8 ;  /* 0x0000000810007986 */ /* 0x0001e2000c101124 */
[----:B------:R-:W-:Y:S05]  /*4440*/  BRA `(.L_x_5924) ;  /* 0x0000000000b87947 */ /* 0x000fea0003800000 */
.L_x_5941:
        /* <DEDUP_REMOVED lines=22> */
.L_x_5923:
[----:B------:R-:W-:Y:S01]  /*45b0*/  MOV R2, 0x0 ;  /* 0x0000000000027802 */ /* 0x000fe20000000f00 */
[----:B------:R-:W-:Y:S01]  /*45c0*/  ULDC.64 UR4, c[0x4][0x128] ;  /* 0x01004a0000047ab9 */ /* 0x000fe20000000a00 */
[----:B------:R-:W-:Y:S01]  /*45d0*/  ULDC.64 UR6, c[0x4][0x130] ;  /* 0x01004c0000067ab9 */ /* 0x000fe20000000a00 */
[----:B------:R-:W-:Y:S02]  /*45e0*/  IMAD.U32 R4, RZ, RZ, UR4 ;  /* 0x00000004ff047e24 */ /* 0x000fe4000f8e00ff */
[----:B------:R-:W-:Y:S01]  /*45f0*/  IMAD.U32 R5, RZ, RZ, UR5 ;  /* 0x00000005ff057e24 */ /* 0x000fe2000f8e00ff */
[----:B------:R-:W1:Y:S01]  /*4600*/  LDC.64 R2, c[0x4][R2] ;  /* 0x0100000002027b82 */ /* 0x000e620000000a00 */
        /* <DEDUP_REMOVED lines=10> */
.L_x_5952:
[----:B------:R-:W-:Y:S05]  /*46b0*/  BRA `(.L_x_5924) ;  /* 0x00000000001c7947 */ /* 0x000fea0003800000 */
.L_x_5951:
[----:B0-----:R-:W-:-:S06]  /*46c0*/  IMAD.U32 R2, R19, 0x10000, RZ ;  /* 0x0001000013027824 */ /* 0x001fcc00078e00ff */
[----:B------:R-:W0:Y:S02]  /*46d0*/  F2I.U64.TRUNC R2, R2 ;  /* 0x0000000200027311 */ /* 0x000e24000020d800 */
[----:B0-----:R0:W-:Y:S01]  /*46e0*/  STG.E.64 desc[UR36][R16.64], R2 ;  /* 0x0000000210007986 */ /* 0x0011e2000c101b24 */
[----:B------:R-:W-:Y:S05]  /*46f0*/  BRA `(.L_x_5924) ;  /* 0x00000000000c7947 */ /* 0x000fea0003800000 */
.L_x_5950:
[----:B0-----:R-:W-:-:S06]  /*4700*/  IMAD.U32 R19, R19, 0x10000, RZ ;  /* 0x0001000013137824 */ /* 0x001fcc00078e00ff */
[----:B------:R-:W0:Y:S02]  /*4710*/  F2I.FTZ.U32.TRUNC.NTZ R19, R19 ;  /* 0x0000001300137305 */ /* 0x000e24000021f000 */
[----:B0-----:R0:W-:Y:S02]  /*4720*/  STG.E desc[UR36][R16.64], R19 ;  /* 0x0000001310007986 */ /* 0x0011e4000c101924 */
.L_x_5924:
[----:B------:R-:W-:-:S04]  /*4730*/  IMAD R18, R18, 0x200, R23 ;  /* 0x0000020012127824 */ /* 0x000fc800078e0217 */
[----:B0-23--:R-:W-:-:S07]  /*4740*/  VIADD R19, R18, 0x80 ;  /* 0x0000008012137836 */ /* 0x00dfce0000000000 */
.L_x_5851:
[----:B------:R-:W-:Y:S05]  /*4750*/  BSYNC B6 ;  /* 0x0000000000067941 */ /* 0x000fea0003800000 */
.L_x_5850:
[----:B------:R-:W-:Y:S01]  /*4760*/  ULDC UR4, c[0x0][0x210] ;  /* 0x0000840000047ab9 */ /* 0x000fe20000000800 */
[----:B------:R-:W-:Y:S01]  /*4770*/  BSSY B6, `(.L_x_5953) ;  /* 0x000046c000067945 */ /* 0x000fe20003800000 */
[----:B------:R-:W-:-:S13]  /*4780*/  ISETP.GE.AND P0, PT, R19, UR4, PT ;  /* 0x0000000413007c0c */ /* 0x000fda000bf06270 */
[----:B------:R-:W-:Y:S05]  /*4790*/  @P0 BRA `(.L_x_5954) ;  /* 0x0000004400a40947 */ /* 0x000fea0003800000 */
[----:B------:R-:W0:Y:S01]  /*47a0*/  LDC R6, c[0x0][0x218] ;  /* 0x00008600ff067b82 */ /* 0x000e220000000800 */
[----:B------:R-:W-:Y:S02]  /*47b0*/  IMAD.MOV.U32 R18, RZ, RZ, RZ ;  /* 0x000000ffff127224 */ /* 0x000fe400078e00ff */
[----:B------:R-:W-:Y:S02]  /*47c0*/  IMAD.MOV.U32 R0, RZ, RZ, RZ ;  /* 0x000000ffff007224 */ /* 0x000fe400078e00ff */
[----:B-1--4-:R-:W-:Y:S01]  /*47d0*/  IMAD.MOV.U32 R16, RZ, RZ, RZ ;  /* 0x000000ffff107224 */ /* 0x012fe200078e00ff */
        /* <DEDUP_REMOVED lines=350> */
.L_x_5955:
        /* <DEDUP_REMOVED lines=23> */
.L_x_5959:
[----:B------:R-:W2:Y:S02]  /*5f30*/  LDG.E.U8 R2, desc[UR36][R2.64] ;  /* 0x0000002402027981 */ /* 0x000ea4000c1e1100 */
[----:B--2---:R-:W-:-:S04]  /*5f40*/  I2FP.F32.U32 R0, R2 ;  /* 0x0000000200007245 */ /* 0x004fc80000201000 */
[----:B------:R-:W-:-:S04]  /*5f50*/  F2FP.BF16.F32.PACK_AB R0, RZ, R0 ;  /* 0x00000000ff00723e */ /* 0x000fc800000010ff */
[----:B------:R-:W-:Y:S01]  /*5f60*/  PRMT R22, R0, 0x7610, R22 ;  /* 0x0000761000167816 */ /* 0x000fe20000000016 */
[----:B------:R-:W-:Y:S06]  /*5f70*/  BRA `(.L_x_5961) ;  /* 0x0000000c00c87947 */ /* 0x000fec0003800000 */
.L_x_5958:
        /* <DEDUP_REMOVED lines=11> */
.L_x_5963:
[----:B------:R-:W2:Y:S02]  /*6030*/  LDG.E R2, desc[UR36][R2.64] ;  /* 0x0000002402027981 */ /* 0x000ea4000c1e1900 */
[----:B--2---:R-:W-:-:S04]  /*6040*/  I2FP.F32.S32 R0, R2 ;  /* 0x0000000200007245 */ /* 0x004fc80000201400 */
[----:B------:R-:W-:-:S04]  /*6050*/  F2FP.BF16.F32.PACK_AB R0, RZ, R0 ;  /* 0x00000000ff00723e */ /* 0x000fc800000010ff */
[----:B------:R-:W-:Y:S01]  /*6060*/  PRMT R22, R0, 0x7610, R22 ;  /* 0x0000761000167816 */ /* 0x000fe20000000016 */
[----:B------:R-:W-:Y:S06]  /*6070*/  BRA `(.L_x_5961) ;  /* 0x0000000c00887947 */ /* 0x000fec0003800000 */
.L_x_5962:
[----:B------:R-:W2:Y:S02]  /*6080*/  LDG.E.U16 R2, desc[UR36][R2.64] ;  /* 0x0000002402027981 */ /* 0x000ea4000c1e1500 */
[----:B--2---:R-:W0:Y:S02]  /*6090*/  I2F.S16 R0, R2 ;  /* 0x0000000200007306 */ /* 0x004e240000101400 */
[----:B0-----:R-:W-:-:S04]  /*60a0*/  F2FP.BF16.F32.PACK_AB R0, RZ, R0 ;  /* 0x00000000ff00723e */ /* 0x001fc800000010ff */
[----:B------:R-:W-:Y:S01]  /*60b0*/  PRMT R22, R0, 0x7610, R22 ;  /* 0x0000761000167816 */ /* 0x000fe20000000016 */
[----:B------:R-:W-:Y:S06]  /*60c0*/  BRA `(.L_x_5961) ;  /* 0x0000000c00747947 */ /* 0x000fec0003800000 */
.L_x_5957:
        /* <DEDUP_REMOVED lines=9> */
.L_x_5965:
[----:B------:R-:W2:Y:S02]  /*6160*/  LDG.E.U16 R0, desc[UR36][R2.64] ;  /* 0x0000002402007981 */ /* 0x000ea4000c1e1500 */
[----:B--2---:R-:W-:-:S05]  /*6170*/  HADD2.F32 R0, -RZ, R0.H0_H0 ;  /* 0x20000000ff007230 */ /* 0x004fca0000004100 */
[----:B------:R-:W-:-:S04]  /*6180*/  F2FP.BF16.F32.PACK_AB R0, RZ, R0 ;  /* 0x00000000ff00723e */ /* 0x000fc800000010ff */
[----:B------:R-:W-:Y:S01]  /*6190*/  PRMT R22, R0, 0x7610, R22 ;  /* 0x0000761000167816 */ /* 0x000fe20000000016 */
[----:B------:R-:W-:Y:S06]  /*61a0*/  BRA `(.L_x_5961) ;  /* 0x0000000c003c7947 */ /* 0x000fec0003800000 */
.L_x_5964:
        /* <DEDUP_REMOVED lines=9> */
.L_x_5967:
[----:B------:R-:W2:Y:S02]  /*6240*/  LDG.E.U16 R2, desc[UR36][R2.64] ;  /* 0x0000002402027981 */ /* 0x000ea4000c1e1500 */
[----:B--2---:R-:W-:-:S05]  /*6250*/  HADD2.F32 R0, -RZ, R2.H0_H0 ;  /* 0x20000002ff007230 */ /* 0x004fca0000004100 */
[----:B------:R-:W-:-:S04]  /*6260*/  F2FP.BF16.F32.PACK_AB R0, RZ, R0 ;  /* 0x00000000ff00723e */ /* 0x000fc800000010ff */
[----:B------:R-:W-:Y:S01]  /*6270*/  PRMT R22, R0, 0x7610, R22 ;  /* 0x0000761000167816 */ /* 0x000fe20000000016 */
[----:B------:R-:W-:Y:S06]  /*6280*/  BRA `(.L_x_5961) ;  /* 0x0000000c00047947 */ /* 0x000fec0003800000 */
.L_x_5966:
        /* <DEDUP_REMOVED lines=9> */
.L_x_5956:
        /* <DEDUP_REMOVED lines=14> */
.L_x_5970:
        /* <DEDUP_REMOVED lines=9> */
.L_x_5969:
        /* <DEDUP_REMOVED lines=28> */
.L_x_5972:
        /* <DEDUP_REMOVED lines=15> */
.L_x_5971:
[----:B------:R0:W5:Y:S01]  /*6740*/  LDG.E.U16 R22, desc[UR36][R2.64] ;  /* 0x0000002402167981 */ /* 0x000162000c1e1500 */
[----:B------:R-:W-:Y:S05]  /*6750*/  BRA `(.L_x_5961) ;  /* 0x0000000400d07947 */ /* 0x000fea0003800000 */
.L_x_5968:
        /* <DEDUP_REMOVED lines=13> */
.L_x_5975:
        /* <DEDUP_REMOVED lines=21> */
.L_x_5979:
[----:B------:R-:W-:Y:S05]  /*6980*/  BSYNC B1 ;  /* 0x0000000000017941 */ /* 0x000fea0003800000 */
.L_x_5978:
[----:B------:R-:W-:Y:S01]  /*6990*/  LEA R3, R0, 0x3b800000, 0x17 ;  /* 0x3b80000000037811 */ /* 0x000fe200078eb8ff */
[----:B------:R-:W-:-:S05]  /*69a0*/  IMAD.SHL.U32 R0, R2, 0x100000, RZ ;  /* 0x0010000002007824 */ /* 0x000fca00078e00ff */
[----:B------:R-:W-:-:S07]  /*69b0*/  LOP3.LUT R0, R3, R0, R4, 0xfe, !PT ;  /* 0x0000000003007212 */ /* 0x000fce00078efe04 */
.L_x_5977:
[----:B------:R-:W-:Y:S05]  /*69c0*/  BSYNC B0 ;  /* 0x0000000000007941 */ /* 0x000fea0003800000 */
.L_x_5976:
[----:B------:R-:W-:-:S04]  /*69d0*/  F2FP.BF16.F32.PACK_AB R0, RZ, R0 ;  /* 0x00000000ff00723e */ /* 0x000fc800000010ff */
[----:B------:R-:W-:Y:S01]  /*69e0*/  PRMT R22, R0, 0x7610, R22 ;  /* 0x0000761000167816 */ /* 0x000fe20000000016 */
[----:B------:R-:W-:Y:S06]  /*69f0*/  BRA `(.L_x_5961) ;  /* 0x0000000400287947 */ /* 0x000fec0003800000 */
.L_x_5974:
        /* <DEDUP_REMOVED lines=21> */
.L_x_5983:
[----:B------:R-:W-:Y:S05]  /*6b50*/  BSYNC B1 ;  /* 0x0000000000017941 */ /* 0x000fea0003800000 */
.L_x_5982:
[----:B------:R-:W-:Y:S01]  /*6b60*/  LEA R3, R0, 0x37800000, 0x17 ;  /* 0x3780000000037811 */ /* 0x000fe200078eb8ff */
[----:B------:R-:W-:-:S05]  /*6b70*/  IMAD.SHL.U32 R0, R2, 0x200000, RZ ;  /* 0x0020000002007824 */ /* 0x000fca00078e00ff */
[----:B------:R-:W-:-:S07]  /*6b80*/  LOP3.LUT R0, R3, R0, R4, 0xfe, !PT ;  /* 0x0000000003007212 */ /* 0x000fce00078efe04 */
.L_x_5981:
[----:B------:R-:W-:Y:S05]  /*6b90*/  BSYNC B0 ;  /* 0x0000000000007941 */ /* 0x000fea0003800000 */
.L_x_5980:
[----:B------:R-:W-:-:S04]  /*6ba0*/  F2FP.BF16.F32.PACK_AB R0, RZ, R0 ;  /* 0x00000000ff00723e */ /* 0x000fc800000010ff */
[----:B------:R-:W-:Y:S01]  /*6bb0*/  PRMT R22, R0, 0x7610, R22 ;  /* 0x0000761000167816 */ /* 0x000fe20000000016 */
[----:B------:R-:W-:Y:S06]  /*6bc0*/  BRA `(.L_x_5961) ;  /* 0x0000000000b47947 */ /* 0x000fec0003800000 */
.L_x_5973:
        /* <DEDUP_REMOVED lines=14> */
.L_x_5987:
[----:B------:R-:W-:Y:S05]  /*6cb0*/  BSYNC B0 ;  /* 0x0000000000007941 */ /* 0x000fea0003800000 */
.L_x_5986:
[----:B------:R-:W-:-:S04]  /*6cc0*/  F2FP.BF16.F32.PACK_AB R0, RZ, R0 ;  /* 0x00000000ff00723e */ /* 0x000fc800000010ff */
[----:B------:R-:W-:Y:S01]  /*6cd0*/  PRMT R22, R0, 0x7610, R22 ;  /* 0x0000761000167816 */ /* 0x000fe20000000016 */
[----:B------:R-:W-:Y:S06]  /*6ce0*/  BRA `(.L_x_5961) ;  /* 0x00000000006c7947 */ /* 0x000fec0003800000 */
.L_x_5960:
        /* <DEDUP_REMOVED lines=16> */
.L_x_5988:
[----:B------:R-:W-:Y:S01]  /*6df0*/  PRMT R22, RZ, 0x7610, R22 ;  /* 0x00007610ff167816 */ /* 0x000fe20000000016 */
[----:B------:R-:W-:Y:S06]  /*6e00*/  BRA `(.L_x_5961) ;  /* 0x0000000000247947 */ /* 0x000fec0003800000 */
.L_x_5985:
[----:B------:R-:W2:Y:S02]  /*6e10*/  LDG.E.64 R2, desc[UR36][R2.64] ;  /* 0x0000002402027981 */ /* 0x000ea4000c1e1b00 */
[----:B--2---:R-:W0:Y:S02]  /*6e20*/  I2F.U64 R0, R2 ;  /* 0x0000000200007312 */ /* 0x004e240000301000 */
[----:B0-----:R-:W-:-:S04]  /*6e30*/  F2FP.BF16.F32.PACK_AB R0, RZ, R0 ;  /* 0x00000000ff00723e */ /* 0x001fc800000010ff */
[----:B------:R-:W-:Y:S01]  /*6e40*/  PRMT R22, R0, 0x7610, R22 ;  /* 0x0000761000167816 */ /* 0x000fe20000000016 */
[----:B------:R-:W-:Y:S06]  /*6e50*/  BRA `(.L_x_5961) ;  /* 0x0000000000107947 */ /* 0x000fec0003800000 */
.L_x_5984:
[----:B------:R-:W2:Y:S02]  /*6e60*/  LDG.E R2, desc[UR36][R2.64] ;  /* 0x0000002402027981 */ /* 0x000ea4000c1e1900 */
[----:B--2---:R-:W-:-:S04]  /*6e70*/  I2FP.F32.U32 R0, R2 ;  /* 0x0000000200007245 */ /* 0x004fc80000201000 */
[----:B------:R-:W-:-:S04]  /*6e80*/  F2FP.BF16.F32.PACK_AB R0, RZ, R0 ;  /* 0x00000000ff00723e */ /* 0x000fc800000010ff */
[----:B------:R-:W-:-:S07]  /*6e90*/  PRMT R22, R0, 0x7610, R22 ;  /* 0x0000761000167816 */ /* 0x000fce0000000016 */
.L_x_5961:
        /* <DEDUP_REMOVED lines=19> */
.L_x_5992:
[----:B------:R-:W2:Y:S02]  /*6fd0*/  LDG.E.U8 R2, desc[UR36][R2.64] ;  /* 0x0000002402027981 */ /* 0x000ea4000c1e1100 */
[----:B--2---:R-:W-:-:S04]  /*6fe0*/  I2FP.F32.U32 R0, R2 ;  /* 0x0000000200007245 */ /* 0x004fc80000201000 */
[----:B------:R-:W-:Y:S01]  /*6ff0*/  F2FP.BF16.F32.PACK_AB R0, RZ, R0 ;  /* 0x00000000ff00723e */ /* 0x000fe200000010ff */
[----:B------:R-:W-:Y:S06]  /*7000*/  BRA `(.L_x_5994) ;  /* 0x0000000c00907947 */ /* 0x000fec0003800000 */
.L_x_5991:
        /* <DEDUP_REMOVED lines=10> */
.L_x_5996:
[----:B------:R-:W2:Y:S02]  /*70b0*/  LDG.E R2, desc[UR36][R2.64] ;  /* 0x0000002402027981 */ /* 0x000ea4000c1e1900 */
[----:B--2---:R-:W-:-:S04]  /*70c0*/  I2FP.F32.S32 R0, R2 ;  /* 0x0000000200007245 */ /* 0x004fc80000201400 */
[----:B------:R-:W-:Y:S01]  /*70d0*/  F2FP.BF16.F32.PACK_AB R0, RZ, R0 ;  /* 0x00000000ff00723e */ /* 0x000fe200000010ff */
[----:B------:R-:W-:Y:S06]  /*70e0*/  BRA `(.L_x_5994) ;  /* 0x0000000c00587947 */ /* 0x000fec0003800000 */
.L_x_5995:
[----:B------:R-:W2:Y:S02]  /*70f0*/  LDG.E.U16 R2, desc[UR36][R2.64] ;  /* 0x0000002402027981 */ /* 0x000ea4000c1e1500 */
[----:B--2---:R-:W0:Y:S02]  /*7100*/  I2F.S16 R0, R2 ;  /* 0x0000000200007306 */ /* 0x004e240000101400 */
[----:B0-----:R-:W-:Y:S01]  /*7110*/  F2FP.BF16.F32.PACK_AB R0, RZ, R0 ;  /* 0x00000000ff00723e */ /* 0x001fe200000010ff */
[----:B------:R-:W-:Y:S06]  /*7120*/  BRA `(.L_x_5994) ;  /* 0x0000000c00487947 */ /* 0x000fec0003800000 */
.L_x_5990:
        /* <DEDUP_REMOVED lines=9> */
.L_x_5998:
[----:B------:R-:W2:Y:S02]  /*71c0*/  LDG.E.U16 R0, desc[UR36][R2.64] ;  /* 0x0000002402007981 */ /* 0x000ea4000c1e1500 */
[----:B--2---:R-:W-:-:S05]  /*71d0*/  HADD2.F32 R0, -RZ, R0.H0_H0 ;  /* 0x20000000ff007230 */ /* 0x004fca0000004100 */
[----:B------:R-:W-:Y:S01]  /*71e0*/  F2FP.BF16.F32.PACK_AB R0, RZ, R0 ;  /* 0x00000000ff00723e */ /* 0x000fe200000010ff */
[----:B------:R-:W-:Y:S06]  /*71f0*/  BRA `(.L_x_5994) ;  /* 0x0000000c00147947 */ /* 0x000fec0003800000 */
.L_x_5997:
        /* <DEDUP_REMOVED lines=9> */
.L_x_6000:
[----:B------:R-:W2:Y:S02]  /*7290*/  LDG.E.U16 R2, desc[UR36][R2.64] ;  /* 0x0000002402027981 */ /* 0x000ea4000c1e1500 */
[----:B--2---:R-:W-:-:S05]  /*72a0*/  HADD2.F32 R0, -RZ, R2.H0_H0 ;  /* 0x20000002ff007230 */ /* 0x004fca0000004100 */
[----:B------:R-:W-:Y:S01]  /*72b0*/  F2FP.BF16.F32.PACK_AB R0, RZ, R0 ;  /* 0x00000000ff00723e */ /* 0x000fe200000010ff */
[----:B------:R-:W-:Y:S06]  /*72c0*/  BRA `(.L_x_5994) ;  /* 0x0000000800e07947 */ /* 0x000fec0003800000 */
.L_x_5999:
        /* <DEDUP_REMOVED lines=8> */
.L_x_5989:
        /* <DEDUP_REMOVED lines=13> */
.L_x_6003:
        /* <DEDUP_REMOVED lines=8> */
.L_x_6002:
        /* <DEDUP_REMOVED lines=28> */
.L_x_6005:
        /* <DEDUP_REMOVED lines=15> */
.L_x_6004:
[----:B------:R0:W5:Y:S01]  /*7750*/  LDG.E.U16 R0, desc[UR36][R2.64] ;  /* 0x0000002402007981 */ /* 0x000162000c1e1500 */
[----:B------:R-:W-:Y:S05]  /*7760*/  BRA `(.L_x_5994) ;  /* 0x0000000400b87947 */ /* 0x000fea0003800000 */
.L_x_6001:
        /* <DEDUP_REMOVED lines=12> */
.L_x_6008:
        /* <DEDUP_REMOVED lines=21> */
.L_x_6012:
[----:B------:R-:W-:Y:S05]  /*7980*/  BSYNC B1 ;  /* 0x0000000000017941 */ /* 0x000fea0003800000 */
.L_x_6011:
[----:B------:R-:W-:Y:S01]  /*7990*/  LEA R3, R0, 0x3b800000, 0x17 ;  /* 0x3b80000000037811 */ /* 0x000fe200078eb8ff */
[----:B------:R-:W-:-:S05]  /*79a0*/  IMAD.SHL.U32 R0, R2, 0x100000, RZ ;  /* 0x0010000002007824 */ /* 0x000fca00078e00ff */
[----:B------:R-:W-:-:S07]  /*79b0*/  LOP3.LUT R0, R3, R0, R4, 0xfe, !PT ;  /* 0x0000000003007212 */ /* 0x000fce00078efe04 */
.L_x_6010:
[----:B------:R-:W-:Y:S05]  /*79c0*/  BSYNC B0 ;  /* 0x0000000000007941 */ /* 0x000fea0003800000 */
.L_x_6009:
[----:B------:R-:W-:Y:S01]  /*79d0*/  F2FP.BF16.F32.PACK_AB R0, RZ, R0 ;  /* 0x00000000ff00723e */ /* 0x000fe200000010ff */
[----:B------:R-:W-:Y:S06]  /*79e0*/  BRA `(.L_x_5994) ;  /* 0x0000000400187947 */ /* 0x000fec0003800000 */
.L_x_6007:
        /* <DEDUP_REMOVED lines=21> */
.L_x_6016:
[----:B------:R-:W-:Y:S05]  /*7b40*/  BSYNC B1 ;  /* 0x0000000000017941 */ /* 0x000fea0003800000 */
.L_x_6015:
[----:B------:R-:W-:Y:S01]  /*7b50*/  LEA R3, R0, 0x37800000, 0x17 ;  /* 0x3780000000037811 */ /* 0x000fe200078eb8ff */
[----:B------:R-:W-:-:S05]  /*7b60*/  IMAD.SHL.U32 R0, R2, 0x200000, RZ ;  /* 0x0020000002007824 */ /* 0x000fca00078e00ff */
[----:B------:R-:W-:-:S07]  /*7b70*/  LOP3.LUT R0, R3, R0, R4, 0xfe, !PT ;  /* 0x0000000003007212 */ /* 0x000fce00078efe04 */
.L_x_6014:
[----:B------:R-:W-:Y:S05]  /*7b80*/  BSYNC B0 ;  /* 0x0000000000007941 */ /* 0x000fea0003800000 */
.L_x_6013:
[----:B------:R-:W-:Y:S01]  /*7b90*/  F2FP.BF16.F32.PACK_AB R0, RZ, R0 ;  /* 0x00000000ff00723e */ /* 0x000fe200000010ff */
[----:B------:R-:W-:Y:S06]  /*7ba0*/  BRA `(.L_x_5994) ;  /* 0x0000000000a87947 */ /* 0x000fec0003800000 */
.L_x_6006:
        /* <DEDUP_REMOVED lines=14> */
.L_x_6020:
[----:B------:R-:W-:Y:S05]  /*7c90*/  BSYNC B0 ;  /* 0x0000000000007941 */ /* 0x000fea0003800000 */
.L_x_6019:
[----:B------:R-:W-:Y:S01]  /*7ca0*/  F2FP.BF16.F32.PACK_AB R0, RZ, R0 ;  /* 0x00000000ff00723e */ /* 0x000fe200000010ff */
[----:B------:R-:W-:Y:S06]  /*7cb0*/  BRA `(.L_x_5994) ;  /* 0x0000000000647947 */ /* 0x000fec0003800000 */
.L_x_5993:
        /* <DEDUP_REMOVED lines=16> */
.L_x_6021:
[----:B------:R-:W-:Y:S01]  /*7dc0*/  PRMT R0, RZ, 0x7610, R0 ;  /* 0x00007610ff007816 */ /* 0x000fe20000000000 */
[----:B------:R-:W-:Y:S06]  /*7dd0*/  BRA `(.L_x_5994) ;  /* 0x00000000001c7947 */ /* 0x000fec0003800000 */
.L_x_6018:
[----:B------:R-:W2:Y:S02]  /*7de0*/  LDG.E.64 R2, desc[UR36][R2.64] ;  /* 0x0000002402027981 */ /* 0x000ea4000c1e1b00 */
[----:B--2---:R-:W0:Y:S02]  /*7df0*/  I2F.U64 R0, R2 ;  /* 0x0000000200007312 */ /* 0x004e240000301000 */
[----:B0-----:R-:W-:Y:S01]  /*7e00*/  F2FP.BF16.F32.PACK_AB R0, RZ, R0 ;  /* 0x00000000ff00723e */ /* 0x001fe200000010ff */
[----:B------:R-:W-:Y:S06]  /*7e10*/  BRA `(.L_x_5994) ;  /* 0x00000000000c7947 */ /* 0x000fec0003800000 */
.L_x_6017:
[----:B------:R-:W2:Y:S02]  /*7e20*/  LDG.E R2, desc[UR36][R2.64] ;  /* 0x0000002402027981 */ /* 0x000ea4000c1e1900 */
[----:B--2---:R-:W-:-:S04]  /*7e30*/  I2FP.F32.U32 R0, R2 ;  /* 0x0000000200007245 */ /* 0x004fc80000201000 */
[----:B------:R-:W-:-:S07]  /*7e40*/  F2FP.BF16.F32.PACK_AB R0, RZ, R0 ;  /* 0x00000000ff00723e */ /* 0x000fce00000010ff */
.L_x_5994:
[----:B-----5:R-:W-:Y:S01]  /*7e50*/  IMAD.U32 R0, R0, 0x10000, RZ ;  /* 0x0001000000007824 */ /* 0x020fe200078e00ff */
[----:B------:R-:W1:Y:S01]  /*7e60*/  LDC.U8 R4, c[0x0][0x491] ;  /* 0x00012440ff047b82 */ /* 0x000e620000000000 */
[----:B------:R-:W-:Y:S02]  /*7e70*/  IMAD.U32 R22, R22, 0x10000, RZ ;  /* 0x0001000016167824 */ /* 0x000fe400078e00ff */
[----:B------:R-:W-:-:S06]  /*7e80*/  FMUL.FTZ R0, R0, -1.4426950216293334961 ;  /* 0xbfb8aa3b00007820 */ /* 0x000fcc0000410000 */
[----:B------:R-:W0:Y:S01]  /*7e90*/  MUFU.EX2 R0, R0 ;  /* 0x0000000000007308 */ /* 0x000e220000000800 */
[----:B-1----:R-:W-:Y:S01]  /*7ea0*/  PRMT R5, R4, 0x9910, RZ ;  /* 0x0000991004057816 */ /* 0x002fe200000000ff */
[----:B0-----:R-:W-:-:S03]  /*7eb0*/  FADD.FTZ R2, R0, 1 ;  /* 0x3f80000000027421 */ /* 0x001fc60000010000 */
        /* <DEDUP_REMOVED lines=17> */
.L_x_6025:
[----:B0-----:R-:W-:-:S06]  /*7fd0*/  IMAD.U32 R3, R3, 0x10000, RZ ;  /* 0x0001000003037824 */ /* 0x001fcc00078e00ff */
[----:B------:R-:W0:Y:S02]  /*7fe0*/  F2I.S64.TRUNC R2, R3 ;  /* 0x0000000300027311 */ /* 0x000e24000020d900 */
[----:B0-----:R0:W-:Y:S01]  /*7ff0*/  STG.E.U8 desc[UR36][R16.64], R2 ;  /* 0x0000000210007986 */ /* 0x0011e2000c101124 */
[----:B------:R-:W-:Y:S05]  /*8000*/  BRA `(.L_x_6027) ;  /* 0x0000000c00847947 */ /* 0x000fea0003800000 */
.L_x_6024:
        /* <DEDUP_REMOVED lines=10> */
.L_x_6029:
[----:B0-----:R-:W-:-:S06]  /*80b0*/  IMAD.U32 R3, R3, 0x10000, RZ ;  /* 0x0001000003037824 */ /* 0x001fcc00078e00ff */
[----:B------:R-:W0:Y:S02]  /*80c0*/  F2I.FTZ.TRUNC.NTZ R3, R3 ;  /* 0x0000000300037305 */ /* 0x000e24000021f100 */
[----:B0-----:R3:W-:Y:S01]  /*80d0*/  STG.E desc[UR36][R16.64], R3 ;  /* 0x0000000310007986 */ /* 0x0017e2000c101924 */
[----:B------:R-:W-:Y:S05]  /*80e0*/  BRA `(.L_x_6027) ;  /* 0x0000000c004c7947 */ /* 0x000fea0003800000 */
.L_x_6028:
[----:B0-----:R-:W-:-:S06]  /*80f0*/  IMAD.U32 R3, R3, 0x10000, RZ ;  /* 0x0001000003037824 */ /* 0x001fcc00078e00ff */
[----:B------:R-:W0:Y:S02]  /*8100*/  F2I.FTZ.TRUNC.NTZ R3, R3 ;  /* 0x0000000300037305 */ /* 0x000e24000021f100 */
[----:B0-----:R2:W-:Y:S01]  /*8110*/  STG.E.U16 desc[UR36][R16.64], R3 ;  /* 0x0000000310007986 */ /* 0x0015e2000c101524 */
[----:B------:R-:W-:Y:S05]  /*8120*/  BRA `(.L_x_6027) ;  /* 0x0000000c003c7947 */ /* 0x000fea0003800000 */
.L_x_6023:
        /* <DEDUP_REMOVED lines=9> */
.L_x_6031:
[----:B0-----:R-:W-:-:S05]  /*81c0*/  IMAD.U32 R0, R3, 0x10000, RZ ;  /* 0x0001000003007824 */ /* 0x001fca00078e00ff */
[----:B------:R-:W-:-:S05]  /*81d0*/  F2FP.F16.F32.PACK_AB R0, RZ, R0 ;  /* 0x00000000ff00723e */ /* 0x000fca00000000ff */
[----:B------:R0:W-:Y:S01]  /*81e0*/  STG.E.U16 desc[UR36][R16.64], R0 ;  /* 0x0000000010007986 */ /* 0x0001e2000c101524 */
[----:B------:R-:W-:Y:S05]  /*81f0*/  BRA `(.L_x_6027) ;  /* 0x0000000c00087947 */ /* 0x000fea0003800000 */
.L_x_6030:
        /* <DEDUP_REMOVED lines=10> */
.L_x_6033:
[----:B0-----:R-:W-:-:S05]  /*82a0*/  IMAD.U32 R3, R3, 0x10000, RZ ;  /* 0x0001000003037824 */ /* 0x001fca00078e00ff */
[----:B------:R-:W-:-:S04]  /*82b0*/  F2FP.F16.F32.PACK_AB R3, RZ, R3 ;  /* 0x00000003ff03723e */ /* 0x000fc800000000ff */
[----:B------:R-:W-:-:S05]  /*82c0*/  PRMT R3, R3, 0x5410, RZ ;  /* 0x0000541003037816 */ /* 0x000fca00000000ff */
[----:B------:R0:W-:Y:S01]  /*82d0*/  STG.E desc[UR36][R16.64], R3 ;  /* 0x0000000310007986 */ /* 0x0001e2000c101924 */
[----:B------:R-:W-:Y:S05]  /*82e0*/  BRA `(.L_x_6027) ;  /* 0x0000000800cc7947 */ /* 0x000fea0003800000 */
.L_x_6032:
[----:B0-----:R-:W-:-:S04]  /*82f0*/  IMAD.U32 R2, R3, 0x10000, RZ ;  /* 0x0001000003027824 */ /* 0x001fc800078e00ff */
[----:B------:R-:W-:-:S06]  /*8300*/  FMUL.FTZ R2, R2, 1 ;  /* 0x3f80000002027820 */ /* 0x000fcc0000410000 */
[----:B------:R-:W0:Y:S02]  /*8310*/  F2F.F64.F32 R2, R2 ;  /* 0x0000000200027310 */ /* 0x000e240000201800 */
[----:B0-----:R0:W-:Y:S01]  /*8320*/  STG.E.64 desc[UR36][R16.64], R2 ;  /* 0x0000000210007986 */ /* 0x0011e2000c101b24 */
[----:B------:R-:W-:Y:S05]  /*8330*/  BRA `(.L_x_6027) ;  /* 0x0000000800b87947 */ /* 0x000fea0003800000 */
.L_x_6022:
        /* <DEDUP_REMOVED lines=13> */
.L_x_6036:
[----:B0-----:R-:W-:Y:S01]  /*8410*/  IMAD.U32 R3, R3, 0x10000, RZ ;  /* 0x0001000003037824 */ /* 0x001fe200078e00ff */
[----:B------:R-:W-:-:S03]  /*8420*/  CS2R R6, SRZ ;  /* 0x0000000000067805 */ /* 0x000fc6000001ff00 */
[----:B------:R-:W-:-:S04]  /*8430*/  FMUL.FTZ R3, R3, 1 ;  /* 0x3f80000003037820 */ /* 0x000fc80000410000 */
[----:B------:R-:W0:Y:S02]  /*8440*/  F2F.F64.F32 R4, R3 ;  /* 0x0000000300047310 */ /* 0x000e240000201800 */
[----:B0-----:R0:W-:Y:S01]  /*8450*/  STG.E.128 desc[UR36][R16.64], R4 ;  /* 0x0000000410007986 */ /* 0x0011e2000c101d24 */
[----:B------:R-:W-:Y:S05]  /*8460*/  BRA `(.L_x_6027) ;  /* 0x00000008006c7947 */ /* 0x000fea0003800000 */
.L_x_6035:
        /* <DEDUP_REMOVED lines=21> */
.L_x_6040:
[----:B------:R-:W-:Y:S05]  /*85c0*/  BSYNC B0 ;  /* 0x0000000000007941 */ /* 0x000fea0003800000 */
.L_x_6039:
[----:B------:R-:W-:-:S05]  /*85d0*/  LOP3.LUT R3, R0, R3, RZ, 0xfc, !PT ;  /* 0x0000000300037212 */ /* 0x000fca00078efcff */
[----:B------:R0:W-:Y:S01]  /*85e0*/  STG.E.U8 desc[UR36][R16.64], R3 ;  /* 0x0000000310007986 */ /* 0x0001e2000c101124 */
[----:B------:R-:W-:Y:S05]  /*85f0*/  BRA `(.L_x_6027) ;  /* 0x0000000800087947 */ /* 0x000fea0003800000 */
.L_x_6038:
        /* <DEDUP_REMOVED lines=13> */
.L_x_6042:
[----:B------:R-:W-:Y:S01]  /*86d0*/  IMAD.MOV.U32 R0, RZ, RZ, 0x7f ;  /* 0x0000007fff007424 */ /* 0x000fe200078e00ff */
[----:B------:R-:W-:-:S04]  /*86e0*/  ISETP.GT.U32.AND P0, PT, R2, 0x7f800000, PT ;  /* 0x7f8000000200780c */ /* 0x000fc80003f04070 */
[----:B------:R-:W-:-:S09]  /*86f0*/  SEL R0, R0, 0x7c, P0 ;  /* 0x0000007c00007807 */ /* 0x000fd20000000000 */
.L_x_6043:
[----:B------:R-:W-:Y:S05]  /*8700*/  BSYNC B0 ;  /* 0x0000000000007941 */ /* 0x000fea0003800000 */
.L_x_6041:
[----:B------:R-:W-:-:S04]  /*8710*/  LOP3.LUT R2, R3, 0x80000000, RZ, 0xc0, !PT ;  /* 0x8000000003027812 */ /* 0x000fc800078ec0ff */
[----:B------:R-:W-:-:S04]  /*8720*/  SHF.R.U32.HI R3, RZ, 0x18, R2 ;  /* 0x00000018ff037819 */ /* 0x000fc80000011602 */
[----:B------:R-:W-:-:S05]  /*8730*/  LOP3.LUT R3, R0, R3, RZ, 0xfc, !PT ;  /* 0x0000000300037212 */ /* 0x000fca00078efcff */
[----:B------:R0:W-:Y:S01]  /*8740*/  STG.E.U8 desc[UR36][R16.64], R3 ;  /* 0x0000000310007986 */ /* 0x0001e2000c101124 */
[----:B------:R-:W-:Y:S05]  /*8750*/  BRA `(.L_x_6027) ;  /* 0x0000000400b07947 */ /* 0x000fea0003800000 */
.L_x_6037:
[----:B0-----:R0:W-:Y:S01]  /*8760*/  STG.E.U16 desc[UR36][R16.64], R3 ;  /* 0x0000000310007986 */ /* 0x0011e2000c101524 */
[----:B------:R-:W-:Y:S05]  /*8770*/  BRA `(.L_x_6027) ;  /* 0x0000000400a87947 */ /* 0x000fea0003800000 */
.L_x_6034:
        /* <DEDUP_REMOVED lines=12> */
.L_x_6046:
        /* <DEDUP_REMOVED lines=17> */
.L_x_6049:
[----:B------:R-:W-:-:S04]  /*8950*/  LOP3.LUT R2, R3, 0x80000000, RZ, 0xc0, !PT ;  /* 0x8000000003027812 */ /* 0x000fc800078ec0ff */
[----:B------:R-:W-:-:S04]  /*8960*/  SHF.R.U32.HI R3, RZ, 0x18, R2 ;  /* 0x00000018ff037819 */ /* 0x000fc80000011602 */
[----:B------:R-:W-:-:S04]  /*8970*/  LOP3.LUT R0, R0, R3, RZ, 0xfc, !PT ;  /* 0x0000000300007212 */ /* 0x000fc800078efcff */
[----:B------:R-:W-:-:S07]  /*8980*/  PRMT R8, R0, 0x7610, R8 ;  /* 0x0000761000087816 */ /* 0x000fce0000000008 */
.L_x_6048:
[----:B------:R-:W-:Y:S05]  /*8990*/  BSYNC B0 ;  /* 0x0000000000007941 */ /* 0x000fea0003800000 */
.L_x_6047:
[----:B------:R0:W-:Y:S01]  /*89a0*/  STG.E.U8 desc[UR36][R16.64], R8 ;  /* 0x0000000810007986 */ /* 0x0001e2000c101124 */
[----:B------:R-:W-:Y:S05]  /*89b0*/  BRA `(.L_x_6027) ;  /* 0x0000000400187947 */ /* 0x000fea0003800000 */
.L_x_6045:
        /* <DEDUP_REMOVED lines=17> */
.L_x_6052:
[----:B------:R-:W-:-:S04]  /*8ad0*/  LOP3.LUT R2, R3, 0x80000000, RZ, 0xc0, !PT ;  /* 0x8000000003027812 */ /* 0x000fc800078ec0ff */
[----:B------:R-:W-:-:S04]  /*8ae0*/  SHF.R.U32.HI R3, RZ, 0x18, R2 ;  /* 0x00000018ff037819 */ /* 0x000fc80000011602 */
[----:B------:R-:W-:-:S04]  /*8af0*/  LOP3.LUT R0, R0, R3, RZ, 0xfc, !PT ;  /* 0x0000000300007212 */ /* 0x000fc800078efcff */
[----:B------:R-:W-:-:S07]  /*8b00*/  PRMT R8, R0, 0x7610, R8 ;  /* 0x0000761000087816 */ /* 0x000fce0000000008 */
.L_x_6051:
[----:B------:R-:W-:Y:S05]  /*8b10*/  BSYNC B0 ;  /* 0x0000000000007941 */ /* 0x000fea0003800000 */
.L_x_6050:
[----:B------:R0:W-:Y:S01]  /*8b20*/  STG.E.U8 desc[UR36][R16.64], R8 ;  /* 0x0000000810007986 */ /* 0x0001e2000c101124 */
[----:B------:R-:W-:Y:S05]  /*8b30*/  BRA `(.L_x_6027) ;  /* 0x0000000000b87947 */ /* 0x000fea0003800000 */
.L_x_6044:
[----:B------:R-:W-:-:S13]  /*8b40*/  ISETP.NE.AND P0, PT, R5, 0x1c, PT ;  /* 0x0000001c0500780c */ /* 0x000fda0003f05270 */
[----:B------:R-:W-:Y:S05]  /*8b50*/  @!P0 BRA `(.L_x_6053) ;  /* 0x0000000000a48947 */ /* 0x000fea0003800000 */
[----:B------:R-:W-:-:S13]  /*8b60*/  ISETP.NE.AND P0, PT, R5, 0x1d, PT ;  /* 0x0000001d0500780c */ /* 0x000fda0003f05270 */
[----:B------:R-:W-:Y:S05]  /*8b70*/  @!P0 BRA `(.L_x_6054) ;  /* 0x00000000008c8947 */ /* 0x000fea0003800000 */
[----:B------:R-:W-:-:S13]  /*8b80*/  ISETP.NE.AND P0, PT, R5, 0x2c, PT ;  /* 0x0000002c0500780c */ /* 0x000fda0003f05270 */
[----:B------:R-:W-:Y:S05]  /*8b90*/  @P0 BRA `(.L_x_6026) ;  /* 0x0000000000400947 */ /* 0x000fea0003800000 */
[----:B0-----:R-:W-:-:S05]  /*8ba0*/  IMAD.U32 R3, R3, 0x10000, RZ ;  /* 0x0001000003037824 */ /* 0x001fca00078e00ff */
        /* <DEDUP_REMOVED lines=15> */
.L_x_6026:
[----:B------:R-:W-:Y:S01]  /*8ca0*/  MOV R0, 0x0 ;  /* 0x0000000000007802 */ /* 0x000fe20000000f00 */
[----:B------:R-:W-:Y:S01]  /*8cb0*/  ULDC.64 UR4, c[0x4][0x128] ;  /* 0x01004a0000047ab9 */ /* 0x000fe20000000a00 */
[----:B------:R-:W-:Y:S01]  /*8cc0*/  ULDC.64 UR6, c[0x4][0x40] ;  /* 0x0100100000067ab9 */ /* 0x000fe20000000a00 */
[----:B------:R-:W-:Y:S01]  /*8cd0*/  IMAD.U32 R4, RZ, RZ, UR4 ;  /* 0x00000004ff047e24 */ /* 0x000fe2000f8e00ff */
[----:B0-----:R0:W1:Y:S01]  /*8ce0*/  LDC.64 R2, c[0x4][R0] ;  /* 0x0100000000027b82 */ /* 0x0010620000000a00 */
        /* <DEDUP_REMOVED lines=11> */
.L_x_6055:
[----:B------:R-:W-:Y:S05]  /*8da0*/  BRA `(.L_x_6027) ;  /* 0x00000000001c7947 */ /* 0x000fea0003800000 */
.L_x_6054:
[----:B0-----:R-:W-:-:S06]  /*8db0*/  IMAD.U32 R3, R3, 0x10000, RZ ;  /* 0x0001000003037824 */ /* 0x001fcc00078e00ff */
[----:B------:R-:W0:Y:S02]  /*8dc0*/  F2I.U64.TRUNC R2, R3 ;  /* 0x0000000300027311 */ /* 0x000e24000020d800 */
[----:B0-----:R0:W-:Y:S01]  /*8dd0*/  STG.E.64 desc[UR36][R16.64], R2 ;  /* 0x0000000210007986 */ /* 0x0011e2000c101b24 */
[----:B------:R-:W-:Y:S05]  /*8de0*/  BRA `(.L_x_6027) ;  /* 0x00000000000c7947 */ /* 0x000fea0003800000 */
.L_x_6053:
[----:B0-----:R-:W-:-:S06]  /*8df0*/  IMAD.U32 R3, R3, 0x10000, RZ ;  /* 0x0001000003037824 */ /* 0x001fcc00078e00ff */
[----:B------:R-:W0:Y:S02]  /*8e00*/  F2I.FTZ.U32.TRUNC.NTZ R3, R3 ;  /* 0x0000000300037305 */ /* 0x000e24000021f000 */
[----:B0-----:R0:W-:Y:S02]  /*8e10*/  STG.E desc[UR36][R16.64], R3 ;  /* 0x0000000310007986 */ /* 0x0011e4000c101924 */
.L_x_6027:
[----:B------:R-:W-:-:S07]  /*8e20*/  VIADD R19, R19, 0x80 ;  /* 0x0000008013137836 */ /* 0x000fce0000000000 */
.L_x_5954:
[----:B------:R-:W-:Y:S05]  /*8e30*/  BSYNC B6 ;  /* 0x0000000000067941 */ /* 0x000fea0003800000 */
.L_x_5953:
[----:B------:R-:W-:Y:S01]  /*8e40*/  ULDC UR4, c[0x0][0x210] ;  /* 0x0000840000047ab9 */ /* 0x000fe20000000800 */
[----:B------:R-:W-:Y:S01]  /*8e50*/  BSSY B6, `(.L_x_6056) ;  /* 0x000046c000067945 */ /* 0x000fe20003800000 */
[----:B------:R-:W-:-:S13]  /*8e60*/  ISETP.GE.AND P0, PT, R19, UR4, PT ;  /* 0x0000000413007c0c */ /* 0x000fda000bf06270 */
[----:B------:R-:W-:Y:S05]  /*8e70*/  @P0 BRA `(.L_x_6057) ;  /* 0x0000004400a40947 */ /* 0x000fea0003800000 */
[----:B0-----:R-:W0:Y:S01]  /*8e80*/  LDC R6, c[0x0][0x218] ;  /* 0x00008600ff067b82 */ /* 0x001e220000000800 */
[----:B------:R-:W-:Y:S02]  /*8e90*/  IMAD.MOV.U32 R18, RZ, RZ, RZ ;  /* 0x000000ffff127224 */ /* 0x000fe400078e00ff */
        /* <DEDUP_REMOVED lines=352> */
.L_x_6058:
        /* <DEDUP_REMOVED lines=23> */
.L_x_6062:
[----:B------:R-:W2:Y:S02]  /*a610*/  LDG.E.U8 R2, desc[UR36][R2.64] ;  /* 0x0000002402027981 */ /* 0x000ea4000c1e1100 */
[----:B--2---:R-:W-:-:S04]  /*a620*/  I2FP.F32.U32 R0, R2 ;  /* 0x0000000200007245 */ /* 0x004fc80000201000 */
[----:B------:R-:W-:-:S04]  /*a630*/  F2FP.BF16.F32.PACK_AB R0, RZ, R0 ;  /* 0x00000000ff00723e */ /* 0x000fc800000010ff */
[----:B------:R-:W-:Y:S01]  /*a640*/  PRMT R22, R0, 0x7610, R22 ;  /* 0x0000761000167816 */ /* 0x000fe20000000016 */
[----:B------:R-:W-:Y:S06]  /*a650*/  BRA `(.L_x_6064) ;  /* 0x0000000c00c87947 */ /* 0x000fec0003800000 */
.L_x_6061:
        /* <DEDUP_REMOVED lines=11> */
.L_x_6066:
[----:B------:R-:W2:Y:S02]  /*a710*/  LDG.E R2, desc[UR36][R2.64] ;  /* 0x0000002402027981 */ /* 0x000ea4000c1e1900 */
[----:B--2---:R-:W-:-:S04]  /*a720*/  I2FP.F32.S32 R0, R2 ;  /* 0x0000000200007245 */ /* 0x004fc80000201400 */
[----:B------:R-:W-:-:S04]  /*a730*/  F2FP.BF16.F32.PACK_AB R0, RZ, R0 ;  /* 0x00000000ff00723e */ /* 0x000fc800000010ff */
[----:B------:R-:W-:Y:S01]  /*a740*/  PRMT R22, R0, 0x7610, R22 ;  /* 0x0000761000167816 */ /* 0x000fe20000000016 */
[----:B------:R-:W-:Y:S06]  /*a750*/  BRA `(.L_x_6064) ;  /* 0x0000000c00887947 */ /* 0x000fec0003800000 */
.L_x_6065:
[----:B------:R-:W2:Y:S02]  /*a760*/  LDG.E.U16 R2, desc[UR36][R2.64] ;  /* 0x0000002402027981 */ /* 0x000ea4000c1e1500 */
[----:B--2---:R-:W0:Y:S02]  /*a770*/  I2F.S16 R0, R2 ;  /* 0x0000000200007306 */ /* 0x004e240000101400 */
[----:B0-----:R-:W-:-:S04]  /*a780*/  F2FP.BF16.F32.PACK_AB R0, RZ, R0 ;  /* 0x00000000ff00723e */ /* 0x001fc800000010ff */
[----:B------:R-:W-:Y:S01]  /*a790*/  PRMT R22, R0, 0x7610, R22 ;  /* 0x0000761000167816 */ /* 0x000fe20000000016 */
[----:B------:R-:W-:Y:S06]  /*a7a0*/  BRA `(.L_x_6064) ;  /* 0x0000000c00747947 */ /* 0x000fec0003800000 */
.L_x_6060:
        /* <DEDUP_REMOVED lines=9> */
.L_x_6068:
[----:B------:R-:W2:Y:S02]  /*a840*/  LDG.E.U16 R0, desc[UR36][R2.64] ;  /* 0x0000002402007981 */ /* 0x000ea4000c1e1500 */
[----:B--2---:R-:W-:-:S05]  /*a850*/  HADD2.F32 R0, -RZ, R0.H0_H0 ;  /* 0x20000000ff007230 */ /* 0x004fca0000004100 */
[----:B------:R-:W-:-:S04]  /*a860*/  F2FP.BF16.F32.PACK_AB R0, RZ, R0 ;  /* 0x00000000ff00723e */ /* 0x000fc800000010ff */
[----:B------:R-:W-:Y:S01]  /*a870*/  PRMT R22, R0, 0x7610, R22 ;  /* 0x0000761000167816 */ /* 0x000fe20000000016 */
[----:B------:R-:W-:Y:S06]  /*a880*/  BRA `(.L_x_6064) ;  /* 0x0000000c003c7947 */ /* 0x000fec0003800000 */
.L_x_6067:
        /* <DEDUP_REMOVED lines=9> */
.L_x_6070:
[----:B------:R-:W2:Y:S02]  /*a920*/  LDG.E.U16 R2, desc[UR36][R2.64] ;  /* 0x0000002402027981 */ /* 0x000ea4000c1e1500 */
[----:B--2---:R-:W-:-:S05]  /*a930*/  HADD2.F32 R0, -RZ, R2.H0_H0 ;  /* 0x20000002ff007230 */ /* 0x004fca0000004100 */
[----:B------:R-:W-:-:S04]  /*a940*/  F2FP.BF16.F32.PACK_AB R0, RZ, R0 ;  /* 0x00000000ff00723e */ /* 0x000fc800000010ff */
[----:B------:R-:W-:Y:S01]  /*a950*/  PRMT R22, R0, 0x7610, R22 ;  /* 0x0000761000167816 */ /* 0x000fe20000000016 */
[----:B------:R-:W-:Y:S06]  /*a960*/  BRA `(.L_x_6064) ;  /* 0x0000000c00047947 */ /* 0x000fec0003800000 */
.L_x_6069:
        /* <DEDUP_REMOVED lines=9> */
.L_x_6059:
        /* <DEDUP_REMOVED lines=14> */
.L_x_6073:
        /* <DEDUP_REMOVED lines=9> */
.L_x_6072:
        /* <DEDUP_REMOVED lines=28> */
.L_x_6075:
        /* <DEDUP_REMOVED lines=15> */
.L_x_6074:
[----:B------:R0:W5:Y:S01]  /*ae20*/  LDG.E.U16 R22, desc[UR36][R2.64] ;  /* 0x0000002402167981 */ /* 0x000162000c1e1500 */
[----:B------:R-:W-:Y:S05]  /*ae30*/  BRA `(.L_x_6064) ;  /* 0x0000000400d07947 */ /* 0x000fea0003800000 */
.L_x_6071:
        /* <DEDUP_REMOVED lines=13> */
.L_x_6078:
        /* <DEDUP_REMOVED lines=21> */
.L_x_6082:
[----:B------:R-:W-:Y:S05]  /*b060*/  BSYNC B1 ;  /* 0x0000000000017941 */ /* 0x000fea0003800000 */
.L_x_6081:
[----:B------:R-:W-:Y:S01]  /*b070*/  LEA R3, R0, 0x3b800000, 0x17 ;  /* 0x3b80000000037811 */ /* 0x000fe200078eb8ff */
[----:B------:R-:W-:-:S05]  /*b080*/  IMAD.SHL.U32 R0, R2, 0x100000, RZ ;  /* 0x0010000002007824 */ /* 0x000fca00078e00ff */
[----:B------:R-:W-:-:S07]  /*b090*/  LOP3.LUT R0, R3, R0, R4, 0xfe, !PT ;  /* 0x0000000003007212 */ /* 0x000fce00078efe04 */
.L_x_6080:
[----:B------:R-:W-:Y:S05]  /*b0a0*/  BSYNC B0 ;  /* 0x0000000000007941 */ /* 0x000fea0003800000 */
.L_x_6079:
[----:B------:R-:W-:-:S04]  /*b0b0*/  F2FP.BF16.F32.PACK_AB R0, RZ, R0 ;  /* 0x00000000ff00723e */ /* 0x000fc800000010ff */
[----:B------:R-:W-:Y:S01]  /*b0c0*/  PRMT R22, R0, 0x7610, R22 ;  /* 0x0000761000167816 */ /* 0x000fe20000000016 */
[----:B------:R-:W-:Y:S06]  /*b0d0*/  BRA `(.L_x_6064) ;  /* 0x0000000400287947 */ /* 0x000fec0003800000 */
.L_x_6077:
        /* <DEDUP_REMOVED lines=21> */
.L_x_6086:
[----:B------:R-:W-:Y:S05]  /*b230*/  BSYNC B1 ;  /* 0x0000000000017941 */ /* 0x000fea0003800000 */
.L_x_6085:
[----:B------:R-:W-:Y:S01]  /*b240*/  LEA R3, R0, 0x37800000, 0x17 ;  /* 0x3780000000037811 */ /* 0x000fe200078eb8ff */
[----:B------:R-:W-:-:S05]  /*b250*/  IMAD.SHL.U32 R0, R2, 0x200000, RZ ;  /* 0x0020000002007824 */ /* 0x000fca00078e00ff */
[----:B------:R-:W-:-:S07]  /*b260*/  LOP3.LUT R0, R3, R0, R4, 0xfe, !PT ;  /* 0x0000000003007212 */ /* 0x000fce00078efe04 */
.L_x_6084:
[----:B------:R-:W-:Y:S05]  /*b270*/  BSYNC B0 ;  /* 0x0000000000007941 */ /* 0x000fea0003800000 */
.L_x_6083:
[----:B------:R-:W-:-:S04]  /*b280*/  F2FP.BF16.F32.PACK_AB R0, RZ, R0 ;  /* 0x00000000ff00723e */ /* 0x000fc800000010ff */
[----:B------:R-:W-:Y:S01]  /*b290*/  PRMT R22, R0, 0x7610, R22 ;  /* 0x0000761000167816 */ /* 0x000fe20000000016 */
[----:B------:R-:W-:Y:S06]  /*b2a0*/  BRA `(.L_x_6064) ;  /* 0x0000000000b47947 */ /* 0x000fec0003800000 */
.L_x_6076:
        /* <DEDUP_REMOVED lines=14> */
.L_x_6090:
[----:B------:R-:W-:Y:S05]  /*b390*/  BSYNC B0 ;  /* 0x0000000000007941 */ /* 0x000fea0003800000 */
.L_x_6089:
[----:B------:R-:W-:-:S04]  /*b3a0*/  F2FP.BF16.F32.PACK_AB R0, RZ, R0 ;  /* 0x00000000ff00723e */ /* 0x000fc800000010ff */
[----:B------:R-:W-:Y:S01]  /*b3b0*/  PRMT R22, R0, 0x7610, R22 ;  /* 0x0000761000167816 */ /* 0x000fe20000000016 */
[----:B------:R-:W-:Y:S06]  /*b3c0*/  BRA `(.L_x_6064) ;  /* 0x00000000006c7947 */ /* 0x000fec0003800000 */
.L_x_6063:
        /* <DEDUP_REMOVED lines=16> */
.L_x_6091:
[----:B------:R-:W-:Y:S01]  /*b4d0*/  PRMT R22, RZ, 0x7610, R22 ;  /* 0x00007610ff167816 */ /* 0x000fe20000000016 */
[----:B------:R-:W-:Y:S06]  /*b4e0*/  BRA `(.L_x_6064) ;  /* 0x0000000000247947 */ /* 0x000fec0003800000 */
.L_x_6088:
[----:B------:R-:W2:Y:S02]  /*b4f0*/  LDG.E.64 R2, desc[UR36][R2.64] ;  /* 0x0000002402027981 */ /* 0x000ea4000c1e1b00 */
[----:B--2---:R-:W0:Y:S02]  /*b500*/  I2F.U64 R0, R2 ;  /* 0x0000000200007312 */ /* 0x004e240000301000 */
[----:B0-----:R-:W-:-:S04]  /*b510*/  F2FP.BF16.F32.PACK_AB R0, RZ, R0 ;  /* 0x00000000ff00723e */ /* 0x001fc800000010ff */
[----:B------:R-:W-:Y:S01]  /*b520*/  PRMT R22, R0, 0x7610, R22 ;  /* 0x0000761000167816 */ /* 0x000fe20000000016 */
[----:B------:R-:W-:Y:S06]  /*b530*/  BRA `(.L_x_6064) ;  /* 0x0000000000107947 */ /* 0x000fec0003800000 */
.L_x_6087:
[----:B------:R-:W2:Y:S02]  /*b540*/  LDG.E R2, desc[UR36][R2.64] ;  /* 0x0000002402027981 */ /* 0x000ea4000c1e1900 */
[----:B--2---:R-:W-:-:S04]  /*b550*/  I2FP.F32.U32 R0, R2 ;  /* 0x0000000200007245 */ /* 0x004fc80000201000 */
[----:B------:R-:W-:-:S04]  /*b560*/  F2FP.BF16.F32.PACK_AB R0, RZ, R0 ;  /* 0x00000000ff00723e */ /* 0x000fc800000010ff */
[----:B------:R-:W-:-:S07]  /*b570*/  PRMT R22, R0, 0x7610, R22 ;  /* 0x0000761000167816 */ /* 0x000fce0000000016 */
.L_x_6064:
        /* <DEDUP_REMOVED lines=19> */
.L_x_6095:
[----:B------:R-:W2:Y:S02]  /*b6b0*/  LDG.E.U8 R2, desc[UR36][R2.64] ;  /* 0x0000002402027981 */ /* 0x000ea4000c1e1100 */
[----:B--2---:R-:W-:-:S04]  /*b6c0*/  I2FP.F32.U32 R0, R2 ;  /* 0x0000000200007245 */ /* 0x004fc80000201000 */
[----:B------:R-:W-:Y:S01]  /*b6d0*/  F2FP.BF16.F32.PACK_AB R0, RZ, R0 ;  /* 0x00000000ff00723e */ /* 0x000fe200000010ff */
[----:B------:R-:W-:Y:S06]  /*b6e0*/  BRA `(.L_x_6097) ;  /* 0x0000000c00907947 */ /* 0x000fec0003800000 */
.L_x_6094:
        /* <DEDUP_REMOVED lines=10> */
.L_x_6099:
[----:B------:R-:W2:Y:S02]  /*b790*/  LDG.E R2, desc[UR36][R2.64] ;  /* 0x0000002402027981 */ /* 0x000ea4000c1e1900 */
[----:B--2---:R-:W-:-:S04]  /*b7a0*/  I2FP.F32.S32 R0, R2 ;  /* 0x0000000200007245 */ /* 0x004fc80000201400 */
[----:B------:R-:W-:Y:S01]  /*b7b0*/  F2FP.BF16.F32.PACK_AB R0, RZ, R0 ;  /* 0x00000000ff00723e */ /* 0x000fe200000010ff */
[----:B------:R-:W-:Y:S06]  /*b7c0*/  BRA `(.L_x_6097) ;  /* 0x0000000c00587947 */ /* 0x000fec0003800000 */
.L_x_6098:
[----:B------:R-:W2:Y:S02]  /*b7d0*/  LDG.E.U16 R2, desc[UR36][R2.64] ;  /* 0x0000002402027981 */ /* 0x000ea4000c1e1500 */
[----:B--2---:R-:W0:Y:S02]  /*b7e0*/  I2F.S16 R0, R2 ;  /* 0x0000000200007306 */ /* 0x004e240000101400 */
[----:B0-----:R-:W-:Y:S01]  /*b7f0*/  F2FP.BF16.F32.PACK_AB R0, RZ, R0 ;  /* 0x00000000ff00723e */ /* 0x001fe200000010ff */
[----:B------:R-:W-:Y:S06]  /*b800*/  BRA `(.L_x_6097) ;  /* 0x0000000c00487947 */ /* 0x000fec0003800000 */
.L_x_6093:
        /* <DEDUP_REMOVED lines=9> */
.L_x_6101:
[----:B------:R-:W2:Y:S02]  /*b8a0*/  LDG.E.U16 R0, desc[UR36][R2.64] ;  /* 0x0000002402007981 */ /* 0x000ea4000c1e1500 */
[----:B--2---:R-:W-:-:S05]  /*b8b0*/  HADD2.F32 R0, -RZ, R0.H0_H0 ;  /* 0x20000000ff007230 */ /* 0x004fca0000004100 */
[----:B------:R-:W-:Y:S01]  /*b8c0*/  F2FP.BF16.F32.PACK_AB R0, RZ, R0 ;  /* 0x00000000ff00723e */ /* 0x000fe200000010ff */
[----:B------:R-:W-:Y:S06]  /*b8d0*/  BRA `(.L_x_6097) ;  /* 0x0000000c00147947 */ /* 0x000fec0003800000 */
.L_x_6100:
        /* <DEDUP_REMOVED lines=9> */
.L_x_6103:
[----:B------:R-:W2:Y:S02]  /*b970*/  LDG.E.U16 R2, desc[UR36][R2.64] ;  /* 0x0000002402027981 */ /* 0x000ea4000c1e1500 */
[----:B--2---:R-:W-:-:S05]  /*b980*/  HADD2.F32 R0, -RZ, R2.H0_H0 ;  /* 0x20000002ff007230 */ /* 0x004fca0000004100 */
[----:B------:R-:W-:Y:S01]  /*b990*/  F2FP.BF16.F32.PACK_AB R0, RZ, R0 ;  /* 0x00000000ff00723e */ /* 0x000fe200000010ff */
[----:B------:R-:W-:Y:S06]  /*b9a0*/  BRA `(.L_x_6097) ;  /* 0x0000000800e07947 */ /* 0x000fec0003800000 */
.L_x_6102:
        /* <DEDUP_REMOVED lines=8> */
.L_x_6092:
        /* <DEDUP_REMOVED lines=13> */
.L_x_6106:
        /* <DEDUP_REMOVED lines=8> */
.L_x_6105:
        /* <DEDUP_REMOVED lines=28> */
.L_x_6108:
        /* <DEDUP_REMOVED lines=15> */
.L_x_6107:
[----:B------:R0:W5:Y:S01]  /*be30*/  LDG.E.U16 R0, desc[UR36][R2.64] ;  /* 0x0000002402007981 */ /* 0x000162000c1e1500 */
[----:B------:R-:W-:Y:S05]  /*be40*/  BRA `(.L_x_6097) ;  /* 0x0000000400b87947 */ /* 0x000fea0003800000 */
.L_x_6104:
        /* <DEDUP_REMOVED lines=12> */
.L_x_6111:
        /* <DEDUP_REMOVED lines=21> */
.L_x_6115:
[----:B------:R-:W-:Y:S05]  /*c060*/  BSYNC B1 ;  /* 0x0000000000017941 */ /* 0x000fea0003800000 */
.L_x_6114:
[----:B------:R-:W-:Y:S01]  /*c070*/  LEA R3, R0, 0x3b800000, 0x17 ;  /* 0x3b80000000037811 */ /* 0x000fe200078eb8ff */
[----:B------:R-:W-:-:S05]  /*c080*/  IMAD.SHL.U32 R0, R2, 0x100000, RZ ;  /* 0x0010000002007824 */ /* 0x000fca00078e00ff */
[----:B------:R-:W-:-:S07]  /*c090*/  LOP3.LUT R0, R3, R0, R4, 0xfe, !PT ;  /* 0x0000000003007212 */ /* 0x000fce00078efe04 */
.L_x_6113:
[----:B------:R-:W-:Y:S05]  /*c0a0*/  BSYNC B0 ;  /* 0x0000000000007941 */ /* 0x000fea0003800000 */
.L_x_6112:
[----:B------:R-:W-:Y:S01]  /*c0b0*/  F2FP.BF16.F32.PACK_AB R0, RZ, R0 ;  /* 0x00000000ff00723e */ /* 0x000fe200000010ff */
[----:B------:R-:W-:Y:S06]  /*c0c0*/  BRA `(.L_x_6097) ;  /* 0x0000000400187947 */ /* 0x000fec0003800000 */
.L_x_6110:
        /* <DEDUP_REMOVED lines=21> */
.L_x_6119:
[----:B------:R-:W-:Y:S05]  /*c220*/  BSYNC B1 ;  /* 0x0000000000017941 */ /* 0x000fea0003800000 */
.L_x_6118:
[----:B------:R-:W-:Y:S01]  /*c230*/  LEA R3, R0, 0x37800000, 0x17 ;  /* 0x3780000000037811 */ /* 0x000fe200078eb8ff */
[----:B------:R-:W-:-:S05]  /*c240*/  IMAD.SHL.U32 R0, R2, 0x200000, RZ ;  /* 0x0020000002007824 */ /* 0x000fca00078e00ff */
[----:B------:R-:W-:-:S07]  /*c250*/  LOP3.LUT R0, R3, R0, R4, 0xfe, !PT ;  /* 0x0000000003007212 */ /* 0x000fce00078efe04 */
.L_x_6117:
[----:B------:R-:W-:Y:S05]  /*c260*/  BSYNC B0 ;  /* 0x0000000000007941 */ /* 0x000fea0003800000 */
.L_x_6116:
[----:B------:R-:W-:Y:S01]  /*c270*/  F2FP.BF16.F32.PACK_AB R0, RZ, R0 ;  /* 0x00000000ff00723e */ /* 0x000fe200000010ff */
[----:B------:R-:W-:Y:S06]  /*c280*/  BRA `(.L_x_6097) ;  /* 0x0000000000a87947 */ /* 0x000fec0003800000 */
.L_x_6109:
        /* <DEDUP_REMOVED lines=14> */
.L_x_6123:
[----:B------:R-:W-:Y:S05]  /*c370*/  BSYNC B0 ;  /* 0x0000000000007941 */ /* 0x000fea0003800000 */
.L_x_6122:
[----:B------:R-:W-:Y:S01]  /*c380*/  F2FP.BF16.F32.PACK_AB R0, RZ, R0 ;  /* 0x00000000ff00723e */ /* 0x000fe200000010ff */
[----:B------:R-:W-:Y:S06]  /*c390*/  BRA `(.L_x_6097) ;  /* 0x0000000000647947 */ /* 0x000fec0003800000 */
.L_x_6096:
        /* <DEDUP_REMOVED lines=16> */
.L_x_6124:
[----:B------:R-:W-:Y:S01]  /*c4a0*/  PRMT R0, RZ, 0x7610, R0 ;  /* 0x00007610ff007816 */ /* 0x000fe20000000000 */
[----:B------:R-:W-:Y:S06]  /*c4b0*/  BRA `(.L_x_6097) ;  /* 0x00000000001c7947 */ /* 0x000fec0003800000 */
.L_x_6121:
[----:B------:R-:W2:Y:S02]  /*c4c0*/  LDG.E.64 R2, desc[UR36][R2.64] ;  /* 0x0000002402027981 */ /* 0x000ea4000c1e1b00 */
[----:B--2---:R-:W0:Y:S02]  /*c4d0*/  I2F.U64 R0, R2 ;  /* 0x0000000200007312 */ /* 0x004e240000301000 */
[----:B0-----:R-:W-:Y:S01]  /*c4e0*/  F2FP.BF16.F32.PACK_AB R0, RZ, R0 ;  /* 0x00000000ff00723e */ /* 0x001fe200000010ff */
[----:B------:R-:W-:Y:S06]  /*c4f0*/  BRA `(.L_x_6097) ;  /* 0x00000000000c7947 */ /* 0x000fec0003800000 */
.L_x_6120:
[----:B------:R-:W2:Y:S02]  /*c500*/  LDG.E R2, desc[UR36][R2.64] ;  /* 0x0000002402027981 */ /* 0x000ea4000c1e1900 */
[----:B--2---:R-:W-:-:S04]  /*c510*/  I2FP.F32.U32 R0, R2 ;  /* 0x0000000200007245 */ /* 0x004fc80000201000 */
[----:B------:R-:W-:-:S07]  /*c520*/  F2FP.BF16.F32.PACK_AB R0, RZ, R0 ;  /* 0x00000000ff00723e */ /* 0x000fce00000010ff */
.L_x_6097:
        /* <DEDUP_REMOVED lines=24> */
.L_x_6128:
[----:B0-----:R-:W-:-:S06]  /*c6b0*/  IMAD.U32 R3, R3, 0x10000, RZ ;  /* 0x0001000003037824 */ /* 0x001fcc00078e00ff */
[----:B------:R-:W0:Y:S02]  /*c6c0*/  F2I.S64.TRUNC R2, R3 ;  /* 0x0000000300027311 */ /* 0x000e24000020d900 */
[----:B0-----:R0:W-:Y:S01]  /*c6d0*/  STG.E.U8 desc[UR36][R16.64], R2 ;  /* 0x0000000210007986 */ /* 0x0011e2000c101124 */
[----:B------:R-:W-:Y:S05]  /*c6e0*/  BRA `(.L_x_6130) ;  /* 0x0000000c00847947 */ /* 0x000fea0003800000 */
.L_x_6127:
        /* <DEDUP_REMOVED lines=10> */
.L_x_6132:
[----:B0-----:R-:W-:-:S06]  /*c790*/  IMAD.U32 R3, R3, 0x10000, RZ ;  /* 0x0001000003037824 */ /* 0x001fcc00078e00ff */
[----:B------:R-:W0:Y:S02]  /*c7a0*/  F2I.FTZ.TRUNC.NTZ R3, R3 ;  /* 0x0000000300037305 */ /* 0x000e24000021f100 */
[----:B0-----:R0:W-:Y:S01]  /*c7b0*/  STG.E desc[UR36][R16.64], R3 ;  /* 0x0000000310007986 */ /* 0x0011e2000c101924 */
[----:B------:R-:W-:Y:S05]  /*c7c0*/  BRA `(.L_x_6130) ;  /* 0x0000000c004c7947 */ /* 0x000fea0003800000 */
.L_x_6131:
[----:B0-----:R-:W-:-:S06]  /*c7d0*/  IMAD.U32 R3, R3, 0x10000, RZ ;  /* 0x0001000003037824 */ /* 0x001fcc00078e00ff */
[----:B------:R-:W0:Y:S02]  /*c7e0*/  F2I.FTZ.TRUNC.NTZ R3, R3 ;  /* 0x0000000300037305 */ /* 0x000e24000021f100 */
[----:B0-----:R0:W-:Y:S01]  /*c7f0*/  STG.E.U16 desc[UR36][R16.64], R3 ;  /* 0x0000000310007986 */ /* 0x0011e2000c101524 */
[----:B------:R-:W-:Y:S05]  /*c800*/  BRA `(.L_x_6130) ;  /* 0x0000000c003c7947 */ /* 0x000fea0003800000 */
.L_x_6126:
        /* <DEDUP_REMOVED lines=9> */
.L_x_6134:
[----:B0-----:R-:W-:-:S05]  /*c8a0*/  IMAD.U32 R0, R3, 0x10000, RZ ;  /* 0x0001000003007824 */ /* 0x001fca00078e00ff */
[----:B------:R-:W-:-:S05]  /*c8b0*/  F2FP.F16.F32.PACK_AB R0, RZ, R0 ;  /* 0x00000000ff00723e */ /* 0x000fca00000000ff */
[----:B------:R0:W-:Y:S01]  /*c8c0*/  STG.E.U16 desc[UR36][R16.64], R0 ;  /* 0x0000000010007986 */ /* 0x0001e2000c101524 */
[----:B------:R-:W-:Y:S05]  /*c8d0*/  BRA `(.L_x_6130) ;  /* 0x0000000c00087947 */ /* 0x000fea0003800000 */
.L_x_6133:
        /* <DEDUP_REMOVED lines=10> */
.L_x_6136:
[----:B0-----:R-:W-:-:S05]  /*c980*/  IMAD.U32 R3, R3, 0x10000, RZ ;  /* 0x0001000003037824 */ /* 0x001fca00078e00ff */
[----:B------:R-:W-:-:S04]  /*c990*/  F2FP.F16.F32.PACK_AB R3, RZ, R3 ;  /* 0x00000003ff03723e */ /* 0x000fc800000000ff */
[----:B------:R-:W-:-:S05]  /*c9a0*/  PRMT R3, R3, 0x5410, RZ ;  /* 0x0000541003037816 */ /* 0x000fca00000000ff */
[----:B------:R0:W-:Y:S01]  /*c9b0*/  STG.E desc[UR36][R16.64], R3 ;  /* 0x0000000310007986 */ /* 0x0001e2000c101924 */
[----:B------:R-:W-:Y:S05]  /*c9c0*/  BRA `(.L_x_6130) ;  /* 0x0000000800cc7947 */ /* 0x000fea0003800000 */
.L_x_6135:
[----:B0-----:R-:W-:-:S04]  /*c9d0*/  IMAD.U32 R2, R3, 0x10000, RZ ;  /* 0x0001000003027824 */ /* 0x001fc800078e00ff */
[----:B------:R-:W-:-:S06]  /*c9e0*/  FMUL.FTZ R2, R2, 1 ;  /* 0x3f80000002027820 */ /* 0x000fcc0000410000 */
[----:B------:R-:W0:Y:S02]  /*c9f0*/  F2F.F64.F32 R2, R2 ;  /* 0x0000000200027310 */ /* 0x000e240000201800 */
[----:B0-----:R0:W-:Y:S01]  /*ca00*/  STG.E.64 desc[UR36][R16.64], R2 ;  /* 0x0000000210007986 */ /* 0x0011e2000c101b24 */
[----:B------:R-:W-:Y:S05]  /*ca10*/  BRA `(.L_x_6130) ;  /* 0x0000000800b87947 */ /* 0x000fea0003800000 */
.L_x_6125:
        /* <DEDUP_REMOVED lines=13> */
.L_x_6139:
[----:B0-----:R-:W-:Y:S01]  /*caf0*/  IMAD.U32 R3, R3, 0x10000, RZ ;  /* 0x0001000003037824 */ /* 0x001fe200078e00ff */
[----:B------:R-:W-:-:S03]  /*cb00*/  CS2R R6, SRZ ;  /* 0x0000000000067805 */ /* 0x000fc6000001ff00 */
[----:B------:R-:W-:-:S04]  /*cb10*/  FMUL.FTZ R3, R3, 1 ;  /* 0x3f80000003037820 */ /* 0x000fc80000410000 */
[----:B------:R-:W0:Y:S02]  /*cb20*/  F2F.F64.F32 R4, R3 ;  /* 0x0000000300047310 */ /* 0x000e240000201800 */
[----:B0-----:R0:W-:Y:S01]  /*cb30*/  STG.E.128 desc[UR36][R16.64], R4 ;  /* 0x0000000410007986 */ /* 0x0011e2000c101d24 */
[----:B------:R-:W-:Y:S05]  /*cb40*/  BRA `(.L_x_6130) ;  /* 0x00000008006c7947 */ /* 0x000fea0003800000 */
.L_x_6138:
        /* <DEDUP_REMOVED lines=21> */
.L_x_6143:
[----:B------:R-:W-:Y:S05]  /*cca0*/  BSYNC B0 ;  /* 0x0000000000007941 */ /* 0x000fea0003800000 */
.L_x_6142:
[----:B------:R-:W-:-:S05]  /*ccb0*/  LOP3.LUT R3, R0, R3, RZ, 0xfc, !PT ;  /* 0x0000000300037212 */ /* 0x000fca00078efcff */
[----:B------:R0:W-:Y:S01]  /*ccc0*/  STG.E.U8 desc[UR36][R16.64], R3 ;  /* 0x0000000310007986 */ /* 0x0001e2000c101124 */
[----:B------:R-:W-:Y:S05]  /*ccd0*/  BRA `(.L_x_6130) ;  /* 0x0000000800087947 */ /* 0x000fea0003800000 */
.L_x_6141:
        /* <DEDUP_REMOVED lines=13> */
.L_x_6145:
[----:B------:R-:W-:Y:S01]  /*cdb0*/  IMAD.MOV.U32 R0, RZ, RZ, 0x7f ;  /* 0x0000007fff007424 */ /* 0x000fe200078e00ff */
[----:B------:R-:W-:-:S04]  /*cdc0*/  ISETP.GT.U32.AND P0, PT, R2, 0x7f800000, PT ;  /* 0x7f8000000200780c */ /* 0x000fc80003f04070 */
[----:B------:R-:W-:-:S09]  /*cdd0*/  SEL R0, R0, 0x7c, P0 ;  /* 0x0000007c00007807 */ /* 0x000fd20000000000 */
.L_x_6146:
[----:B------:R-:W-:Y:S05]  /*cde0*/  BSYNC B0 ;  /* 0x0000000000007941 */ /* 0x000fea0003800000 */
.L_x_6144:
[----:B------:R-:W-:-:S04]  /*cdf0*/  LOP3.LUT R2, R3, 0x80000000, RZ, 0xc0, !PT ;  /* 0x8000000003027812 */ /* 0x000fc800078ec0ff */
[----:B------:R-:W-:-:S04]  /*ce00*/  SHF.R.U32.HI R3, RZ, 0x18, R2 ;  /* 0x00000018ff037819 */ /* 0x000fc80000011602 */
[----:B------:R-:W-:-:S05]  /*ce10*/  LOP3.LUT R3, R0, R3, RZ, 0xfc, !PT ;  /* 0x0000000300037212 */ /* 0x000fca00078efcff */
[----:B------:R0:W-:Y:S01]  /*ce20*/  STG.E.U8 desc[UR36][R16.64], R3 ;  /* 0x0000000310007986 */ /* 0x0001e2000c101124 */
[----:B------:R-:W-:Y:S05]  /*ce30*/  BRA `(.L_x_6130) ;  /* 0x0000000400b07947 */ /* 0x000fea0003800000 */
.L_x_6140:
[----:B0-----:R0:W-:Y:S01]  /*ce40*/  STG.E.U16 desc[UR36][R16.64], R3 ;  /* 0x0000000310007986 */ /* 0x0011e2000c101524 */
[----:B------:R-:W-:Y:S05]  /*ce50*/  BRA `(.L_x_6130) ;  /* 0x0000000400a87947 */ /* 0x000fea0003800000 */
.L_x_6137:
        /* <DEDUP_REMOVED lines=12> */
.L_x_6149:
        /* <DEDUP_REMOVED lines=17> */
.L_x_6152:
[----:B------:R-:W-:-:S04]  /*d030*/  LOP3.LUT R2, R3, 0x80000000, RZ, 0xc0, !PT ;  /* 0x8000000003027812 */ /* 0x000fc800078ec0ff */
[----:B------:R-:W-:-:S04]  /*d040*/  SHF.R.U32.HI R3, RZ, 0x18, R2 ;  /* 0x00000018ff037819 */ /* 0x000fc80000011602 */
[----:B------:R-:W-:-:S04]  /*d050*/  LOP3.LUT R0, R0, R3, RZ, 0xfc, !PT ;  /* 0x0000000300007212 */ /* 0x000fc800078efcff */
[----:B------:R-:W-:-:S07]  /*d060*/  PRMT R8, R0, 0x7610, R8 ;  /* 0x0000761000087816 */ /* 0x000fce0000000008 */
.L_x_6151:
[----:B------:R-:W-:Y:S05]  /*d070*/  BSYNC B0 ;  /* 0x0000000000007941 */ /* 0x000fea0003800000 */
.L_x_6150:
[----:B------:R3:W-:Y:S01]  /*d080*/  STG.E.U8 desc[UR36][R16.64], R8 ;  /* 0x0000000810007986 */ /* 0x0007e2000c101124 */
[----:B------:R-:W-:Y:S05]  /*d090*/  BRA `(.L_x_6130) ;  /* 0x0000000400187947 */ /* 0x000fea0003800000 */
.L_x_6148:
        /* <DEDUP_REMOVED lines=17> */
.L_x_6155:
[----:B------:R-:W-:-:S04]  /*d1b0*/  LOP3.LUT R2, R3, 0x80000000, RZ, 0xc0, !PT ;  /* 0x8000000003027812 */ /* 0x000fc800078ec0ff */
[----:B------:R-:W-:-:S04]  /*d1c0*/  SHF.R.U32.HI R3, RZ, 0x18, R2 ;  /* 0x00000018ff037819 */ /* 0x000fc80000011602 */
[----:B------:R-:W-:-:S04]  /*d1d0*/  LOP3.LUT R0, R0, R3, RZ, 0xfc, !PT ;  /* 0x0000000300007212 */ /* 0x000fc800078efcff */
[----:B------:R-:W-:-:S07]  /*d1e0*/  PRMT R8, R0, 0x7610, R8 ;  /* 0x0000761000087816 */ /* 0x000fce0000000008 */
.L_x_6154:
[----:B------:R-:W-:Y:S05]  /*d1f0*/  BSYNC B0 ;  /* 0x0000000000007941 */ /* 0x000fea0003800000 */
.L_x_6153:
[----:B------:R0:W-:Y:S01]  /*d200*/  STG.E.U8 desc[UR36][R16.64], R8 ;  /* 0x0000000810007986 */ /* 0x0001e2000c101124 */
[----:B------:R-:W-:Y:S05]  /*d210*/  BRA `(.L_x_6130) ;  /* 0x0000000000b87947 */ /* 0x000fea0003800000 */
.L_x_6147:
        /* <DEDUP_REMOVED lines=22> */
.L_x_6129:
        /* <DEDUP_REMOVED lines=16> */
.L_x_6158:
[----:B------:R-:W-:Y:S05]  /*d480*/  BRA `(.L_x_6130) ;  /* 0x00000000001c7947 */ /* 0x000fea0003800000 */
.L_x_6157:
[----:B0-----:R-:W-:-:S06]  /*d490*/  IMAD.U32 R3, R3, 0x10000, RZ ;  /* 0x0001000003037824 */ /* 0x001fcc00078e00ff */
[----:B------:R-:W0:Y:S02]  /*d4a0*/  F2I.U64.TRUNC R2, R3 ;  /* 0x0000000300027311 */ /* 0x000e24000020d800 */
[----:B0-----:R1:W-:Y:S01]  /*d4b0*/  STG.E.64 desc[UR36][R16.64], R2 ;  /* 0x0000000210007986 */ /* 0x0013e2000c101b24 */
[----:B------:R-:W-:Y:S05]  /*d4c0*/  BRA `(.L_x_6130) ;  /* 0x00000000000c7947 */ /* 0x000fea0003800000 */
.L_x_6156:
[----:B0-----:R-:W-:-:S06]  /*d4d0*/  IMAD.U32 R3, R3, 0x10000, RZ ;  /* 0x0001000003037824 */ /* 0x001fcc00078e00ff */
[----:B------:R-:W0:Y:S02]  /*d4e0*/  F2I.FTZ.U32.TRUNC.NTZ R3, R3 ;  /* 0x0000000300037305 */ /* 0x000e24000021f000 */
[----:B0-----:R0:W-:Y:S02]  /*d4f0*/  STG.E desc[UR36][R16.64], R3 ;  /* 0x0000000310007986 */ /* 0x0011e4000c101924 */
.L_x_6130:
[----:B------:R-:W-:-:S07]  /*d500*/  VIADD R19, R19, 0x80 ;  /* 0x0000008013137836 */ /* 0x000fce0000000000 */
.L_x_6057:
[----:B------:R-:W-:Y:S05]  /*d510*/  BSYNC B6 ;  /* 0x0000000000067941 */ /* 0x000fea0003800000 */
.L_x_6056:
[----:B------:R-:W-:Y:S02]  /*d520*/  ULDC UR4, c[0x0][0x210] ;  /* 0x0000840000047ab9 */ /* 0x000fe40000000800 */
[----:B------:R-:W-:-:S13]  /*d530*/  ISETP.GE.AND P0, PT, R19, UR4, PT ;  /* 0x0000000413007c0c */ /* 0x000fda000bf06270 */
[----:B------:R-:W-:Y:S05]  /*d540*/  @P0 EXIT ;  /* 0x000000000000094d */ /* 0x000fea0003800000 */
        /* <DEDUP_REMOVED lines=354> */
.L_x_6159:
        /* <DEDUP_REMOVED lines=23> */
.L_x_6163:
[----:B------:R-:W2:Y:S02]  /*ece0*/  LDG.E.U8 R2, desc[UR36][R2.64] ;  /* 0x0000002402027981 */ /* 0x000ea4000c1e1100 */
[----:B--2---:R-:W-:-:S04]  /*ecf0*/  I2FP.F32.U32 R0, R2 ;  /* 0x0000000200007245 */ /* 0x004fc80000201000 */
[----:B------:R-:W-:-:S04]  /*ed00*/  F2FP.BF16.F32.PACK_AB R0, RZ, R0 ;  /* 0x00000000ff00723e */ /* 0x000fc800000010ff */
[----:B------:R-:W-:Y:S01]  /*ed10*/  PRMT R19, R0, 0x7610, R19 ;  /* 0x0000761000137816 */ /* 0x000fe20000000013 */
[----:B------:R-:W-:Y:S06]  /*ed20*/  BRA `(.L_x_6165) ;  /* 0x0000000c00c87947 */ /* 0x000fec0003800000 */
.L_x_6162:
        /* <DEDUP_REMOVED lines=11> */
.L_x_6167:
[----:B------:R-:W2:Y:S02]  /*ede0*/  LDG.E R2, desc[UR36][R2.64] ;  /* 0x0000002402027981 */ /* 0x000ea4000c1e1900 */
[----:B--2---:R-:W-:-:S04]  /*edf0*/  I2FP.F32.S32 R0, R2 ;  /* 0x0000000200007245 */ /* 0x004fc80000201400 */
[----:B------:R-:W-:-:S04]  /*ee00*/  F2FP.BF16.F32.PACK_AB R0, RZ, R0 ;  /* 0x00000000ff00723e */ /* 0x000fc800000010ff */
[----:B------:R-:W-:Y:S01]  /*ee10*/  PRMT R19, R0, 0x7610, R19 ;  /* 0x0000761000137816 */ /* 0x000fe20000000013 */
[----:B------:R-:W-:Y:S06]  /*ee20*/  BRA `(.L_x_6165) ;  /* 0x0000000c00887947 */ /* 0x000fec0003800000 */
.L_x_6166:
[----:B------:R-:W2:Y:S02]  /*ee30*/  LDG.E.U16 R2, desc[UR36][R2.64] ;  /* 0x0000002402027981 */ /* 0x000ea4000c1e1500 */
[----:B--2---:R-:W0:Y:S02]  /*ee40*/  I2F.S16 R0, R2 ;  /* 0x0000000200007306 */ /* 0x004e240000101400 */
[----:B0-----:R-:W-:-:S04]  /*ee50*/  F2FP.BF16.F32.PACK_AB R0, RZ, R0 ;  /* 0x00000000ff00723e */ /* 0x001fc800000010ff */
[----:B------:R-:W-:Y:S01]  /*ee60*/  PRMT R19, R0, 0x7610, R19 ;  /* 0x0000761000137816 */ /* 0x000fe20000000013 */
[----:B------:R-:W-:Y:S06]  /*ee70*/  BRA `(.L_x_6165) ;  /* 0x0000000c00747947 */ /* 0x000fec0003800000 */
.L_x_6161:
        /* <DEDUP_REMOVED lines=9> */
.L_x_6169:
[----:B------:R-:W2:Y:S02]  /*ef10*/  LDG.E.U16 R0, desc[UR36][R2.64] ;  /* 0x0000002402007981 */ /* 0x000ea4000c1e1500 */
[----:B--2---:R-:W-:-:S05]  /*ef20*/  HADD2.F32 R0, -RZ, R0.H0_H0 ;  /* 0x20000000ff007230 */ /* 0x004fca0000004100 */
[----:B------:R-:W-:-:S04]  /*ef30*/  F2FP.BF16.F32.PACK_AB R0, RZ, R0 ;  /* 0x00000000ff00723e */ /* 0x000fc800000010ff */
[----:B------:R-:W-:Y:S01]  /*ef40*/  PRMT R19, R0, 0x7610, R19 ;  /* 0x0000761000137816 */ /* 0x000fe20000000013 */
[----:B------:R-:W-:Y:S06]  /*ef50*/  BRA `(.L_x_6165) ;  /* 0x0000000c003c7947 */ /* 0x000fec0003800000 */
.L_x_6168:
        /* <DEDUP_REMOVED lines=9> */
.L_x_6171:
[----:B------:R-:W2:Y:S02]  /*eff0*/  LDG.E.U16 R2, desc[UR36][R2.64] ;  /* 0x0000002402027981 */ /* 0x000ea4000c1e1500 */
[----:B--2---:R-:W-:-:S05]  /*f000*/  HADD2.F32 R0, -RZ, R2.H0_H0 ;  /* 0x20000002ff007230 */ /* 0x004fca0000004100 */
[----:B------:R-:W-:-:S04]  /*f010*/  F2FP.BF16.F32.PACK_AB R0, RZ, R0 ;  /* 0x00000000ff00723e */ /* 0x000fc800000010ff */
[----:B------:R-:W-:Y:S01]  /*f020*/  PRMT R19, R0, 0x7610, R19 ;  /* 0x0000761000137816 */ /* 0x000fe20000000013 */
[----:B------:R-:W-:Y:S06]  /*f030*/  BRA `(.L_x_6165) ;  /* 0x0000000c00047947 */ /* 0x000fec0003800000 */
.L_x_6170:
        /* <DEDUP_REMOVED lines=9> */
.L_x_6160:
        /* <DEDUP_REMOVED lines=14> */
.L_x_6174:
        /* <DEDUP_REMOVED lines=9> */
.L_x_6173:
        /* <DEDUP_REMOVED lines=28> */
.L_x_6176:
        /* <DEDUP_REMOVED lines=15> */
.L_x_6175:
[----:B------:R0:W5:Y:S01]  /*f4f0*/  LDG.E.U16 R19, desc[UR36][R2.64] ;  /* 0x0000002402137981 */ /* 0x000162000c1e1500 */
[----:B------:R-:W-:Y:S05]  /*f500*/  BRA `(.L_x_6165) ;  /* 0x0000000400d07947 */ /* 0x000fea0003800000 */
.L_x_6172:
        /* <DEDUP_REMOVED lines=13> */
.L_x_6179:
        /* <DEDUP_REMOVED lines=21> */
.L_x_6183:
[----:B------:R-:W-:Y:S05]  /*f730*/  BSYNC B1 ;  /* 0x0000000000017941 */ /* 0x000fea0003800000 */
.L_x_6182:
[----:B------:R-:W-:Y:S01]  /*f740*/  LEA R3, R0, 0x3b800000, 0x17 ;  /* 0x3b80000000037811 */ /* 0x000fe200078eb8ff */
[----:B------:R-:W-:-:S05]  /*f750*/  IMAD.SHL.U32 R0, R2, 0x100000, RZ ;  /* 0x0010000002007824 */ /* 0x000fca00078e00ff */
[----:B------:R-:W-:-:S07]  /*f760*/  LOP3.LUT R0, R3, R0, R4, 0xfe, !PT ;  /* 0x0000000003007212 */ /* 0x000fce00078efe04 */
.L_x_6181:
[----:B------:R-:W-:Y:S05]  /*f770*/  BSYNC B0 ;  /* 0x0000000000007941 */ /* 0x000fea0003800000 */
.L_x_6180:
[----:B------:R-:W-:-:S04]  /*f780*/  F2FP.BF16.F32.PACK_AB R0, RZ, R0 ;  /* 0x00000000ff00723e */ /* 0x000fc800000010ff */
[----:B------:R-:W-:Y:S01]  /*f790*/  PRMT R19, R0, 0x7610, R19 ;  /* 0x0000761000137816 */ /* 0x000fe20000000013 */
[----:B------:R-:W-:Y:S06]  /*f7a0*/  BRA `(.L_x_6165) ;  /* 0x0000000400287947 */ /* 0x000fec0003800000 */
.L_x_6178:
        /* <DEDUP_REMOVED lines=21> */
.L_x_6187:
[----:B------:R-:W-:Y:S05]  /*f900*/  BSYNC B1 ;  /* 0x0000000000017941 */ /* 0x000fea0003800000 */
.L_x_6186:
[----:B------:R-:W-:Y:S01]  /*f910*/  LEA R3, R0, 0x37800000, 0x17 ;  /* 0x3780000000037811 */ /* 0x000fe200078eb8ff */
[----:B------:R-:W-:-:S05]  /*f920*/  IMAD.SHL.U32 R0, R2, 0x200000, RZ ;  /* 0x0020000002007824 */ /* 0x000fca00078e00ff */
[----:B------:R-:W-:-:S07]  /*f930*/  LOP3.LUT R0, R3, R0, R4, 0xfe, !PT ;  /* 0x0000000003007212 */ /* 0x000fce00078efe04 */
.L_x_6185:
[----:B------:R-:W-:Y:S05]  /*f940*/  BSYNC B0 ;  /* 0x0000000000007941 */ /* 0x000fea0003800000 */
.L_x_6184:
[----:B------:R-:W-:-:S04]  /*f950*/  F2FP.BF16.F32.PACK_AB R0, RZ, R0 ;  /* 0x00000000ff00723e */ /* 0x000fc800000010ff */
[----:B------:R-:W-:Y:S01]  /*f960*/  PRMT R19, R0, 0x7610, R19 ;  /* 0x0000761000137816 */ /* 0x000fe20000000013 */
[----:B------:R-:W-:Y:S06]  /*f970*/  BRA `(.L_x_6165) ;  /* 0x0000000000b47947 */ /* 0x000fec0003800000 */
.L_x_6177:
        /* <DEDUP_REMOVED lines=14> */
.L_x_6191:
[----:B------:R-:W-:Y:S05]  /*fa60*/  BSYNC B0 ;  /* 0x0000000000007941 */ /* 0x000fea0003800000 */
.L_x_6190:
[----:B------:R-:W-:-:S04]  /*fa70*/  F2FP.BF16.F32.PACK_AB R0, RZ, R0 ;  /* 0x00000000ff00723e */ /* 0x000fc800000010ff */
[----:B------:R-:W-:Y:S01]  /*fa80*/  PRMT R19, R0, 0x7610, R19 ;  /* 0x0000761000137816 */ /* 0x000fe20000000013 */
[----:B------:R-:W-:Y:S06]  /*fa90*/  BRA `(.L_x_6165) ;  /* 0x00000000006c7947 */ /* 0x000fec0003800000 */
.L_x_6164:
        /* <DEDUP_REMOVED lines=16> */
.L_x_6192:
[----:B------:R-:W-:Y:S01]  /*fba0*/  PRMT R19, RZ, 0x7610, R19 ;  /* 0x00007610ff137816 */ /* 0x000fe20000000013 */
[----:B------:R-:W-:Y:S06]  /*fbb0*/  BRA `(.L_x_6165) ;  /* 0x0000000000247947 */ /* 0x000fec0003800000 */
.L_x_6189:
[----:B------:R-:W2:Y:S02]  /*fbc0*/  LDG.E.64 R2, desc[UR36][R2.64] ;  /* 0x0000002402027981 */ /* 0x000ea4000c1e1b00 */
[----:B--2---:R-:W0:Y:S02]  /*fbd0*/  I2F.U64 R0, R2 ;  /* 0x0000000200007312 */ /* 0x004e240000301000 */
[----:B0-----:R-:W-:-:S04]  /*fbe0*/  F2FP.BF16.F32.PACK_AB R0, RZ, R0 ;  /* 0x00000000ff00723e */ /* 0x001fc800000010ff */
[----:B------:R-:W-:Y:S01]  /*fbf0*/  PRMT R19, R0, 0x7610, R19 ;  /* 0x0000761000137816 */ /* 0x000fe20000000013 */
[----:B------:R-:W-:Y:S06]  /*fc00*/  BRA `(.L_x_6165) ;  /* 0x0000000000107947 */ /* 0x000fec0003800000 */
.L_x_6188:
[----:B------:R-:W2:Y:S02]  /*fc10*/  LDG.E R2, desc[UR36][R2.64] ;  /* 0x0000002402027981 */ /* 0x000ea4000c1e1900 */
[----:B--2---:R-:W-:-:S04]  /*fc20*/  I2FP.F32.U32 R0, R2 ;  /* 0x0000000200007245 */ /* 0x004fc80000201000 */
[----:B------:R-:W-:-:S04]  /*fc30*/  F2FP.BF16.F32.PACK_AB R0, RZ, R0 ;  /* 0x00000000ff00723e */ /* 0x000fc800000010ff */
[----:B------:R-:W-:-:S07]  /*fc40*/  PRMT R19, R0, 0x7610, R19 ;  /* 0x0000761000137816 */ /* 0x000fce0000000013 */
.L_x_6165:
        /* <DEDUP_REMOVED lines=19> */
.L_x_6196:
[----:B------:R-:W2:Y:S02]  /*fd80*/  LDG.E.U8 R2, desc[UR36][R2.64] ;  /* 0x0000002402027981 */ /* 0x000ea4000c1e1100 */
[----:B--2---:R-:W-:-:S04]  /*fd90*/  I2FP.F32.U32 R0, R2 ;  /* 0x0000000200007245 */ /* 0x004fc80000201000 */
[----:B------:R-:W-:Y:S01]  /*fda0*/  F2FP.BF16.F32.PACK_AB R0, RZ, R0 ;  /* 0x00000000ff00723e */ /* 0x000fe200000010ff */
[----:B------:R-:W-:Y:S06]  /*fdb0*/  BRA `(.L_x_6198) ;  /* 0x0000000c00907947 */ /* 0x000fec0003800000 */
.L_x_6195:
        /* <DEDUP_REMOVED lines=10> */
.L_x_6200:
[----:B------:R-:W2:Y:S02]  /*fe60*/  LDG.E R2, desc[UR36][R2.64] ;  /* 0x0000002402027981 */ /* 0x000ea4000c1e1900 */
[----:B--2---:R-:W-:-:S04]  /*fe70*/  I2FP.F32.S32 R0, R2 ;  /* 0x0000000200007245 */ /* 0x004fc80000201400 */
[----:B------:R-:W-:Y:S01]  /*fe80*/  F2FP.BF16.F32.PACK_AB R0, RZ, R0 ;  /* 0x00000000ff00723e */ /* 0x000fe200000010ff */
[----:B------:R-:W-:Y:S06]  /*fe90*/  BRA `(.L_x_6198) ;  /* 0x0000000c00587947 */ /* 0x000fec0003800000 */
.L_x_6199:
[----:B------:R-:W2:Y:S02]  /*fea0*/  LDG.E.U16 R2, desc[UR36][R2.64] ;  /* 0x0000002402027981 */ /* 0x000ea4000c1e1500 */
[----:B--2---:R-:W0:Y:S02]  /*feb0*/  I2F.S16 R0, R2 ;  /* 0x0000000200007306 */ /* 0x004e240000101400 */
[----:B0-----:R-:W-:Y:S01]  /*fec0*/  F2FP.BF16.F32.PACK_AB R0, RZ, R0 ;  /* 0x00000000ff00723e */ /* 0x001fe200000010ff */
[----:B------:R-:W-:Y:S06]  /*fed0*/  BRA `(.L_x_6198) ;  /* 0x0000000c00487947 */ /* 0x000fec0003800000 */
.L_x_6194:
        /* <DEDUP_REMOVED lines=9> */
.L_x_6202:
[----:B------:R-:W2:Y:S02]  /*ff70*/  LDG.E.U16 R0, desc[UR36][R2.64] ;  /* 0x0000002402007981 */ /* 0x000ea4000c1e1500 */
[----:B--2---:R-:W-:-:S05]  /*ff80*/  HADD2.F32 R0, -RZ, R0.H0_H0 ;  /* 0x20000000ff007230 */ /* 0x004fca0000004100 */
[----:B------:R-:W-:Y:S01]  /*ff90*/  F2FP.BF16.F32.PACK_AB R0, RZ, R0 ;  /* 0x00000000ff00723e */ /* 0x000fe200000010ff */
[----:B------:R-:W-:Y:S06]  /*ffa0*/  BRA `(.L_x_6198) ;  /* 0x0000000c00147947 */ /* 0x000fec0003800000 */
.L_x_6201:
        /* <DEDUP_REMOVED lines=9> */
.L_x_6204:
[----:B------:R-:W2:Y:S02]  /*10040*/  LDG.E.U16 R2, desc[UR36][R2.64] ;  /* 0x0000002402027981 */ /* 0x000ea4000c1e1500 */
[----:B--2---:R-:W-:-:S05]  /*10050*/  HADD2.F32 R0, -RZ, R2.H0_H0 ;  /* 0x20000002ff007230 */ /* 0x004fca0000004100 */
[----:B------:R-:W-:Y:S01]  /*10060*/  F2FP.BF16.F32.PACK_AB R0, RZ, R0 ;  /* 0x00000000ff00723e */ /* 0x000fe200000010ff */
[----:B------:R-:W-:Y:S06]  /*10070*/  BRA `(.L_x_6198) ;  /* 0x0000000800e07947 */ /* 0x000fec0003800000 */
.L_x_6203:
        /* <DEDUP_REMOVED lines=8> */
.L_x_6193:
        /* <DEDUP_REMOVED lines=13> */
.L_x_6207:
        /* <DEDUP_REMOVED lines=8> */
.L_x_6206:
        /* <DEDUP_REMOVED lines=28> */
.L_x_6209:
        /* <DEDUP_REMOVED lines=15> */
.L_x_6208:
[----:B------:R0:W5:Y:S01]  /*10500*/  LDG.E.U16 R0, desc[UR36][R2.64] ;  /* 0x0000002402007981 */ /* 0x000162000c1e1500 */
[----:B------:R-:W-:Y:S05]  /*10510*/  BRA `(.L_x_6198) ;  /* 0x0000000400b87947 */ /* 0x000fea0003800000 */
.L_x_6205:
        /* <DEDUP_REMOVED lines=12> */
.L_x_6212:
        /* <DEDUP_REMOVED lines=21> */
.L_x_6216:
[----:B------:R-:W-:Y:S05]  /*10730*/  BSYNC B1 ;  /* 0x0000000000017941 */ /* 0x000fea0003800000 */
.L_x_6215:
[----:B------:R-:W-:Y:S01]  /*10740*/  LEA R3, R0, 0x3b800000, 0x17 ;  /* 0x3b80000000037811 */ /* 0x000fe200078eb8ff */
[----:B------:R-:W-:-:S05]  /*10750*/  IMAD.SHL.U32 R0, R2, 0x100000, RZ ;  /* 0x0010000002007824 */ /* 0x000fca00078e00ff */
[----:B------:R-:W-:-:S07]  /*10760*/  LOP3.LUT R0, R3, R0, R4, 0xfe, !PT ;  /* 0x0000000003007212 */ /* 0x000fce00078efe04 */
.L_x_6214:
[----:B------:R-:W-:Y:S05]  /*10770*/  BSYNC B0 ;  /* 0x0000000000007941 */ /* 0x000fea0003800000 */
.L_x_6213:
[----:B------:R-:W-:Y:S01]  /*10780*/  F2FP.BF16.F32.PACK_AB R0, RZ, R0 ;  /* 0x00000000ff00723e */ /* 0x000fe200000010ff */
[----:B------:R-:W-:Y:S06]  /*10790*/  BRA `(.L_x_6198) ;  /* 0x0000000400187947 */ /* 0x000fec0003800000 */
.L_x_6211:
        /* <DEDUP_REMOVED lines=21> */
.L_x_6220:
[----:B------:R-:W-:Y:S05]  /*108f0*/  BSYNC B1 ;  /* 0x0000000000017941 */ /* 0x000fea0003800000 */
.L_x_6219:
[----:B------:R-:W-:Y:S01]  /*10900*/  LEA R3, R0, 0x37800000, 0x17 ;  /* 0x3780000000037811 */ /* 0x000fe200078eb8ff */
[----:B------:R-:W-:-:S05]  /*10910*/  IMAD.SHL.U32 R0, R2, 0x200000, RZ ;  /* 0x0020000002007824 */ /* 0x000fca00078e00ff */
[----:B------:R-:W-:-:S07]  /*10920*/  LOP3.LUT R0, R3, R0, R4, 0xfe, !PT ;  /* 0x0000000003007212 */ /* 0x000fce00078efe04 */
.L_x_6218:
[----:B------:R-:W-:Y:S05]  /*10930*/  BSYNC B0 ;  /* 0x0000000000007941 */ /* 0x000fea0003800000 */
.L_x_6217:
[----:B------:R-:W-:Y:S01]  /*10940*/  F2FP.BF16.F32.PACK_AB R0, RZ, R0 ;  /* 0x00000000ff00723e */ /* 0x000fe200000010ff */
[----:B------:R-:W-:Y:S06]  /*10950*/  BRA `(.L_x_6198) ;  /* 0x0000000000a87947 */ /* 0x000fec0003800000 */
.L_x_6210:
        /* <DEDUP_REMOVED lines=14> */
.L_x_6224:
[----:B------:R-:W-:Y:S05]  /*10a40*/  BSYNC B0 ;  /* 0x0000000000007941 */ /* 0x000fea0003800000 */
.L_x_6223:
[----:B------:R-:W-:Y:S01]  /*10a50*/  F2FP.BF16.F32.PACK_AB R0, RZ, R0 ;  /* 0x00000000ff00723e */ /* 0x000fe200000010ff */
[----:B------:R-:W-:Y:S06]  /*10a60*/  BRA `(.L_x_6198) ;  /* 0x0000000000647947 */ /* 0x000fec0003800000 */
.L_x_6197:
        /* <DEDUP_REMOVED lines=16> */
.L_x_6225:
[----:B------:R-:W-:Y:S01]  /*10b70*/  PRMT R0, RZ, 0x7610, R0 ;  /* 0x00007610ff007816 */ /* 0x000fe20000000000 */
[----:B------:R-:W-:Y:S06]  /*10b80*/  BRA `(.L_x_6198) ;  /* 0x00000000001c7947 */ /* 0x000fec0003800000 */
.L_x_6222:
[----:B------:R-:W2:Y:S02]  /*10b90*/  LDG.E.64 R2, desc[UR36][R2.64] ;  /* 0x0000002402027981 */ /* 0x000ea4000c1e1b00 */
[----:B--2---:R-:W0:Y:S02]  /*10ba0*/  I2F.U64 R0, R2 ;  /* 0x0000000200007312 */ /* 0x004e240000301000 */
[----:B0-----:R-:W-:Y:S01]  /*10bb0*/  F2FP.BF16.F32.PACK_AB R0, RZ, R0 ;  /* 0x00000000ff00723e */ /* 0x001fe200000010ff */
[----:B------:R-:W-:Y:S06]  /*10bc0*/  BRA `(.L_x_6198) ;  /* 0x00000000000c7947 */ /* 0x000fec0003800000 */
.L_x_6221:
[----:B------:R-:W2:Y:S02]  /*10bd0*/  LDG.E R2, desc[UR36][R2.64] ;  /* 0x0000002402027981 */ /* 0x000ea4000c1e1900 */
[----:B--2---:R-:W-:-:S04]  /*10be0*/  I2FP.F32.U32 R0, R2 ;  /* 0x0000000200007245 */ /* 0x004fc80000201000 */
[----:B------:R-:W-:-:S07]  /*10bf0*/  F2FP.BF16.F32.PACK_AB R0, RZ, R0 ;  /* 0x00000000ff00723e */ /* 0x000fce00000010ff */
.L_x_6198:
[----:B-----5:R-:W-:Y:S01]  /*10c00*/  IMAD.U32 R0, R0, 0x10000, RZ ;  /* 0x0001000000007824 */ /* 0x020fe200078e00ff */
[----:B0-----:R-:W0:Y:S01]  /*10c10*/  LDC.U8 R3, c[0x0][0x491] ;  /* 0x00012440ff037b82 */ /* 0x001e220000000000 */
        /* <DEDUP_REMOVED lines=22> */
.L_x_6229:
[----:B0-----:R-:W-:-:S06]  /*10d80*/  IMAD.U32 R3, R19, 0x10000, RZ ;  /* 0x0001000013037824 */ /* 0x001fcc00078e00ff */
[----:B------:R-:W0:Y:S02]  /*10d90*/  F2I.S64.TRUNC R2, R3 ;  /* 0x0000000300027311 */ /* 0x000e24000020d900 */
[----:B0-----:R-:W-:Y:S01]  /*10da0*/  STG.E.U8 desc[UR36][R16.64], R2 ;  /* 0x0000000210007986 */ /* 0x001fe2000c101124 */
[----:B------:R-:W-:Y:S05]  /*10db0*/  EXIT ;  /* 0x000000000000794d */ /* 0x000fea0003800000 */
.L_x_6228:
        /* <DEDUP_REMOVED lines=10> */
.L_x_6232:
[----:B0-----:R-:W-:-:S06]  /*10e60*/  IMAD.U32 R19, R19, 0x10000, RZ ;  /* 0x0001000013137824 */ /* 0x001fcc00078e00ff */
[----:B------:R-:W0:Y:S02]  /*10e70*/  F2I.FTZ.TRUNC.NTZ R19, R19 ;  /* 0x0000001300137305 */ /* 0x000e24000021f100 */
[----:B0-----:R-:W-:Y:S01]  /*10e80*/  STG.E desc[UR36][R16.64], R19 ;  /* 0x0000001310007986 */ /* 0x001fe2000c101924 */
[----:B------:R-:W-:Y:S05]  /*10e90*/  EXIT ;  /* 0x000000000000794d */ /* 0x000fea0003800000 */
.L_x_6231:
[----:B0-----:R-:W-:-:S06]  /*10ea0*/  IMAD.U32 R19, R19, 0x10000, RZ ;  /* 0x0001000013137824 */ /* 0x001fcc00078e00ff */
[----:B------:R-:W0:Y:S02]  /*10eb0*/  F2I.FTZ.TRUNC.NTZ R19, R19 ;  /* 0x0000001300137305 */ /* 0x000e24000021f100 */
[----:B0-----:R-:W-:Y:S01]  /*10ec0*/  STG.E.U16 desc[UR36][R16.64], R19 ;  /* 0x0000001310007986 */ /* 0x001fe2000c101524 */
[----:B------:R-:W-:Y:S05]  /*10ed0*/  EXIT ;  /* 0x000000000000794d */ /* 0x000fea0003800000 */
.L_x_6227:
        /* <DEDUP_REMOVED lines=9> */
.L_x_6234:
[----:B0-----:R-:W-:-:S05]  /*10f70*/  IMAD.U32 R0, R19, 0x10000, RZ ;  /* 0x0001000013007824 */ /* 0x001fca00078e00ff */
[----:B------:R-:W-:-:S05]  /*10f80*/  F2FP.F16.F32.PACK_AB R0, RZ, R0 ;  /* 0x00000000ff00723e */ /* 0x000fca00000000ff */
[----:B------:R-:W-:Y:S01]  /*10f90*/  STG.E.U16 desc[UR36][R16.64], R0 ;  /* 0x0000000010007986 */ /* 0x000fe2000c101524 */
[----:B------:R-:W-:Y:S05]  /*10fa0*/  EXIT ;  /* 0x000000000000794d */ /* 0x000fea0003800000 */
.L_x_6233:
        /* <DEDUP_REMOVED lines=10> */
.L_x_6236:
[----:B0-----:R-:W-:-:S05]  /*11050*/  IMAD.U32 R19, R19, 0x10000, RZ ;  /* 0x0001000013137824 */ /* 0x001fca00078e00ff */
[----:B------:R-:W-:-:S04]  /*11060*/  F2FP.F16.F32.PACK_AB R3, RZ, R19 ;  /* 0x00000013ff03723e */ /* 0x000fc800000000ff */
[----:B------:R-:W-:-:S05]  /*11070*/  PRMT R3, R3, 0x5410, RZ ;  /* 0x0000541003037816 */ /* 0x000fca00000000ff */
[----:B------:R-:W-:Y:S01]  /*11080*/  STG.E desc[UR36][R16.64], R3 ;  /* 0x0000000310007986 */ /* 0x000fe2000c101924 */
[----:B------:R-:W-:Y:S05]  /*11090*/  EXIT ;  /* 0x000000000000794d */ /* 0x000fea0003800000 */
.L_x_6235:
[----:B0-----:R-:W-:-:S04]  /*110a0*/  IMAD.U32 R2, R19, 0x10000, RZ ;  /* 0x0001000013027824 */ /* 0x001fc800078e00ff */
[----:B------:R-:W-:-:S06]  /*110b0*/  FMUL.FTZ R2, R2, 1 ;  /* 0x3f80000002027820 */ /* 0x000fcc0000410000 */
[----:B------:R-:W0:Y:S02]  /*110c0*/  F2F.F64.F32 R2, R2 ;  /* 0x0000000200027310 */ /* 0x000e240000201800 */
[----:B0-----:R-:W-:Y:S01]  /*110d0*/  STG.E.64 desc[UR36][R16.64], R2 ;  /* 0x0000000210007986 */ /* 0x001fe2000c101b24 */
[----:B------:R-:W-:Y:S05]  /*110e0*/  EXIT ;  /* 0x000000000000794d */ /* 0x000fea0003800000 */
.L_x_6226:
        /* <DEDUP_REMOVED lines=13> */
.L_x_6239:
[----:B0-----:R-:W-:Y:S01]  /*111c0*/  IMAD.U32 R19, R19, 0x10000, RZ ;  /* 0x0001000013137824 */ /* 0x001fe200078e00ff */
[----:B------:R-:W-:-:S03]  /*111d0*/  CS2R R6, SRZ ;  /* 0x0000000000067805 */ /* 0x000fc6000001ff00 */
[----:B------:R-:W-:-:S06]  /*111e0*/  FMUL.FTZ R4, R19, 1 ;  /* 0x3f80000013047820 */ /* 0x000fcc0000410000 */
[----:B------:R-:W0:Y:S02]  /*111f0*/  F2F.F64.F32 R4, R4 ;  /* 0x0000000400047310 */ /* 0x000e240000201800 */
[----:B0-----:R-:W-:Y:S01]  /*11200*/  STG.E.128 desc[UR36][R16.64], R4 ;  /* 0x0000000410007986 */ /* 0x001fe2000c101d24 */
[----:B------:R-:W-:Y:S05]  /*11210*/  EXIT ;  /* 0x000000000000794d */ /* 0x000fea0003800000 */
.L_x_6238:
        /* <DEDUP_REMOVED lines=21> */
.L_x_6243:
[----:B------:R-:W-:Y:S05]  /*11370*/  BSYNC B0 ;  /* 0x0000000000007941 */ /* 0x000fea0003800000 */
.L_x_6242:
[----:B------:R-:W-:-:S05]  /*11380*/  LOP3.LUT R3, R0, R3, RZ, 0xfc, !PT ;  /* 0x0000000300037212 */ /* 0x000fca00078efcff */
[----:B------:R-:W-:Y:S01]  /*11390*/  STG.E.U8 desc[UR36][R16.64], R3 ;  /* 0x0000000310007986 */ /* 0x000fe2000c101124 */
[----:B------:R-:W-:Y:S05]  /*113a0*/  EXIT ;  /* 0x000000000000794d */ /* 0x000fea0003800000 */
.L_x_6241:
        /* <DEDUP_REMOVED lines=13> */
.L_x_6245:
[----:B------:R-:W-:Y:S01]  /*11480*/  IMAD.MOV.U32 R0, RZ, RZ, 0x7f ;  /* 0x0000007fff007424 */ /* 0x000fe200078e00ff */
[----:B------:R-:W-:-:S04]  /*11490*/  ISETP.GT.U32.AND P0, PT, R2, 0x7f800000, PT ;  /* 0x7f8000000200780c */ /* 0x000fc80003f04070 */
[----:B------:R-:W-:-:S09]  /*114a0*/  SEL R0, R0, 0x7c, P0 ;  /* 0x0000007c00007807 */ /* 0x000fd20000000000 */
.L_x_6246:
[----:B------:R-:W-:Y:S05]  /*114b0*/  BSYNC B0 ;  /* 0x0000000000007941 */ /* 0x000fea0003800000 */
.L_x_6244:
[----:B------:R-:W-:-:S04]  /*114c0*/  LOP3.LUT R2, R19, 0x80000000, RZ, 0xc0, !PT ;  /* 0x8000000013027812 */ /* 0x000fc800078ec0ff */
[----:B------:R-:W-:-:S04]  /*114d0*/  SHF.R.U32.HI R3, RZ, 0x18, R2 ;  /* 0x00000018ff037819 */ /* 0x000fc80000011602 */
[----:B------:R-:W-:-:S05]  /*114e0*/  LOP3.LUT R3, R0, R3, RZ, 0xfc, !PT ;  /* 0x0000000300037212 */ /* 0x000fca00078efcff */
[----:B------:R-:W-:Y:S01]  /*114f0*/  STG.E.U8 desc[UR36][R16.64], R3 ;  /* 0x0000000310007986 */ /* 0x000fe2000c101124 */
[----:B------:R-:W-:Y:S05]  /*11500*/  EXIT ;  /* 0x000000000000794d */ /* 0x000fea0003800000 */
.L_x_6240:
[----:B0-----:R-:W-:Y:S01]  /*11510*/  STG.E.U16 desc[UR36][R16.64], R19 ;  /* 0x0000001310007986 */ /* 0x001fe2000c101524 */
[----:B------:R-:W-:Y:S05]  /*11520*/  EXIT ;  /* 0x000000000000794d */ /* 0x000fea0003800000 */
.L_x_6237:
        /* <DEDUP_REMOVED lines=12> */
.L_x_6249:
        /* <DEDUP_REMOVED lines=17> */
.L_x_6252:
[----:B------:R-:W-:-:S04]  /*11700*/  LOP3.LUT R2, R19, 0x80000000, RZ, 0xc0, !PT ;  /* 0x8000000013027812 */ /* 0x000fc800078ec0ff */
[----:B------:R-:W-:-:S04]  /*11710*/  SHF.R.U32.HI R3, RZ, 0x18, R2 ;  /* 0x00000018ff037819 */ /* 0x000fc80000011602 */
[----:B------:R-:W-:-:S04]  /*11720*/  LOP3.LUT R0, R0, R3, RZ, 0xfc, !PT ;  /* 0x0000000300007212 */ /* 0x000fc800078efcff */
[----:B------:R-:W-:-:S07]  /*11730*/  PRMT R8, R0, 0x7610, R8 ;  /* 0x0000761000087816 */ /* 0x000fce0000000008 */
.L_x_6251:
[----:B------:R-:W-:Y:S05]  /*11740*/  BSYNC B0 ;  /* 0x0000000000007941 */ /* 0x000fea0003800000 */
.L_x_6250:
[----:B------:R-:W-:Y:S01]  /*11750*/  STG.E.U8 desc[UR36][R16.64], R8 ;  /* 0x0000000810007986 */ /* 0x000fe2000c101124 */
[----:B------:R-:W-:Y:S05]  /*11760*/  EXIT ;  /* 0x000000000000794d */ /* 0x000fea0003800000 */
.L_x_6248:
        /* <DEDUP_REMOVED lines=17> */
.L_x_6255:
[----:B------:R-:W-:-:S04]  /*11880*/  LOP3.LUT R2, R19, 0x80000000, RZ, 0xc0, !PT ;  /* 0x8000000013027812 */ /* 0x000fc800078ec0ff */
[----:B------:R-:W-:-:S04]  /*11890*/  SHF.R.U32.HI R3, RZ, 0x18, R2 ;  /* 0x00000018ff037819 */ /* 0x000fc80000011602 */
[----:B------:R-:W-:-:S04]  /*118a0*/  LOP3.LUT R0, R0, R3, RZ, 0xfc, !PT ;  /* 0x0000000300007212 */ /* 0x000fc800078efcff */
[----:B------:R-:W-:-:S07]  /*118b0*/  PRMT R8, R0, 0x7610, R8 ;  /* 0x0000761000087816 */ /* 0x000fce0000000008 */
.L_x_6254:
[----:B------:R-:W-:Y:S05]  /*118c0*/  BSYNC B0 ;  /* 0x0000000000007941 */ /* 0x000fea0003800000 */
.L_x_6253:
[----:B------:R-:W-:Y:S01]  /*118d0*/  STG.E.U8 desc[UR36][R16.64], R8 ;  /* 0x0000000810007986 */ /* 0x000fe2000c101124 */
[----:B------:R-:W-:Y:S05]  /*118e0*/  EXIT ;  /* 0x000000000000794d */ /* 0x000fea0003800000 */
.L_x_6247:
        /* <DEDUP_REMOVED lines=22> */
.L_x_6230:
        /* <DEDUP_REMOVED lines=16> */
.L_x_6258:
[----:B------:R-:W-:Y:S05]  /*11b50*/  EXIT ;  /* 0x000000000000794d */ /* 0x000fea0003800000 */
.L_x_6257:
[----:B0-----:R-:W-:-:S06]  /*11b60*/  IMAD.U32 R2, R19, 0x10000, RZ ;  /* 0x0001000013027824 */ /* 0x001fcc00078e00ff */
[----:B------:R-:W0:Y:S02]  /*11b70*/  F2I.U64.TRUNC R2, R2 ;  /* 0x0000000200027311 */ /* 0x000e24000020d800 */
[----:B0-----:R-:W-:Y:S01]  /*11b80*/  STG.E.64 desc[UR36][R16.64], R2 ;  /* 0x0000000210007986 */ /* 0x001fe2000c101b24 */
[----:B------:R-:W-:Y:S05]  /*11b90*/  EXIT ;  /* 0x000000000000794d */ /* 0x000fea0003800000 */
.L_x_6256:
[----:B0-----:R-:W-:-:S06]  /*11ba0*/  IMAD.U32 R19, R19, 0x10000, RZ ;  /* 0x0001000013137824 */ /* 0x001fcc00078e00ff */
[----:B------:R-:W0:Y:S02]  /*11bb0*/  F2I.FTZ.U32.TRUNC.NTZ R19, R19 ;  /* 0x0000001300137305 */ /* 0x000e24000021f000 */
[----:B0-----:R-:W-:Y:S01]  /*11bc0*/  STG.E desc[UR36][R16.64], R19 ;  /* 0x0000001310007986 */ /* 0x001fe2000c101924 */
[----:B------:R-:W-:Y:S05]  /*11bd0*/  EXIT ;  /* 0x000000000000794d */ /* 0x000fea0003800000 */
.L_x_6259:
        /* <DEDUP_REMOVED lines=10> */
.L_x_9601:


//--------------------- .text._ZN2at6native27unrolled_elementwise_kernelIZZZNS0_10glu_kernelERNS_18TensorIteratorBaseEENKUlvE_clEvENKUlvE2_clEvEUlN3c108BFloat16ES7_E_St5arrayIPcLm3EELi4E23TrivialOffsetCalculatorILi2EjESC_ILi1EjENS0_6memory12LoadWithCastILi2EEENSF_13StoreWithCastILi1EEEEEviT_T0_T2_T3_T4_T5_ --------------------------
	.section	.text._ZN2at6native27unrolled_elementwise_kernelIZZZNS0_10glu_kernelERNS_18TensorIteratorBaseEENKUlvE_clEvENKUlvE2_clEvEUlN3c108BFloat16ES7_E_St5arrayIPcLm3EELi4E23TrivialOffsetCalculatorILi2EjESC_ILi1EjENS0_6memory12LoadWithCastILi2EEENSF_13StoreWithCastILi1EEEEEviT_T0_T2_T3_T4_T5_,"ax",@progbits
	.align	128
        .global         _ZN2at6native27unrolled_elementwise_kernelIZZZNS0_10glu_kernelERNS_18TensorIteratorBaseEENKUlvE_clEvENKUlvE2_clEvEUlN3c108BFloat16ES7_E_St5arrayIPcLm3EELi4E23TrivialOffsetCalculatorILi2EjESC_ILi1EjENS0_6memory12LoadWithCastILi2EEENSF_13StoreWithCastILi1EEEEEviT_T0_T2_T3_T4_T5_
        .type           _ZN2at6native27unrolled_elementwise_kernelIZZZNS0_10glu_kernelERNS_18TensorIteratorBaseEENKUlvE_clEvENKUlvE2_clEvEUlN3c108BFloat16ES7_E_St5arrayIPcLm3EELi4E23TrivialOffsetCalculatorILi2EjESC_ILi1EjENS0_6memory12LoadWithCastILi2EEENSF_13StoreWithCastILi1EEEEEviT_T0_T2_T3_T4_T5_,@function
        .size           _ZN2at6native27unrolled_elementwise_kernelIZZZNS0_10glu_kernelERNS_18TensorIteratorBaseEENKUlvE_clEvENKUlvE2_clEvEUlN3c108BFloat16ES7_E_St5arrayIPcLm3EELi4E23TrivialOffsetCalculatorILi2EjESC_ILi1EjENS0_6memory12LoadWithCastILi2EEENSF_13StoreWithCastILi1EEEEEviT_T0_T2_T3_T4_T5_,(.L_x_9602 - _ZN2at6native27unrolled_elementwise_kernelIZZZNS0_10glu_kernelERNS_18TensorIteratorBaseEENKUlvE_clEvENKUlvE2_clEvEUlN3c108BFloat16ES7_E_St5arrayIPcLm3EELi4E23TrivialOffsetCalculatorILi2EjESC_ILi1EjENS0_6memory12LoadWithCastILi2EEENSF_13StoreWithCastILi1EEEEEviT_T0_T2_T3_T4_T5_)
        .other          _ZN2at6native27unrolled_elementwise_kernelIZZZNS0_10glu_kernelERNS_18TensorIteratorBaseEENKUlvE_clEvENKUlvE2_clEvEUlN3c108BFloat16ES7_E_St5arrayIPcLm3EELi4E23TrivialOffsetCalculatorILi2EjESC_ILi1EjENS0_6memory12LoadWithCastILi2EEENSF_13StoreWithCastILi1EEEEEviT_T0_T2_T3_T4_T5_,@"STO_CUDA_ENTRY STV_DEFAULT"
_ZN2at6native27unrolled_elementwise_kernelIZZZNS0_10glu_kernelERNS_18TensorIteratorBaseEENKUlvE_clEvENKUlvE2_clEvEUlN3c108BFloat16ES7_E_St5arrayIPcLm3EELi4E23TrivialOffsetCalculatorILi2EjESC_ILi1EjENS0_6memory12LoadWithCastILi2EEENSF_13StoreWithCastILi1EEEEEviT_T0_T2_T3_T4_T5_:
.text._ZN2at6native27unrolled_elementwise_kernelIZZZNS0_10glu_kernelERNS_18TensorIteratorBaseEENKUlvE_clEvENKUlvE2_clEvEUlN3c108BFloat16ES7_E_St5arrayIPcLm3EELi4E23TrivialOffsetCalculatorILi2EjESC_ILi1EjENS0_6memory12LoadWithCastILi2EEENSF_13StoreWithCastILi1EEEEEviT_T0_T2_T3_T4_T5_:
        /* <DEDUP_REMOVED lines=9> */
[----:B------:R-:W-:-:S07]  /*0090*/  PRMT R23, RZ, 0x7610, R23 ;  /* 0x00007610ff177816 */ /* 0x000fce0000000017 */
[----:B------:R-:W4:Y:S01]  /*00a0*/  LDC.U8 R22, c[0x0][0x235] ;  /* 0x00008d40ff167b82 */ /* 0x000f220000000000 */
[----:B-1----:R-:W-:-:S05]  /*00b0*/  IMAD R16, R2, -0x200, R3 ;  /* 0xfffffe0002107824 */ /* 0x002fca00078e0203 */
[----:B--2---:R-:W-:-:S13]  /*00c0*/  ISETP.GE.AND P0, PT, R27, R16, PT ;  /* 0x000000101b00720c */ /* 0x004fda0003f06270 */
[----:B0--34-:R-:W-:Y:S05]  /*00d0*/  @P0 BRA `(.L_x_6261) ;  /* 0x0000002000680947 */ /* 0x019fea0003800000 */
        /* <DEDUP_REMOVED lines=22> */
.L_x_6265:
[----:B------:R-:W2:Y:S02]  /*0240*/  LDG.E.U8 R4, desc[UR36][R4.64] ;  /* 0x0000002404047981 */ /* 0x000ea4000c1e1100 */
[----:B--2---:R-:W-:-:S04]  /*0250*/  I2FP.F32.U32 R0, R4 ;  /* 0x0000000400007245 */ /* 0x004fc80000201000 */
[----:B------:R-:W-:-:S04]  /*0260*/  F2FP.BF16.F32.PACK_AB R0, RZ, R0 ;  /* 0x00000000ff00723e */ /* 0x000fc800000010ff */
[----:B------:R-:W-:Y:S01]  /*0270*/  PRMT R17, R0, 0x7610, R17 ;  /* 0x0000761000117816 */ /* 0x000fe20000000011 */
[----:B------:R-:W-:Y:S06]  /*0280*/  BRA `(.L_x_6267) ;  /* 0x0000000c00c87947 */ /* 0x000fec0003800000 */
.L_x_6264:
        /* <DEDUP_REMOVED lines=11> */
.L_x_6269:
[----:B------:R-:W2:Y:S02]  /*0340*/  LDG.E R4, desc[UR36][R4.64] ;  /* 0x0000002404047981 */ /* 0x000ea4000c1e1900 */
[----:B--2---:R-:W-:-:S04]  /*0350*/  I2FP.F32.S32 R0, R4 ;  /* 0x0000000400007245 */ /* 0x004fc80000201400 */
[----:B------:R-:W-:-:S04]  /*0360*/  F2FP.BF16.F32.PACK_AB R0, RZ, R0 ;  /* 0x00000000ff00723e */ /* 0x000fc800000010ff */
[----:B------:R-:W-:Y:S01]  /*0370*/  PRMT R17, R0, 0x7610, R17 ;  /* 0x0000761000117816 */ /* 0x000fe20000000011 */
[----:B------:R-:W-:Y:S06]  /*0380*/  BRA `(.L_x_6267) ;  /* 0x0000000c00887947 */ /* 0x000fec0003800000 */
.L_x_6268:
[----:B------:R-:W2:Y:S02]  /*0390*/  LDG.E.U16 R4, desc[UR36][R4.64] ;  /* 0x0000002404047981 */ /* 0x000ea4000c1e1500 */
[----:B--2---:R-:W0:Y:S02]  /*03a0*/  I2F.S16 R0, R4 ;  /* 0x0000000400007306 */ /* 0x004e240000101400 */
[----:B0-----:R-:W-:-:S04]  /*03b0*/  F2FP.BF16.F32.PACK_AB R0, RZ, R0 ;  /* 0x00000000ff00723e */ /* 0x001fc800000010ff */
[----:B------:R-:W-:Y:S01]  /*03c0*/  PRMT R17, R0, 0x7610, R17 ;  /* 0x0000761000117816 */ /* 0x000fe20000000011 */
[----:B------:R-:W-:Y:S06]  /*03d0*/  BRA `(.L_x_6267) ;  /* 0x0000000c00747947 */ /* 0x000fec0003800000 */
.L_x_6263:
        /* <DEDUP_REMOVED lines=9> */
.L_x_6271:
[----:B------:R-:W2:Y:S02]  /*0470*/  LDG.E.U16 R0, desc[UR36][R4.64] ;  /* 0x0000002404007981 */ /* 0x000ea4000c1e1500 */
[----:B--2---:R-:W-:-:S05]  /*0480*/  HADD2.F32 R0, -RZ, R0.H0_H0 ;  /* 0x20000000ff007230 */ /* 0x004fca0000004100 */
[----:B------:R-:W-:-:S04]  /*0490*/  F2FP.BF16.F32.PACK_AB R0, RZ, R0 ;  /* 0x00000000ff00723e */ /* 0x000fc800000010ff */
[----:B------:R-:W-:Y:S01]  /*04a0*/  PRMT R17, R0, 0x7610, R17 ;  /* 0x0000761000117816 */ /* 0x000fe20000000011 */
[----:B------:R-:W-:Y:S06]  /*04b0*/  BRA `(.L_x_6267) ;  /* 0x0000000c003c7947 */ /* 0x000fec0003800000 */
.L_x_6270:
        /* <DEDUP_REMOVED lines=9> */
.L_x_6273:
[----:B------:R-:W2:Y:S02]  /*0550*/  LDG.E.U16 R4, desc[UR36][R4.64] ;  /* 0x0000002404047981 */ /* 0x000ea4000c1e1500 */
[----:B--2---:R-:W-:-:S05]  /*0560*/  HADD2.F32 R0, -RZ, R4.H0_H0 ;  /* 0x20000004ff007230 */ /* 0x004fca0000004100 */
[----:B------:R-:W-:-:S04]  /*0570*/  F2FP.BF16.F32.PACK_AB R0, RZ, R0 ;  /* 0x00000000ff00723e */ /* 0x000fc800000010ff */
[----:B------:R-:W-:Y:S01]  /*0580*/  PRMT R17, R0, 0x7610, R17 ;  /* 0x0000761000117816 */ /* 0x000fe20000000011 */
[----:B------:R-:W-:Y:S06]  /*0590*/  BRA `(.L_x_6267) ;  /* 0x0000000c00047947 */ /* 0x000fec0003800000 */
.L_x_6272:
        /* <DEDUP_REMOVED lines=9> */
.L_x_6262:
        /* <DEDUP_REMOVED lines=14> */
.L_x_6276:
        /* <DEDUP_REMOVED lines=9> */
.L_x_6275:
        /* <DEDUP_REMOVED lines=28> */
.L_x_6278:
        /* <DEDUP_REMOVED lines=15> */
.L_x_6277:
[----:B------:R0:W5:Y:S01]  /*0a50*/  LDG.E.U16 R17, desc[UR36][R4.64] ;  /* 0x0000002404117981 */ /* 0x000162000c1e1500 */
[----:B------:R-:W-:Y:S05]  /*0a60*/  BRA `(.L_x_6267) ;  /* 0x0000000400d07947 */ /* 0x000fea0003800000 */
.L_x_6274:
        /* <DEDUP_REMOVED lines=13> */
.L_x_6281:
        /* <DEDUP_REMOVED lines=21> */
.L_x_6285:
[----:B------:R-:W-:Y:S05]  /*0c90*/  BSYNC B1 ;  /* 0x0000000000017941 */ /* 0x000fea0003800000 */
.L_x_6284:
[----:B------:R-:W-:Y:S01]  /*0ca0*/  LEA R5, R0, 0x3b800000, 0x17 ;  /* 0x3b80000000057811 */ /* 0x000fe200078eb8ff */
[----:B------:R-:W-:-:S05]  /*0cb0*/  IMAD.SHL.U32 R0, R3, 0x100000, RZ ;  /* 0x0010000003007824 */ /* 0x000fca00078e00ff */
[----:B------:R-:W-:-:S07]  /*0cc0*/  LOP3.LUT R0, R5, R0, R6, 0xfe, !PT ;  /* 0x0000000005007212 */ /* 0x000fce00078efe06 */
.L_x_6283:
[----:B------:R-:W-:Y:S05]  /*0cd0*/  BSYNC B0 ;  /* 0x0000000000007941 */ /* 0x000fea0003800000 */
.L_x_6282:
[----:B------:R-:W-:-:S04]  /*0ce0*/  F2FP.BF16.F32.PACK_AB R0, RZ, R0 ;  /* 0x00000000ff00723e */ /* 0x000fc800000010ff */
[----:B------:R-:W-:Y:S01]  /*0cf0*/  PRMT R17, R0, 0x7610, R17 ;  /* 0x0000761000117816 */ /* 0x000fe20000000011 */
[----:B------:R-:W-:Y:S06]  /*0d00*/  BRA `(.L_x_6267) ;  /* 0x0000000400287947 */ /* 0x000fec0003800000 */
.L_x_6280:
        /* <DEDUP_REMOVED lines=21> */
.L_x_6289:
[----:B------:R-:W-:Y:S05]  /*0e60*/  BSYNC B1 ;  /* 0x0000000000017941 */ /* 0x000fea0003800000 */
.L_x_6288:
[----:B------:R-:W-:Y:S01]  /*0e70*/  LEA R5, R0, 0x37800000, 0x17 ;  /* 0x3780000000057811 */ /* 0x000fe200078eb8ff */
[----:B------:R-:W-:-:S05]  /*0e80*/  IMAD.SHL.U32 R0, R3, 0x200000, RZ ;  /* 0x0020000003007824 */ /* 0x000fca00078e00ff */
[----:B------:R-:W-:-:S07]  /*0e90*/  LOP3.LUT R0, R5, R0, R6, 0xfe, !PT ;  /* 0x0000000005007212 */ /* 0x000fce00078efe06 */
.L_x_6287:
[----:B------:R-:W-:Y:S05]  /*0ea0*/  BSYNC B0 ;  /* 0x0000000000007941 */ /* 0x000fea0003800000 */
.L_x_6286:
[----:B------:R-:W-:-:S04]  /*0eb0*/  F2FP.BF16.F32.PACK_AB R0, RZ, R0 ;  /* 0x00000000ff00723e */ /* 0x000fc800000010ff */
[----:B------:R-:W-:Y:S01]  /*0ec0*/  PRMT R17, R0, 0x7610, R17 ;  /* 0x0000761000117816 */ /* 0x000fe20000000011 */
[----:B------:R-:W-:Y:S06]  /*0ed0*/  BRA `(.L_x_6267) ;  /* 0x0000000000b47947 */ /* 0x000fec0003800000 */
.L_x_6279:
        /* <DEDUP_REMOVED lines=14> */
.L_x_6293:
[----:B------:R-:W-:Y:S05]  /*0fc0*/  BSYNC B0 ;  /* 0x0000000000007941 */ /* 0x000fea0003800000 */
.L_x_6292:
[----:B------:R-:W-:-:S04]  /*0fd0*/  F2FP.BF16.F32.PACK_AB R0, RZ, R0 ;  /* 0x00000000ff00723e */ /* 0x000fc800000010ff */
[----:B------:R-:W-:Y:S01]  /*0fe0*/  PRMT R17, R0, 0x7610, R17 ;  /* 0x0000761000117816 */ /* 0x000fe20000000011 */
[----:B------:R-:W-:Y:S06]  /*0ff0*/  BRA `(.L_x_6267) ;  /* 0x00000000006c7947 */ /* 0x000fec0003800000 */
.L_x_6266:
        /* <DEDUP_REMOVED lines=16> */
.L_x_6294:
[----:B------:R-:W-:Y:S01]  /*1100*/  PRMT R17, RZ, 0x7610, R17 ;  /* 0x00007610ff117816 */ /* 0x000fe20000000011 */
[----:B------:R-:W-:Y:S06]  /*1110*/  BRA `(.L_x_6267) ;  /* 0x0000000000247947 */ /* 0x000fec0003800000 */
.L_x_6291:
[----:B------:R-:W2:Y:S02]  /*1120*/  LDG.E.64 R4, desc[UR36][R4.64] ;  /* 0x0000002404047981 */ /* 0x000ea4000c1e1b00 */
[----:B--2---:R-:W0:Y:S02]  /*1130*/  I2F.U64 R0, R4 ;  /* 0x0000000400007312 */ /* 0x004e240000301000 */
[----:B0-----:R-:W-:-:S04]  /*1140*/  F2FP.BF16.F32.PACK_AB R0, RZ, R0 ;  /* 0x00000000ff00723e */ /* 0x001fc800000010ff */
[----:B------:R-:W-:Y:S01]  /*1150*/  PRMT R17, R0, 0x7610, R17 ;  /* 0x0000761000117816 */ /* 0x000fe20000000011 */
[----:B------:R-:W-:Y:S06]  /*1160*/  BRA `(.L_x_6267) ;  /* 0x0000000000107947 */ /* 0x000fec0003800000 */
.L_x_6290:
[----:B------:R-:W2:Y:S02]  /*1170*/  LDG.E R4, desc[UR36][R4.64] ;  /* 0x0000002404047981 */ /* 0x000ea4000c1e1900 */
[----:B--2---:R-:W-:-:S04]  /*1180*/  I2FP.F32.U32 R0, R4 ;  /* 0x0000000400007245 */ /* 0x004fc80000201000 */
[----:B------:R-:W-:-:S04]  /*1190*/  F2FP.BF16.F32.PACK_AB R0, RZ, R0 ;  /* 0x00000000ff00723e */ /* 0x000fc800000010ff */
[----:B------:R-:W-:-:S07]  /*11a0*/  PRMT R17, R0, 0x7610, R17 ;  /* 0x0000761000117816 */ /* 0x000fce0000000011 */
.L_x_6267:
        /* <DEDUP_REMOVED lines=21> */
.L_x_6298:
[----:B------:R-:W2:Y:S02]  /*1300*/  LDG.E.U8 R4, desc[UR36][R4.64] ;  /* 0x0000002404047981 */ /* 0x000ea4000c1e1100 */
[----:B--2---:R-:W-:-:S04]  /*1310*/  I2FP.F32.U32 R0, R4 ;  /* 0x0000000400007245 */ /* 0x004fc80000201000 */
[----:B------:R-:W-:-:S04]  /*1320*/  F2FP.BF16.F32.PACK_AB R0, RZ, R0 ;  /* 0x00000000ff00723e */ /* 0x000fc800000010ff */
[----:B------:R-:W-:Y:S01]  /*1330*/  PRMT R23, R0, 0x7610, R23 ;  /* 0x0000761000177816 */ /* 0x000fe20000000017 */
[----:B------:R-:W-:Y:S06]  /*1340*/  BRA `(.L_x_6300) ;  /* 0x0000000c00c87947 */ /* 0x000fec0003800000 */
.L_x_6297:
        /* <DEDUP_REMOVED lines=11> */
.L_x_6302:
[----:B------:R-:W2:Y:S02]  /*1400*/  LDG.E R4, desc[UR36][R4.64] ;  /* 0x0000002404047981 */ /* 0x000ea4000c1e1900 */
[----:B--2---:R-:W-:-:S04]  /*1410*/  I2FP.F32.S32 R0, R4 ;  /* 0x0000000400007245 */ /* 0x004fc80000201400 */
[----:B------:R-:W-:-:S04]  /*1420*/  F2FP.BF16.F32.PACK_AB R0, RZ, R0 ;  /* 0x00000000ff00723e */ /* 0x000fc800000010ff */
[----:B------:R-:W-:Y:S01]  /*1430*/  PRMT R23, R0, 0x7610, R23 ;  /* 0x0000761000177816 */ /* 0x000fe20000000017 */
[----:B------:R-:W-:Y:S06]  /*1440*/  BRA `(.L_x_6300) ;  /* 0x0000000c00887947 */ /* 0x000fec0003800000 */
.L_x_6301:
[----:B------:R-:W2:Y:S02]  /*1450*/  LDG.E.U16 R4, desc[UR36][R4.64] ;  /* 0x0000002404047981 */ /* 0x000ea4000c1e1500 */
[----:B--2---:R-:W0:Y:S02]  /*1460*/  I2F.S16 R0, R4 ;  /* 0x0000000400007306 */ /* 0x004e240000101400 */
[----:B0-----:R-:W-:-:S04]  /*1470*/  F2FP.BF16.F32.PACK_AB R0, RZ, R0 ;  /* 0x00000000ff00723e */ /* 0x001fc800000010ff */
[----:B------:R-:W-:Y:S01]  /*1480*/  PRMT R23, R0, 0x7610, R23 ;  /* 0x0000761000177816 */ /* 0x000fe20000000017 */
[----:B------:R-:W-:Y:S06]  /*1490*/  BRA `(.L_x_6300) ;  /* 0x0000000c00747947 */ /* 0x000fec0003800000 */
.L_x_6296:
        /* <DEDUP_REMOVED lines=9> */
.L_x_6304:
[----:B------:R-:W2:Y:S02]  /*1530*/  LDG.E.U16 R0, desc[UR36][R4.64] ;  /* 0x0000002404007981 */ /* 0x000ea4000c1e1500 */
[----:B--2---:R-:W-:-:S05]  /*1540*/  HADD2.F32 R0, -RZ, R0.H0_H0 ;  /* 0x20000000ff007230 */ /* 0x004fca0000004100 */
[----:B------:R-:W-:-:S04]  /*1550*/  F2FP.BF16.F32.PACK_AB R0, RZ, R0 ;  /* 0x00000000ff00723e */ /* 0x000fc800000010ff */
[----:B------:R-:W-:Y:S01]  /*1560*/  PRMT R23, R0, 0x7610, R23 ;  /* 0x0000761000177816 */ /* 0x000fe20000000017 */
[----:B------:R-:W-:Y:S06]  /*1570*/  BRA `(.L_x_6300) ;  /* 0x0000000c003c7947 */ /* 0x000fec0003800000 */
.L_x_6303:
        /* <DEDUP_REMOVED lines=9> */
.L_x_6306:
[----:B------:R-:W2:Y:S02]  /*1610*/  LDG.E.U16 R4, desc[UR36][R4.64] ;  /* 0x0000002404047981 */ /* 0x000ea4000c1e1500 */
[----:B--2---:R-:W-:-:S05]  /*1620*/  HADD2.F32 R0, -RZ, R4.H0_H0 ;  /* 0x20000004ff007230 */ /* 0x004fca0000004100 */
[----:B------:R-:W-:-:S04]  /*1630*/  F2FP.BF16.F32.PACK_AB R0, RZ, R0 ;  /* 0x00000000ff00723e */ /* 0x000fc800000010ff */
[----:B------:R-:W-:Y:S01]  /*1640*/  PRMT R23, R0, 0x7610, R23 ;  /* 0x0000761000177816 */ /* 0x000fe20000000017 */
[----:B------:R-:W-:Y:S06]  /*1650*/  BRA `(.L_x_6300) ;  /* 0x0000000c00047947 */ /* 0x000fec0003800000 */
.L_x_6305:
        /* <DEDUP_REMOVED lines=9> */
.L_x_6295:
        /* <DEDUP_REMOVED lines=14> */
.L_x_6309:
        /* <DEDUP_REMOVED lines=9> */
.L_x_6308:
        /* <DEDUP_REMOVED lines=28> */
.L_x_6311:
        /* <DEDUP_REMOVED lines=15> */
.L_x_6310:
[----:B------:R0:W5:Y:S01]  /*1b10*/  LDG.E.U16 R23, desc[UR36][R4.64] ;  /* 0x0000002404177981 */ /* 0x000162000c1e1500 */
[----:B------:R-:W-:Y:S05]  /*1b20*/  BRA `(.L_x_6300) ;  /* 0x0000000400d07947 */ /* 0x000fea0003800000 */
.L_x_6307:
        /* <DEDUP_REMOVED lines=13> */
.L_x_6314:
        /* <DEDUP_REMOVED lines=21> */
.L_x_6318:
[----:B------:R-:W-:Y:S05]  /*1d50*/  BSYNC B1 ;  /* 0x0000000000017941 */ /* 0x000fea0003800000 */
.L_x_6317:
[----:B------:R-:W-:Y:S01]  /*1d60*/  LEA R5, R0, 0x3b800000, 0x17 ;  /* 0x3b80000000057811 */ /* 0x000fe200078eb8ff */
[----:B------:R-:W-:-:S05]  /*1d70*/  IMAD.SHL.U32 R0, R3, 0x100000, RZ ;  /* 0x0010000003007824 */ /* 0x000fca00078e00ff */
[----:B------:R-:W-:-:S07]  /*1d80*/  LOP3.LUT R0, R5, R0, R6, 0xfe, !PT ;  /* 0x0000000005007212 */ /* 0x000fce00078efe06 */
.L_x_6316:
[----:B------:R-:W-:Y:S05]  /*1d90*/  BSYNC B0 ;  /* 0x0000000000007941 */ /* 0x000fea0003800000 */
.L_x_6315:
[----:B------:R-:W-:-:S04]  /*1da0*/  F2FP.BF16.F32.PACK_AB R0, RZ, R0 ;  /* 0x00000000ff00723e */ /* 0x000fc800000010ff */
[----:B------:R-:W-:Y:S01]  /*1db0*/  PRMT R23, R0, 0x7610, R23 ;  /* 0x0000761000177816 */ /* 0x000fe20000000017 */
[----:B------:R-:W-:Y:S06]  /*1dc0*/  BRA `(.L_x_6300) ;  /* 0x0000000400287947 */ /* 0x000fec0003800000 */
.L_x_6313:
        /* <DEDUP_REMOVED lines=21> */
.L_x_6322:
[----:B------:R-:W-:Y:S05]  /*1f20*/  BSYNC B1 ;  /* 0x0000000000017941 */ /* 0x000fea0003800000 */
.L_x_6321:
[----:B------:R-:W-:Y:S01]  /*1f30*/  LEA R5, R0, 0x37800000, 0x17 ;  /* 0x3780000000057811 */ /* 0x000fe200078eb8ff */
[----:B------:R-:W-:-:S05]  /*1f40*/  IMAD.SHL.U32 R0, R3, 0x200000, RZ ;  /* 0x0020000003007824 */ /* 0x000fca00078e00ff */
[----:B------:R-:W-:-:S07]  /*1f50*/  LOP3.LUT R0, R5, R0, R6, 0xfe, !PT ;  /* 0x0000000005007212 */ /* 0x000fce00078efe06 */
.L_x_6320:
[----:B------:R-:W-:Y:S05]  /*1f60*/  BSYNC B0 ;  /* 0x0000000000007941 */ /* 0x000fea0003800000 */
.L_x_6319:
[----:B------:R-:W-:-:S04]  /*1f70*/  F2FP.BF16.F32.PACK_AB R0, RZ, R0 ;  /* 0x00000000ff00723e */ /* 0x000fc800000010ff */
[----:B------:R-:W-:Y:S01]  /*1f80*/  PRMT R23, R0, 0x7610, R23 ;  /* 0x0000761000177816 */ /* 0x000fe20000000017 */
[----:B------:R-:W-:Y:S06]  /*1f90*/  BRA `(.L_x_6300) ;  /* 0x0000000000b47947 */ /* 0x000fec0003800000 */
.L_x_6312:
        /* <DEDUP_REMOVED lines=14> */
.L_x_6326:
[----:B------:R-:W-:Y:S05]  /*2080*/  BSYNC B0 ;  /* 0x0000000000007941 */ /* 0x000fea0003800000 */
.L_x_6325:
[----:B------:R-:W-:-:S04]  /*2090*/  F2FP.BF16.F32.PACK_AB R0, RZ, R0 ;  /* 0x00000000ff00723e */ /* 0x000fc800000010ff */
[----:B------:R-:W-:Y:S01]  /*20a0*/  PRMT R23, R0, 0x7610, R23 ;  /* 0x0000761000177816 */ /* 0x000fe20000000017 */
[----:B------:R-:W-:Y:S06]  /*20b0*/  BRA `(.L_x_6300) ;  /* 0x00000000006c7947 */ /* 0x000fec0003800000 */
.L_x_6299:
        /* <DEDUP_REMOVED lines=16> */
.L_x_6327:
[----:B------:R-:W-:Y:S01]  /*21c0*/  PRMT R23, RZ, 0x7610, R23 ;  /* 0x00007610ff177816 */ /* 0x000fe20000000017 */
[----:B------:R-:W-:Y:S06]  /*21d0*/  BRA `(.L_x_6300) ;  /* 0x0000000000247947 */ /* 0x000fec0003800000 */
.L_x_6324:
[----:B------:R-:W2:Y:S02]  /*21e0*/  LDG.E.64 R4, desc[UR36][R4.64] ;  /* 0x0000002404047981 */ /* 0x000ea4000c1e1b00 */
[----:B--2---:R-:W0:Y:S02]  /*21f0*/  I2F.U64 R0, R4 ;  /* 0x0000000400007312 */ /* 0x004e240000301000 */
[----:B0-----:R-:W-:-:S04]  /*2200*/  F2FP.BF16.F32.PACK_AB R0, RZ, R0 ;  /* 0x00000000ff00723e */ /* 0x001fc800000010ff */
[----:B------:R-:W-:Y:S01]  /*2210*/  PRMT R23, R0, 0x7610, R23 ;  /* 0x0000761000177816 */ /* 0x000fe20000000017 */
[----:B------:R-:W-:Y:S06]  /*2220*/  BRA `(.L_x_6300) ;  /* 0x0000000000107947 */ /* 0x000fec0003800000 */
.L_x_6323:
[----:B------:R-:W2:Y:S02]  /*2230*/  LDG.E R4, desc[UR36][R4.64] ;  /* 0x0000002404047981 */ /* 0x000ea4000c1e1900 */
[----:B--2---:R-:W-:-:S04]  /*2240*/  I2FP.F32.U32 R0, R4 ;  /* 0x0000000400007245 */ /* 0x004fc80000201000 */
[----:B------:R-:W-:-:S04]  /*2250*/  F2FP.BF16.F32.PACK_AB R0, RZ, R0 ;  /* 0x00000000ff00723e */ /* 0x000fc800000010ff */
[----:B------:R-:W-:-:S07]  /*2260*/  PRMT R23, R0, 0x7610, R23 ;  /* 0x0000761000177816 */ /* 0x000fce0000000017 */
.L_x_6300:
[----:B------:R-:W-:-:S07]  /*2270*/  VIADD R27, R27, 0x80 ;  /* 0x000000801b1b7836 */ /* 0x000fce0000000000 */
.L_x_6261:
[----:B------:R-:W-:Y:S05]  /*2280*/  BSYNC B6 ;  /* 0x0000000000067941 */ /* 0x000fea0003800000 */
.L_x_6260:
[----:B------:R-:W-:Y:S01]  /*2290*/  ISETP.GE.AND P0, PT, R27, R16, PT ;  /* 0x000000101b00720c */ /* 0x000fe20003f06270 */
[----:B------:R-:W-:Y:S01]  /*22a0*/  BSSY B6, `(.L_x_6328) ;  /* 0x000021e000067945 */ /* 0x000fe20003800000 */
[----:B------:R-:W-:-:S11]  /*22b0*/  PRMT R18, RZ, 0x7610, R18 ;  /* 0x00007610ff127816 */ /* 0x000fd60000000012 */
        /* <DEDUP_REMOVED lines=23> */
.L_x_6333:
[----:B------:R-:W2:Y:S02]  /*2430*/  LDG.E.U8 R4, desc[UR36][R4.64] ;  /* 0x0000002404047981 */ /* 0x000ea4000c1e1100 */
[----:B--2---:R-:W-:-:S04]  /*2440*/  I2FP.F32.U32 R0, R4 ;  /* 0x0000000400007245 */ /* 0x004fc80000201000 */
[----:B------:R-:W-:-:S04]  /*2450*/  F2FP.BF16.F32.PACK_AB R0, RZ, R0 ;  /* 0x00000000ff00723e */ /* 0x000fc800000010ff */
[----:B------:R-:W-:Y:S01]  /*2460*/  PRMT R19, R0, 0x7610, R19 ;  /* 0x0000761000137816 */ /* 0x000fe20000000013 */
[----:B------:R-:W-:Y:S06]  /*2470*/  BRA `(.L_x_6335) ;  /* 0x0000000c00cc7947 */ /* 0x000fec0003800000 */
.L_x_6332:
        /* <DEDUP_REMOVED lines=11> */
.L_x_6337:
[----:B------:R-:W2:Y:S02]  /*2530*/  LDG.E R4, desc[UR36][R4.64] ;  /* 0x0000002404047981 */ /* 0x000ea4000c1e1900 */
[----:B--2---:R-:W-:-:S04]  /*2540*/  I2FP.F32.S32 R0, R4 ;  /* 0x0000000400007245 */ /* 0x004fc80000201400 */
[----:B------:R-:W-:-:S04]  /*2550*/  F2FP.BF16.F32.PACK_AB R0, RZ, R0 ;  /* 0x00000000ff00723e */ /* 0x000fc800000010ff */
[----:B------:R-:W-:Y:S01]  /*2560*/  PRMT R19, R0, 0x7610, R19 ;  /* 0x0000761000137816 */ /* 0x000fe20000000013 */
[----:B------:R-:W-:Y:S06]  /*2570*/  BRA `(.L_x_6335) ;  /* 0x0000000c008c7947 */ /* 0x000fec0003800000 */
.L_x_6336:
[----:B------:R-:W2:Y:S02]  /*2580*/  LDG.E.U16 R4, desc[UR36][R4.64] ;  /* 0x0000002404047981 */ /* 0x000ea4000c1e1500 */
[----:B--2---:R-:W0:Y:S02]  /*2590*/  I2F.S16 R0, R4 ;  /* 0x0000000400007306 */ /* 0x004e240000101400 */
[----:B0-----:R-:W-:-:S04]  /*25a0*/  F2FP.BF16.F32.PACK_AB R0, RZ, R0 ;  /* 0x00000000ff00723e */ /* 0x001fc800000010ff */
[----:B------:R-:W-:Y:S01]  /*25b0*/  PRMT R19, R0, 0x7610, R19 ;  /* 0x0000761000137816 */ /* 0x000fe20000000013 */
[----:B------:R-:W-:Y:S06]  /*25c0*/  BRA `(.L_x_6335) ;  /* 0x0000000c00787947 */ /* 0x000fec0003800000 */
.L_x_6331:
        /* <DEDUP_REMOVED lines=9> */
.L_x_6339:
[----:B------:R-:W2:Y:S02]  /*2660*/  LDG.E.U16 R0, desc[UR36][R4.64] ;  /* 0x0000002404007981 */ /* 0x000ea4000c1e1500 */
[----:B--2---:R-:W-:-:S05]  /*2670*/  HADD2.F32 R0, -RZ, R0.H0_H0 ;  /* 0x20000000ff007230 */ /* 0x004fca0000004100 */
[----:B------:R-:W-:-:S04]  /*2680*/  F2FP.BF16.F32.PACK_AB R0, RZ, R0 ;  /* 0x00000000ff00723e */ /* 0x000fc800000010ff */
[----:B------:R-:W-:Y:S01]  /*2690*/  PRMT R19, R0, 0x7610, R19 ;  /* 0x0000761000137816 */ /* 0x000fe20000000013 */
[----:B------:R-:W-:Y:S06]  /*26a0*/  BRA `(.L_x_6335) ;  /* 0x0000000c00407947 */ /* 0x000fec0003800000 */
.L_x_6338:
        /* <DEDUP_REMOVED lines=9> */
.L_x_6341:
[----:B------:R-:W2:Y:S02]  /*2740*/  LDG.E.U16 R4, desc[UR36][R4.64] ;  /* 0x0000002404047981 */ /* 0x000ea4000c1e1500 */
[----:B--2---:R-:W-:-:S05]  /*2750*/  HADD2.F32 R0, -RZ, R4.H0_H0 ;  /* 0x20000004ff007230 */ /* 0x004fca0000004100 */
[----:B------:R-:W-:-:S04]  /*2760*/  F2FP.BF16.F32.PACK_AB R0, RZ, R0 ;  /* 0x00000000ff00723e */ /* 0x000fc800000010ff */
[----:B------:R-:W-:Y:S01]  /*2770*/  PRMT R19, R0, 0x7610, R19 ;  /* 0x0000761000137816 */ /* 0x000fe20000000013 */
[----:B------:R-:W-:Y:S06]  /*2780*/  BRA `(.L_x_6335) ;  /* 0x0000000c00087947 */ /* 0x000fec0003800000 */
.L_x_6340:
        /* <DEDUP_REMOVED lines=9> */
.L_x_6330:
        /* <DEDUP_REMOVED lines=14> */
.L_x_6344:
        /* <DEDUP_REMOVED lines=9> */
.L_x_6343:
        /* <DEDUP_REMOVED lines=28> */
.L_x_6346:
[----:B------:R-:W2:Y:S02]  /*2b50*/  LDG.E.U8 R4, desc[UR36][R4.64] ;  /* 0x0000002404047981 */ /* 0x000ea4000c1e1100 */
[----:B--2---:R-:W-:-:S05]  /*2b60*/  IMAD.SHL.U32 R0, R4, 0x2000000, RZ ;  /* 0x0200000004007824 */ /* 0x004fca00078e00ff */
[----:B------:R-:W-:-:S13]  /*2b70*/  ISETP.GE.U32.AND P0, PT, R0, 0x8000000, PT ;  /* 0x080000000000780c */ /* 0x000fda0003f06070 */
[C---:B------:R-:W-:Y:S02]  /*2b80*/  @P0 IMAD.SHL.U32 R3, R4.reuse, 0x200000, RZ ;  /* 0x0020000004030824 */ /* 0x040fe400078e00ff */
[----:B------:R-:W-:-:S03]  /*2b90*/  @!P0 IMAD.SHL.U32 R0, R4, 0x100, RZ ;  /* 0x0000010004008824 */ /* 0x000fc600078e00ff */
[----:B------:R-:W-:Y:S02]  /*2ba0*/  @P0 LOP3.LUT R3, R3, 0xfe00000, RZ, 0xc0, !PT ;  /* 0x0fe0000003030812 */ /* 0x000fe400078ec0ff */
        /* <DEDUP_REMOVED lines=10> */
.L_x_6345:
[----:B------:R0:W5:Y:S01]  /*2c50*/  LDG.E.U16 R19, desc[UR36][R4.64] ;  /* 0x0000002404137981 */ /* 0x000162000c1e1500 */
[----:B------:R-:W-:Y:S05]  /*2c60*/  BRA `(.L_x_6335) ;  /* 0x0000000400d07947 */ /* 0x000fea0003800000 */
.L_x_6342:
        /* <DEDUP_REMOVED lines=13> */
.L_x_6349:
        /* <DEDUP_REMOVED lines=21> */
.L_x_6353:
[----:B------:R-:W-:Y:S05]  /*2e90*/  BSYNC B1 ;  /* 0x0000000000017941 */ /* 0x000fea0003800000 */
.L_x_6352:
[----:B------:R-:W-:Y:S01]  /*2ea0*/  LEA R5, R0, 0x3b800000, 0x17 ;  /* 0x3b80000000057811 */ /* 0x000fe200078eb8ff */
[----:B------:R-:W-:-:S05]  /*2eb0*/  IMAD.SHL.U32 R0, R3, 0x100000, RZ ;  /* 0x0010000003007824 */ /* 0x000fca00078e00ff */
[----:B------:R-:W-:-:S07]  /*2ec0*/  LOP3.LUT R0, R5, R0, R6, 0xfe, !PT ;  /* 0x0000000005007212 */ /* 0x000fce00078efe06 */
.L_x_6351:
[----:B------:R-:W-:Y:S05]  /*2ed0*/  BSYNC B0 ;  /* 0x0000000000007941 */ /* 0x000fea0003800000 */
.L_x_6350:
[----:B------:R-:W-:-:S04]  /*2ee0*/  F2FP.BF16.F32.PACK_AB R0, RZ, R0 ;  /* 0x00000000ff00723e */ /* 0x000fc800000010ff */
[----:B------:R-:W-:Y:S01]  /*2ef0*/  PRMT R19, R0, 0x7610, R19 ;  /* 0x0000761000137816 */ /* 0x000fe20000000013 */
[----:B------:R-:W-:Y:S06]  /*2f00*/  BRA `(.L_x_6335) ;  /* 0x0000000400287947 */ /* 0x000fec0003800000 */
.L_x_6348:
        /* <DEDUP_REMOVED lines=21> */
.L_x_6357:
[----:B------:R-:W-:Y:S05]  /*3060*/  BSYNC B1 ;  /* 0x0000000000017941 */ /* 0x000fea0003800000 */
.L_x_6356:
[----:B------:R-:W-:Y:S01]  /*3070*/  LEA R5, R0, 0x37800000, 0x17 ;  /* 0x3780000000057811 */ /* 0x000fe200078eb8ff */
[----:B------:R-:W-:-:S05]  /*3080*/  IMAD.SHL.U32 R0, R3, 0x200000, RZ ;  /* 0x0020000003007824 */ /* 0x000fca00078e00ff */
[----:B------:R-:W-:-:S07]  /*3090*/  LOP3.LUT R0, R5, R0, R6, 0xfe, !PT ;  /* 0x0000000005007212 */ /* 0x000fce00078efe06 */
.L_x_6355:
[----:B------:R-:W-:Y:S05]  /*30a0*/  BSYNC B0 ;  /* 0x0000000000007941 */ /* 0x000fea0003800000 */
.L_x_6354:
[----:B------:R-:W-:-:S04]  /*30b0*/  F2FP.BF16.F32.PACK_AB R0, RZ, R0 ;  /* 0x00000000ff00723e */ /* 0x000fc800000010ff */
[----:B------:R-:W-:Y:S01]  /*30c0*/  PRMT R19, R0, 0x7610, R19 ;  /* 0x0000761000137816 */ /* 0x000fe20000000013 */
[----:B------:R-:W-:Y:S06]  /*30d0*/  BRA `(.L_x_6335) ;  /* 0x0000000000b47947 */ /* 0x000fec0003800000 */
.L_x_6347:
        /* <DEDUP_REMOVED lines=14> */
.L_x_6361:
[----:B------:R-:W-:Y:S05]  /*31c0*/  BSYNC B0 ;  /* 0x0000000000007941 */ /* 0x000fea0003800000 */
.L_x_6360:
[----:B------:R-:W-:-:S04]  /*31d0*/  F2FP.BF16.F32.PACK_AB R0, RZ, R0 ;  /* 0x00000000ff00723e */ /* 0x000fc800000010ff */
[----:B------:R-:W-:Y:S01]  /*31e0*/  PRMT R19, R0, 0x7610, R19 ;  /* 0x0000761000137816 */ /* 0x000fe20000000013 */
[----:B------:R-:W-:Y:S06]  /*31f0*/  BRA `(.L_x_6335) ;  /* 0x00000000006c7947 */ /* 0x000fec0003800000 */
.L_x_6334:
        /* <DEDUP_REMOVED lines=16> */
.L_x_6362:
[----:B------:R-:W-:Y:S01]  /*3300*/  PRMT R19, RZ, 0x7610, R19 ;  /* 0x00007610ff137816 */ /* 0x000fe20000000013 */
[----:B------:R-:W-:Y:S06]  /*3310*/  BRA `(.L_x_6335) ;  /* 0x0000000000247947 */ /* 0x000fec0003800000 */
.L_x_6359:
[----:B------:R-:W2:Y:S02]  /*3320*/  LDG.E.64 R4, desc[UR36][R4.64] ;  /* 0x0000002404047981 */ /* 0x000ea4000c1e1b00 */
[----:B--2---:R-:W0:Y:S02]  /*3330*/  I2F.U64 R0, R4 ;  /* 0x0000000400007312 */ /* 0x004e240000301000 */
[----:B0-----:R-:W-:-:S04]  /*3340*/  F2FP.BF16.F32.PACK_AB R0, RZ, R0 ;  /* 0x00000000ff00723e */ /* 0x001fc800000010ff */
[----:B------:R-:W-:Y:S01]  /*3350*/  PRMT R19, R0, 0x7610, R19 ;  /* 0x0000761000137816 */ /* 0x000fe20000000013 */
[----:B------:R-:W-:Y:S06]  /*3360*/  BRA `(.L_x_6335) ;  /* 0x0000000000107947 */ /* 0x000fec0003800000 */
.L_x_6358:
[----:B------:R-:W2:Y:S02]  /*3370*/  LDG.E R4, desc[UR36][R4.64] ;  /* 0x0000002404047981 */ /* 0x000ea4000c1e1900 */
[----:B--2---:R-:W-:-:S04]  /*3380*/  I2FP.F32.U32 R0, R4 ;  /* 0x0000000400007245 */ /* 0x004fc80000201000 */
[----:B------:R-:W-:-:S04]  /*3390*/  F2FP.BF16.F32.PACK_AB R0, RZ, R0 ;  /* 0x00000000ff00723e */ /* 0x000fc800000010ff */
[----:B------:R-:W-:-:S07]  /*33a0*/  PRMT R19, R0, 0x7610, R19 ;  /* 0x0000761000137816 */ /* 0x000fce0000000013 */
.L_x_6335:
        /* <DEDUP_REMOVED lines=21> */
.L_x_6366:
[----:B------:R-:W2:Y:S02]  /*3500*/  LDG.E.U8 R4, desc[UR36][R4.64] ;  /* 0x0000002404047981 */ /* 0x000ea4000c1e1100 */
[----:B--2---:R-:W-:-:S04]  /*3510*/  I2FP.F32.U32 R0, R4 ;  /* 0x0000000400007245 */ /* 0x004fc80000201000 */
[----:B------:R-:W-:-:S04]  /*3520*/  F2FP.BF16.F32.PACK_AB R0, RZ, R0 ;  /* 0x00000000ff00723e */ /* 0x000fc800000010ff */
[----:B------:R-:W-:Y:S01]  /*3530*/  PRMT R18, R0, 0x7610, R18 ;  /* 0x0000761000127816 */ /* 0x000fe20000000012 */
[----:B------:R-:W-:Y:S06]  /*3540*/  BRA `(.L_x_6368) ;  /* 0x0000000c00c87947 */ /* 0x000fec0003800000 */
.L_x_6365:
        /* <DEDUP_REMOVED lines=11> */
.L_x_6370:
[----:B------:R-:W2:Y:S02]  /*3600*/  LDG.E R4, desc[UR36][R4.64] ;  /* 0x0000002404047981 */ /* 0x000ea4000c1e1900 */
[----:B--2---:R-:W-:-:S04]  /*3610*/  I2FP.F32.S32 R0, R4 ;  /* 0x0000000400007245 */ /* 0x004fc80000201400 */
[----:B------:R-:W-:-:S04]  /*3620*/  F2FP.BF16.F32.PACK_AB R0, RZ, R0 ;  /* 0x00000000ff00723e */ /* 0x000fc800000010ff */
[----:B------:R-:W-:Y:S01]  /*3630*/  PRMT R18, R0, 0x7610, R18 ;  /* 0x0000761000127816 */ /* 0x000fe20000000012 */
[----:B------:R-:W-:Y:S06]  /*3640*/  BRA `(.L_x_6368) ;  /* 0x0000000c00887947 */ /* 0x000fec0003800000 */
.L_x_6369:
[----:B------:R-:W2:Y:S02]  /*3650*/  LDG.E.U16 R4, desc[UR36][R4.64] ;  /* 0x0000002404047981 */ /* 0x000ea4000c1e1500 */
[----:B--2---:R-:W0:Y:S02]  /*3660*/  I2F.S16 R0, R4 ;  /* 0x0000000400007306 */ /* 0x004e240000101400 */
[----:B0-----:R-:W-:-:S04]  /*3670*/  F2FP.BF16.F32.PACK_AB R0, RZ, R0 ;  /* 0x00000000ff00723e */ /* 0x001fc800000010ff */
[----:B------:R-:W-:Y:S01]  /*3680*/  PRMT R18, R0, 0x7610, R18 ;  /* 0x0000761000127816 */ /* 0x000fe20000000012 */
[----:B------:R-:W-:Y:S06]  /*3690*/  BRA `(.L_x_6368) ;  /* 0x0000000c00747947 */ /* 0x000fec0003800000 */
.L_x_6364:
        /* <DEDUP_REMOVED lines=9> */
.L_x_6372:
[----:B------:R-:W2:Y:S02]  /*3730*/  LDG.E.U16 R0, desc[UR36][R4.64] ;  /* 0x0000002404007981 */ /* 0x000ea4000c1e1500 */
[----:B--2---:R-:W-:-:S05]  /*3740*/  HADD2.F32 R0, -RZ, R0.H0_H0 ;  /* 0x20000000ff007230 */ /* 0x004fca0000004100 */
[----:B------:R-:W-:-:S04]  /*3750*/  F2FP.BF16.F32.PACK_AB R0, RZ, R0 ;  /* 0x00000000ff00723e */ /* 0x000fc800000010ff */
[----:B------:R-:W-:Y:S01]  /*3760*/  PRMT R18, R0, 0x7610, R18 ;  /* 0x0000761000127816 */ /* 0x000fe20000000012 */
[----:B------:R-:W-:Y:S06]  /*3770*/  BRA `(.L_x_6368) ;  /* 0x0000000c003c7947 */ /* 0x000fec0003800000 */
.L_x_6371:
        /* <DEDUP_REMOVED lines=9> */
.L_x_6374:
[----:B------:R-:W2:Y:S02]  /*3810*/  LDG.E.U16 R4, desc[UR36][R4.64] ;  /* 0x0000002404047981 */ /* 0x000ea4000c1e1500 */
[----:B--2---:R-:W-:-:S05]  /*3820*/  HADD2.F32 R0, -RZ, R4.H0_H0 ;  /* 0x20000004ff007230 */ /* 0x004fca0000004100 */
[----:B------:R-:W-:-:S04]  /*3830*/  F2FP.BF16.F32.PACK_AB R0, RZ, R0 ;  /* 0x00000000ff00723e */ /* 0x000fc800000010ff */
[----:B------:R-:W-:Y:S01]  /*3840*/  PRMT R18, R0, 0x7610, R18 ;  /* 0x0000761000127816 */ /* 0x000fe20000000012 */
[----:B------:R-:W-:Y:S06]  /*3850*/  BRA `(.L_x_6368) ;  /* 0x0000000c00047947 */ /* 0x000fec0003800000 */
.L_x_6373:
        /* <DEDUP_REMOVED lines=9> */
.L_x_6363:
        /* <DEDUP_REMOVED lines=14> */
.L_x_6377:
        /* <DEDUP_REMOVED lines=9> */
.L_x_6376:
        /* <DEDUP_REMOVED lines=28> */
.L_x_6379:
        /* <DEDUP_REMOVED lines=15> */
.L_x_6378:
[----:B------:R0:W5:Y:S01]  /*3d10*/  LDG.E.U16 R18, desc[UR36][R4.64] ;  /* 0x0000002404127981 */ /* 0x000162000c1e1500 */
[----:B------:R-:W-:Y:S05]  /*3d20*/  BRA `(.L_x_6368) ;  /* 0x0000000400d07947 */ /* 0x000fea0003800000 */
.L_x_6375:
        /* <DEDUP_REMOVED lines=13> */
.L_x_6382:
        /* <DEDUP_REMOVED lines=21> */
.L_x_6386:
[----:B------:R-:W-:Y:S05]  /*3f50*/  BSYNC B1 ;  /* 0x0000000000017941 */ /* 0x000fea0003800000 */
.L_x_6385:
[----:B------:R-:W-:Y:S01]  /*3f60*/  LEA R5, R0, 0x3b800000, 0x17 ;  /* 0x3b80000000057811 */ /* 0x000fe200078eb8ff */
[----:B------:R-:W-:-:S05]  /*3f70*/  IMAD.SHL.U32 R0, R3, 0x100000, RZ ;  /* 0x0010000003007824 */ /* 0x000fca00078e00ff */
[----:B------:R-:W-:-:S07]  /*3f80*/  LOP3.LUT R0, R5, R0, R6, 0xfe, !PT ;  /* 0x0000000005007212 */ /* 0x000fce00078efe06 */
.L_x_6384:
[----:B------:R-:W-:Y:S05]  /*3f90*/  BSYNC B0 ;  /* 0x0000000000007941 */ /* 0x000fea0003800000 */
.L_x_6383:
[----:B------:R-:W-:-:S04]  /*3fa0*/  F2FP.BF16.F32.PACK_AB R0, RZ, R0 ;  /* 0x00000000ff00723e */ /* 0x000fc800000010ff */
[----:B------:R-:W-:Y:S01]  /*3fb0*/  PRMT R18, R0, 0x7610, R18 ;  /* 0x0000761000127816 */ /* 0x000fe20000000012 */
[----:B------:R-:W-:Y:S06]  /*3fc0*/  BRA `(.L_x_6368) ;  /* 0x0000000400287947 */ /* 0x000fec0003800000 */
.L_x_6381:
        /* <DEDUP_REMOVED lines=21> */
.L_x_6390:
[----:B------:R-:W-:Y:S05]  /*4120*/  BSYNC B1 ;  /* 0x0000000000017941 */ /* 0x000fea0003800000 */
.L_x_6389:
[----:B------:R-:W-:Y:S01]  /*4130*/  LEA R5, R0, 0x37800000, 0x17 ;  /* 0x3780000000057811 */ /* 0x000fe200078eb8ff */
[----:B------:R-:W-:-:S05]  /*4140*/  IMAD.SHL.U32 R0, R3, 0x200000, RZ ;  /* 0x0020000003007824 */ /* 0x000fca00078e00ff */
[----:B------:R-:W-:-:S07]  /*4150*/  LOP3.LUT R0, R5, R0, R6, 0xfe, !PT ;  /* 0x0000000005007212 */ /* 0x000fce00078efe06 */
.L_x_6388:
[----:B------:R-:W-:Y:S05]  /*4160*/  BSYNC B0 ;  /* 0x0000000000007941 */ /* 0x000fea0003800000 */
.L_x_6387:
[----:B------:R-:W-:-:S04]  /*4170*/  F2FP.BF16.F32.PACK_AB R0, RZ, R0 ;  /* 0x00000000ff00723e */ /* 0x000fc800000010ff */
[----:B------:R-:W-:Y:S01]  /*4180*/  PRMT R18, R0, 0x7610, R18 ;  /* 0x0000761000127816 */ /* 0x000fe20000000012 */
[----:B------:R-:W-:Y:S06]  /*4190*/  BRA `(.L_x_6368) ;  /* 0x0000000000b47947 */ /* 0x000fec0003800000 */
.L_x_6380:
        /* <DEDUP_REMOVED lines=14> */
.L_x_6394:
[----:B------:R-:W-:Y:S05]  /*4280*/  BSYNC B0 ;  /* 0x0000000000007941 */ /* 0x000fea0003800000 */
.L_x_6393:
[----:B------:R-:W-:-:S04]  /*4290*/  F2FP.BF16.F32.PACK_AB R0, RZ, R0 ;  /* 0x00000000ff00723e */ /* 0x000fc800000010ff */
[----:B------:R-:W-:Y:S01]  /*42a0*/  PRMT R18, R0, 0x7610, R18 ;  /* 0x0000761000127816 */ /* 0x000fe20000000012 */
[----:B------:R-:W-:Y:S06]  /*42b0*/  BRA `(.L_x_6368) ;  /* 0x00000000006c7947 */ /* 0x000fec0003800000 */
.L_x_6367:
        /* <DEDUP_REMOVED lines=16> */
.L_x_6395:
[----:B------:R-:W-:Y:S01]  /*43c0*/  PRMT R18, RZ, 0x7610, R18 ;  /* 0x00007610ff127816 */ /* 0x000fe20000000012 */
[----:B------:R-:W-:Y:S06]  /*43d0*/  BRA `(.L_x_6368) ;  /* 0x0000000000247947 */ /* 0x000fec0003800000 */
.L_x_6392:
[----:B------:R-:W2:Y:S02]  /*43e0*/  LDG.E.64 R4, desc[UR36][R4.64] ;  /* 0x0000002404047981 */ /* 0x000ea4000c1e1b00 */
[----:B--2---:R-:W0:Y:S02]  /*43f0*/  I2F.U64 R0, R4 ;  /* 0x0000000400007312 */ /* 0x004e240000301000 */
[----:B0-----:R-:W-:-:S04]  /*4400*/  F2FP.BF16.F32.PACK_AB R0, RZ, R0 ;  /* 0x00000000ff00723e */ /* 0x001fc800000010ff */
[----:B------:R-:W-:Y:S01]  /*4410*/  PRMT R18, R0, 0x7610, R18 ;  /* 0x0000761000127816 */ /* 0x000fe20000000012 */
[----:B------:R-:W-:Y:S06]  /*4420*/  BRA `(.L_x_6368) ;  /* 0x0000000000107947 */ /* 0x000fec0003800000 */
.L_x_6391:
[----:B------:R-:W2:Y:S02]  /*4430*/  LDG.E R4, desc[UR36][R4.64] ;  /* 0x0000002404047981 */ /* 0x000ea4000c1e1900 */
[----:B--2---:R-:W-:-:S04]  /*4440*/  I2FP.F32.U32 R0, R4 ;  /* 0x0000000400007245 */ /* 0x004fc80000201000 */
[----:B------:R-:W-:-:S04]  /*4450*/  F2FP.BF16.F32.PACK_AB R0, RZ, R0 ;  /* 0x00000000ff00723e */ /* 0x000fc800000010ff */
[----:B------:R-:W-:-:S07]  /*4460*/  PRMT R18, R0, 0x7610, R18 ;  /* 0x0000761000127816 */ /* 0x000fce0000000012 */
.L_x_6368:
[----:B------:R-:W-:-:S07]  /*4470*/  VIADD R27, R27, 0x80 ;  /* 0x000000801b1b7836 */ /* 0x000fce0000000000 */
.L_x_6329:
[----:B------:R-:W-:Y:S05]  /*4480*/  BSYNC B6 ;  /* 0x0000000000067941 */ /* 0x000fea0003800000 */
.L_x_6328:
        /* <DEDUP_REMOVED lines=28> */
.L_x_6401:
[----:B------:R-:W2:Y:S02]  /*4650*/  LDG.E.U8 R4, desc[UR36][R4.64] ;  /* 0x0000002404047981 */ /* 0x000ea4000c1e1100 */
[----:B--2---:R-:W-:-:S04]  /*4660*/  I2FP.F32.U32 R0, R4 ;  /* 0x0000000400007245 */ /* 0x004fc80000201000 */
[----:B------:R-:W-:-:S04]  /*4670*/  F2FP.BF16.F32.PACK_AB R0, RZ, R0 ;  /* 0x00000000ff00723e */ /* 0x000fc800000010ff */
[----:B------:R-:W-:Y:S01]  /*4680*/  PRMT R24, R0, 0x7610, R24 ;  /* 0x0000761000187816 */ /* 0x000fe20000000018 */
[----:B------:R-:W-:Y:S06]  /*4690*/  BRA `(.L_x_6403) ;  /* 0x0000000c00c87947 */ /* 0x000fec0003800000 */
.L_x_6400:
        /* <DEDUP_REMOVED lines=11> */
.L_x_6405:
[----:B------:R-:W2:Y:S02]  /*4750*/  LDG.E R4, desc[UR36][R4.64] ;  /* 0x0000002404047981 */ /* 0x000ea4000c1e1900 */
[----:B--2---:R-:W-:-:S04]  /*4760*/  I2FP.F32.S32 R0, R4 ;  /* 0x0000000400007245 */ /* 0x004fc80000201400 */
[----:B------:R-:W-:-:S04]  /*4770*/  F2FP.BF16.F32.PACK_AB R0, RZ, R0 ;  /* 0x00000000ff00723e */ /* 0x000fc800000010ff */
[----:B------:R-:W-:Y:S01]  /*4780*/  PRMT R24, R0, 0x7610, R24 ;  /* 0x0000761000187816 */ /* 0x000fe20000000018 */
[----:B------:R-:W-:Y:S06]  /*4790*/  BRA `(.L_x_6403) ;  /* 0x0000000c00887947 */ /* 0x000fec0003800000 */
.L_x_6404:
[----:B------:R-:W2:Y:S02]  /*47a0*/  LDG.E.U16 R4, desc[UR36][R4.64] ;  /* 0x0000002404047981 */ /* 0x000ea4000c1e1500 */
[----:B--2---:R-:W0:Y:S02]  /*47b0*/  I2F.S16 R0, R4 ;  /* 0x0000000400007306 */ /* 0x004e240000101400 */
[----:B0-----:R-:W-:-:S04]  /*47c0*/  F2FP.BF16.F32.PACK_AB R0, RZ, R0 ;  /* 0x00000000ff00723e */ /* 0x001fc800000010ff */
[----:B------:R-:W-:Y:S01]  /*47d0*/  PRMT R24, R0, 0x7610, R24 ;  /* 0x0000761000187816 */ /* 0x000fe20000000018 */
[----:B------:R-:W-:Y:S06]  /*47e0*/  BRA `(.L_x_6403) ;  /* 0x0000000c00747947 */ /* 0x000fec0003800000 */
.L_x_6399:
        /* <DEDUP_REMOVED lines=9> */
.L_x_6407:
[----:B------:R-:W2:Y:S02]  /*4880*/  LDG.E.U16 R0, desc[UR36][R4.64] ;  /* 0x0000002404007981 */ /* 0x000ea4000c1e1500 */
[----:B--2---:R-:W-:-:S05]  /*4890*/  HADD2.F32 R0, -RZ, R0.H0_H0 ;  /* 0x20000000ff007230 */ /* 0x004fca0000004100 */
[----:B------:R-:W-:-:S04]  /*48a0*/  F2FP.BF16.F32.PACK_AB R0, RZ, R0 ;  /* 0x00000000ff00723e */ /* 0x000fc800000010ff */
[----:B------:R-:W-:Y:S01]  /*48b0*/  PRMT R24, R0, 0x7610, R24 ;  /* 0x0000761000187816 */ /* 0x000fe20000000018 */
[----:B------:R-:W-:Y:S06]  /*48c0*/  BRA `(.L_x_6403) ;  /* 0x0000000c003c7947 */ /* 0x000fec0003800000 */
.L_x_6406:
        /* <DEDUP_REMOVED lines=9> */
.L_x_6409:
[----:B------:R-:W2:Y:S02]  /*4960*/  LDG.E.U16 R4, desc[UR36][R4.64] ;  /* 0x0000002404047981 */ /* 0x000ea4000c1e1500 */
[----:B--2---:R-:W-:-:S05]  /*4970*/  HADD2.F32 R0, -RZ, R4.H0_H0 ;  /* 0x20000004ff007230 */ /* 0x004fca0000004100 */
[----:B------:R-:W-:-:S04]  /*4980*/  F2FP.BF16.F32.PACK_AB R0, RZ, R0 ;  /* 0x00000000ff00723e */ /* 0x000fc800000010ff */
[----:B------:R-:W-:Y:S01]  /*4990*/  PRMT R24, R0, 0x7610, R24 ;  /* 0x0000761000187816 */ /* 0x000fe20000000018 */
[----:B------:R-:W-:Y:S06]  /*49a0*/  BRA `(.L_x_6403) ;  /* 0x0000000c00047947 */ /* 0x000fec0003800000 */
.L_x_6408:
        /* <DEDUP_REMOVED lines=9> */
.L_x_6398:
        /* <DEDUP_REMOVED lines=14> */
.L_x_6412:
        /* <DEDUP_REMOVED lines=9> */
.L_x_6411:
        /* <DEDUP_REMOVED lines=28> */
.L_x_6414:
        /* <DEDUP_REMOVED lines=15> */
.L_x_6413:
[----:B------:R0:W5:Y:S01]  /*4e60*/  LDG.E.U16 R24, desc[UR36][R4.64] ;  /* 0x0000002404187981 */ /* 0x000162000c1e1500 */
[----:B------:R-:W-:Y:S05]  /*4e70*/  BRA `(.L_x_6403) ;  /* 0x0000000400d07947 */ /* 0x000fea0003800000 */
.L_x_6410:
        /* <DEDUP_REMOVED lines=13> */
.L_x_6417:
        /* <DEDUP_REMOVED lines=21> */
.L_x_6421:
[----:B------:R-:W-:Y:S05]  /*50a0*/  BSYNC B1 ;  /* 0x0000000000017941 */ /* 0x000fea0003800000 */
.L_x_6420:
[----:B------:R-:W-:Y:S01]  /*50b0*/  LEA R5, R0, 0x3b800000, 0x17 ;  /* 0x3b80000000057811 */ /* 0x000fe200078eb8ff */
[----:B------:R-:W-:-:S05]  /*50c0*/  IMAD.SHL.U32 R0, R3, 0x100000, RZ ;  /* 0x0010000003007824 */ /* 0x000fca00078e00ff */
[----:B------:R-:W-:-:S07]  /*50d0*/  LOP3.LUT R0, R5, R0, R6, 0xfe, !PT ;  /* 0x0000000005007212 */ /* 0x000fce00078efe06 */
.L_x_6419:
[----:B------:R-:W-:Y:S05]  /*50e0*/  BSYNC B0 ;  /* 0x0000000000007941 */ /* 0x000fea0003800000 */
.L_x_6418:
[----:B------:R-:W-:-:S04]  /*50f0*/  F2FP.BF16.F32.PACK_AB R0, RZ, R0 ;  /* 0x00000000ff00723e */ /* 0x000fc800000010ff */
[----:B------:R-:W-:Y:S01]  /*5100*/  PRMT R24, R0, 0x7610, R24 ;  /* 0x0000761000187816 */ /* 0x000fe20000000018 */
[----:B------:R-:W-:Y:S06]  /*5110*/  BRA `(.L_x_6403) ;  /* 0x0000000400287947 */ /* 0x000fec0003800000 */
.L_x_6416:
        /* <DEDUP_REMOVED lines=21> */
.L_x_6425:
[----:B------:R-:W-:Y:S05]  /*5270*/  BSYNC B1 ;  /* 0x0000000000017941 */ /* 0x000fea0003800000 */
.L_x_6424:
[----:B------:R-:W-:Y:S01]  /*5280*/  LEA R5, R0, 0x37800000, 0x17 ;  /* 0x3780000000057811 */ /* 0x000fe200078eb8ff */
[----:B------:R-:W-:-:S05]  /*5290*/  IMAD.SHL.U32 R0, R3, 0x200000, RZ ;  /* 0x0020000003007824 */ /* 0x000fca00078e00ff */
[----:B------:R-:W-:-:S07]  /*52a0*/  LOP3.LUT R0, R5, R0, R6, 0xfe, !PT ;  /* 0x0000000005007212 */ /* 0x000fce00078efe06 */
.L_x_6423:
[----:B------:R-:W-:Y:S05]  /*52b0*/  BSYNC B0 ;  /* 0x0000000000007941 */ /* 0x000fea0003800000 */
.L_x_6422:
[----:B------:R-:W-:-:S04]  /*52c0*/  F2FP.BF16.F32.PACK_AB R0, RZ, R0 ;  /* 0x00000000ff00723e */ /* 0x000fc800000010ff */
[----:B------:R-:W-:Y:S01]  /*52d0*/  PRMT R24, R0, 0x7610, R24 ;  /* 0x0000761000187816 */ /* 0x000fe20000000018 */
[----:B------:R-:W-:Y:S06]  /*52e0*/  BRA `(.L_x_6403) ;  /* 0x0000000000b47947 */ /* 0x000fec0003800000 */
.L_x_6415:
        /* <DEDUP_REMOVED lines=14> */
.L_x_6429:
[----:B------:R-:W-:Y:S05]  /*53d0*/  BSYNC B0 ;  /* 0x0000000000007941 */ /* 0x000fea0003800000 */
.L_x_6428:
[----:B------:R-:W-:-:S04]  /*53e0*/  F2FP.BF16.F32.PACK_AB R0, RZ, R0 ;  /* 0x00000000ff00723e */ /* 0x000fc800000010ff */
[----:B------:R-:W-:Y:S01]  /*53f0*/  PRMT R24, R0, 0x7610, R24 ;  /* 0x0000761000187816 */ /* 0x000fe20000000018 */
[----:B------:R-:W-:Y:S06]  /*5400*/  BRA `(.L_x_6403) ;  /* 0x00000000006c7947 */ /* 0x000fec0003800000 */
.L_x_6402:
        /* <DEDUP_REMOVED lines=16> */
.L_x_6430:
[----:B------:R-:W-:Y:S01]  /*5510*/  PRMT R24, RZ, 0x7610, R24 ;  /* 0x00007610ff187816 */ /* 0x000fe20000000018 */
[----:B------:R-:W-:Y:S06]  /*5520*/  BRA `(.L_x_6403) ;  /* 0x0000000000247947 */ /* 0x000fec0003800000 */
.L_x_6427:
[----:B------:R-:W2:Y:S02]  /*5530*/  LDG.E.64 R4, desc[UR36][R4.64] ;  /* 0x0000002404047981 */ /* 0x000ea4000c1e1b00 */
[----:B--2---:R-:W0:Y:S02]  /*5540*/  I2F.U64 R0, R4 ;  /* 0x0000000400007312 */ /* 0x004e240000301000 */
[----:B0-----:R-:W-:-:S04]  /*5550*/  F2FP.BF16.F32.PACK_AB R0, RZ, R0 ;  /* 0x00000000ff00723e */ /* 0x001fc800000010ff */
[----:B------:R-:W-:Y:S01]  /*5560*/  PRMT R24, R0, 0x7610, R24 ;  /* 0x0000761000187816 */ /* 0x000fe20000000018 */
[----:B------:R-:W-:Y:S06]  /*5570*/  BRA `(.L_x_6403) ;  /* 0x0000000000107947 */ /* 0x000fec0003800000 */
.L_x_6426:
[----:B------:R-:W2:Y:S02]  /*5580*/  LDG.E R4, desc[UR36][R4.64] ;  /* 0x0000002404047981 */ /* 0x000ea4000c1e1900 */
[----:B--2---:R-:W-:-:S04]  /*5590*/  I2FP.F32.U32 R0, R4 ;  /* 0x0000000400007245 */ /* 0x004fc80000201000 */
[----:B------:R-:W-:-:S04]  /*55a0*/  F2FP.BF16.F32.PACK_AB R0, RZ, R0 ;  /* 0x00000000ff00723e */ /* 0x000fc800000010ff */
[----:B------:R-:W-:-:S07]  /*55b0*/  PRMT R24, R0, 0x7610, R24 ;  /* 0x0000761000187816 */ /* 0x000fce0000000018 */
.L_x_6403:
        /* <DEDUP_REMOVED lines=22> */
.L_x_6434:
[----:B------:R-:W2:Y:S02]  /*5720*/  LDG.E.U8 R4, desc[UR36][R4.64] ;  /* 0x0000002404047981 */ /* 0x000ea4000c1e1100 */
[----:B--2---:R-:W-:-:S04]  /*5730*/  I2FP.F32.U32 R0, R4 ;  /* 0x0000000400007245 */ /* 0x004fc80000201000 */
[----:B------:R-:W-:-:S04]  /*5740*/  F2FP.BF16.F32.PACK_AB R0, RZ, R0 ;  /* 0x00000000ff00723e */ /* 0x000fc800000010ff */
[----:B------:R-:W-:Y:S01]  /*5750*/  PRMT R26, R0, 0x7610, R26 ;  /* 0x00007610001a7816 */ /* 0x000fe2000000001a */
[----:B------:R-:W-:Y:S06]  /*5760*/  BRA `(.L_x_6436) ;  /* 0x0000000c00c87947 */ /* 0x000fec0003800000 */
.L_x_6433:
        /* <DEDUP_REMOVED lines=11> */
.L_x_6438:
[----:B------:R-:W2:Y:S02]  /*5820*/  LDG.E R4, desc[UR36][R4.64] ;  /* 0x0000002404047981 */ /* 0x000ea4000c1e1900 */
[----:B--2---:R-:W-:-:S04]  /*5830*/  I2FP.F32.S32 R0, R4 ;  /* 0x0000000400007245 */ /* 0x004fc80000201400 */
[----:B------:R-:W-:-:S04]  /*5840*/  F2FP.BF16.F32.PACK_AB R0, RZ, R0 ;  /* 0x00000000ff00723e */ /* 0x000fc800000010ff */
[----:B------:R-:W-:Y:S01]  /*5850*/  PRMT R26, R0, 0x7610, R26 ;  /* 0x00007610001a7816 */ /* 0x000fe2000000001a */
[----:B------:R-:W-:Y:S06]  /*5860*/  BRA `(.L_x_6436) ;  /* 0x0000000c00887947 */ /* 0x000fec0003800000 */
.L_x_6437:
[----:B------:R-:W2:Y:S02]  /*5870*/  LDG.E.U16 R4, desc[UR36][R4.64] ;  /* 0x0000002404047981 */ /* 0x000ea4000c1e1500 */
[----:B--2---:R-:W0:Y:S02]  /*5880*/  I2F.S16 R0, R4 ;  /* 0x0000000400007306 */ /* 0x004e240000101400 */
[----:B0-----:R-:W-:-:S04]  /*5890*/  F2FP.BF16.F32.PACK_AB R0, RZ, R0 ;  /* 0x00000000ff00723e */ /* 0x001fc800000010ff */
[----:B------:R-:W-:Y:S01]  /*58a0*/  PRMT R26, R0, 0x7610, R26 ;  /* 0x00007610001a7816 */ /* 0x000fe2000000001a */
[----:B------:R-:W-:Y:S06]  /*58b0*/  BRA `(.L_x_6436) ;  /* 0x0000000c00747947 */ /* 0x000fec0003800000 */
.L_x_6432:
        /* <DEDUP_REMOVED lines=9> */
.L_x_6440:
[----:B------:R-:W2:Y:S02]  /*5950*/  LDG.E.U16 R0, desc[UR36][R4.64] ;  /* 0x0000002404007981 */ /* 0x000ea4000c1e1500 */
[----:B--2---:R-:W-:-:S05]  /*5960*/  HADD2.F32 R0, -RZ, R0.H0_H0 ;  /* 0x20000000ff007230 */ /* 0x004fca0000004100 */
[----:B------:R-:W-:-:S04]  /*5970*/  F2FP.BF16.F32.PACK_AB R0, RZ, R0 ;  /* 0x00000000ff00723e */ /* 0x000fc800000010ff */
[----:B------:R-:W-:Y:S01]  /*5980*/  PRMT R26, R0, 0x7610, R26 ;  /* 0x00007610001a7816 */ /* 0x000fe2000000001a */
[----:B------:R-:W-:Y:S06]  /*5990*/  BRA `(.L_x_6436) ;  /* 0x0000000c003c7947 */ /* 0x000fec0003800000 */
.L_x_6439:
        /* <DEDUP_REMOVED lines=9> */
.L_x_6442:
[----:B------:R-:W2:Y:S02]  /*5a30*/  LDG.E.U16 R4, desc[UR36][R4.64] ;  /* 0x0000002404047981 */ /* 0x000ea4000c1e1500 */
[----:B--2---:R-:W-:-:S05]  /*5a40*/  HADD2.F32 R0, -RZ, R4.H0_H0 ;  /* 0x20000004ff007230 */ /* 0x004fca0000004100 */
[----:B------:R-:W-:-:S04]  /*5a50*/  F2FP.BF16.F32.PACK_AB R0, RZ, R0 ;  /* 0x00000000ff00723e */ /* 0x000fc800000010ff */
[----:B------:R-:W-:Y:S01]  /*5a60*/  PRMT R26, R0, 0x7610, R26 ;  /* 0x00007610001a7816 */ /* 0x000fe2000000001a */
[----:B------:R-:W-:Y:S06]  /*5a70*/  BRA `(.L_x_6436) ;  /* 0x0000000c00047947 */ /* 0x000fec0003800000 */
.L_x_6441:
        /* <DEDUP_REMOVED lines=9> */
.L_x_6431:
        /* <DEDUP_REMOVED lines=14> */
.L_x_6445:
        /* <DEDUP_REMOVED lines=9> */
.L_x_6444:
        /* <DEDUP_REMOVED lines=28> */
.L_x_6447:
        /* <DEDUP_REMOVED lines=15> */
.L_x_6446:
[----:B------:R0:W5:Y:S01]  /*5f30*/  LDG.E.U16 R26, desc[UR36][R4.64] ;  /* 0x00000024041a7981 */ /* 0x000162000c1e1500 */
[----:B------:R-:W-:Y:S05]  /*5f40*/  BRA `(.L_x_6436) ;  /* 0x0000000400d07947 */ /* 0x000fea0003800000 */
.L_x_6443:
        /* <DEDUP_REMOVED lines=13> */
.L_x_6450:
        /* <DEDUP_REMOVED lines=21> */
.L_x_6454:
[----:B------:R-:W-:Y:S05]  /*6170*/  BSYNC B1 ;  /* 0x0000000000017941 */ /* 0x000fea0003800000 */
.L_x_6453:
[----:B------:R-:W-:Y:S01]  /*6180*/  LEA R5, R0, 0x3b800000, 0x17 ;  /* 0x3b80000000057811 */ /* 0x000fe200078eb8ff */
[----:B------:R-:W-:-:S05]  /*6190*/  IMAD.SHL.U32 R0, R3, 0x100000, RZ ;  /* 0x0010000003007824 */ /* 0x000fca00078e00ff */
[----:B------:R-:W-:-:S07]  /*61a0*/  LOP3.LUT R0, R5, R0, R6, 0xfe, !PT ;  /* 0x0000000005007212 */ /* 0x000fce00078efe06 */
.L_x_6452:
[----:B------:R-:W-:Y:S05]  /*61b0*/  BSYNC B0 ;  /* 0x0000000000007941 */ /* 0x000fea0003800000 */
.L_x_6451:
[----:B------:R-:W-:-:S04]  /*61c0*/  F2FP.BF16.F32.PACK_AB R0, RZ, R0 ;  /* 0x00000000ff00723e */ /* 0x000fc800000010ff */
[----:B------:R-:W-:Y:S01]  /*61d0*/  PRMT R26, R0, 0x7610, R26 ;  /* 0x00007610001a7816 */ /* 0x000fe2000000001a */
[----:B------:R-:W-:Y:S06]  /*61e0*/  BRA `(.L_x_6436) ;  /* 0x0000000400287947 */ /* 0x000fec0003800000 */
.L_x_6449:
        /* <DEDUP_REMOVED lines=21> */
.L_x_6458:
[----:B------:R-:W-:Y:S05]  /*6340*/  BSYNC B1 ;  /* 0x0000000000017941 */ /* 0x000fea0003800000 */
.L_x_6457:
[----:B------:R-:W-:Y:S01]  /*6350*/  LEA R5, R0, 0x37800000, 0x17 ;  /* 0x3780000000057811 */ /* 0x000fe200078eb8ff */
[----:B------:R-:W-:-:S05]  /*6360*/  IMAD.SHL.U32 R0, R3, 0x200000, RZ ;  /* 0x0020000003007824 */ /* 0x000fca00078e00ff */
[----:B------:R-:W-:-:S07]  /*6370*/  LOP3.LUT R0, R5, R0, R6, 0xfe, !PT ;  /* 0x0000000005007212 */ /* 0x000fce00078efe06 */
.L_x_6456:
[----:B------:R-:W-:Y:S05]  /*6380*/  BSYNC B0 ;  /* 0x0000000000007941 */ /* 0x000fea0003800000 */
.L_x_6455:
[----:B------:R-:W-:-:S04]  /*6390*/  F2FP.BF16.F32.PACK_AB R0, RZ, R0 ;  /* 0x00000000ff00723e */ /* 0x000fc800000010ff */
[----:B------:R-:W-:Y:S01]  /*63a0*/  PRMT R26, R0, 0x7610, R26 ;  /* 0x00007610001a7816 */ /* 0x000fe2000000001a */
[----:B------:R-:W-:Y:S06]  /*63b0*/  BRA `(.L_x_6436) ;  /* 0x0000000000b47947 */ /* 0x000fec0003800000 */
.L_x_6448:
        /* <DEDUP_REMOVED lines=14> */
.L_x_6462:
[----:B------:R-:W-:Y:S05]  /*64a0*/  BSYNC B0 ;  /* 0x0000000000007941 */ /* 0x000fea0003800000 */
.L_x_6461:
[----:B------:R-:W-:-:S04]  /*64b0*/  F2FP.BF16.F32.PACK_AB R0, RZ, R0 ;  /* 0x00000000ff00723e */ /* 0x000fc800000010ff */
[----:B------:R-:W-:Y:S01]  /*64c0*/  PRMT R26, R0, 0x7610, R26 ;  /* 0x00007610001a7816 */ /* 0x000fe2000000001a */
[----:B------:R-:W-:Y:S06]  /*64d0*/  BRA `(.L_x_6436) ;  /* 0x00000000006c7947 */ /* 0x000fec0003800000 */
.L_x_6435:
        /* <DEDUP_REMOVED lines=16> */
.L_x_6463:
[----:B------:R-:W-:Y:S01]  /*65e0*/  PRMT R26, RZ, 0x7610, R26 ;  /* 0x00007610ff1a7816 */ /* 0x000fe2000000001a */
[----:B------:R-:W-:Y:S06]  /*65f0*/  BRA `(.L_x_6436) ;  /* 0x0000000000247947 */ /* 0x000fec0003800000 */
.L_x_6460:
[----:B------:R-:W2:Y:S02]  /*6600*/  LDG.E.64 R4, desc[UR36][R4.64] ;  /* 0x0000002404047981 */ /* 0x000ea4000c1e1b00 */
[----:B--2---:R-:W0:Y:S02]  /*6610*/  I2F.U64 R0, R4 ;  /* 0x0000000400007312 */ /* 0x004e240000301000 */
[----:B0-----:R-:W-:-:S04]  /*6620*/  F2FP.BF16.F32.PACK_AB R0, RZ, R0 ;  /* 0x00000000ff00723e */ /* 0x001fc800000010ff */
[----:B------:R-:W-:Y:S01]  /*6630*/  PRMT R26, R0, 0x7610, R26 ;  /* 0x00007610001a7816 */ /* 0x000fe2000000001a */
[----:B------:R-:W-:Y:S06]  /*6640*/  BRA `(.L_x_6436) ;  /* 0x0000000000107947 */ /* 0x000fec0003800000 */
.L_x_6459:
[----:B------:R-:W2:Y:S02]  /*6650*/  LDG.E R4, desc[UR36][R4.64] ;  /* 0x0000002404047981 */ /* 0x000ea4000c1e1900 */
[----:B--2---:R-:W-:-:S04]  /*6660*/  I2FP.F32.U32 R0, R4 ;  /* 0x0000000400007245 */ /* 0x004fc80000201000 */
[----:B------:R-:W-:-:S04]  /*6670*/  F2FP.BF16.F32.PACK_AB R0, RZ, R0 ;  /* 0x00000000ff00723e */ /* 0x000fc800000010ff */
[----:B------:R-:W-:-:S07]  /*6680*/  PRMT R26, R0, 0x7610, R26 ;  /* 0x00007610001a7816 */ /* 0x000fce000000001a */
.L_x_6436:
[----:B------:R-:W-:-:S07]  /*6690*/  VIADD R27, R27, 0x80 ;  /* 0x000000801b1b7836 */ /* 0x000fce0000000000 */
.L_x_6397:
[----:B------:R-:W-:Y:S05]  /*66a0*/  BSYNC B6 ;  /* 0x0000000000067941 */ /* 0x000fea0003800000 */
.L_x_6396:
        /* <DEDUP_REMOVED lines=26> */
.L_x_6469:
[----:B------:R-:W2:Y:S02]  /*6850*/  LDG.E.U8 R4, desc[UR36][R4.64] ;  /* 0x0000002404047981 */ /* 0x000ea4000c1e1100 */
[----:B--2---:R-:W-:-:S04]  /*6860*/  I2FP.F32.U32 R0, R4 ;  /* 0x0000000400007245 */ /* 0x004fc80000201000 */
[----:B------:R-:W-:-:S04]  /*6870*/  F2FP.BF16.F32.PACK_AB R0, RZ, R0 ;  /* 0x00000000ff00723e */ /* 0x000fc800000010ff */
[----:B------:R-:W-:Y:S01]  /*6880*/  PRMT R22, R0, 0x7610, R22 ;  /* 0x0000761000167816 */ /* 0x000fe20000000016 */
[----:B------:R-:W-:Y:S06]  /*6890*/  BRA `(.L_x_6471) ;  /* 0x0000000c00c87947 */ /* 0x000fec0003800000 */
.L_x_6468:
        /* <DEDUP_REMOVED lines=11> */
.L_x_6473:
[----:B------:R-:W2:Y:S02]  /*6950*/  LDG.E R4, desc[UR36][R4.64] ;  /* 0x0000002404047981 */ /* 0x000ea4000c1e1900 */
[----:B--2---:R-:W-:-:S04]  /*6960*/  I2FP.F32.S32 R0, R4 ;  /* 0x0000000400007245 */ /* 0x004fc80000201400 */
[----:B------:R-:W-:-:S04]  /*6970*/  F2FP.BF16.F32.PACK_AB R0, RZ, R0 ;  /* 0x00000000ff00723e */ /* 0x000fc800000010ff */
[----:B------:R-:W-:Y:S01]  /*6980*/  PRMT R22, R0, 0x7610, R22 ;  /* 0x0000761000167816 */ /* 0x000fe20000000016 */
[----:B------:R-:W-:Y:S06]  /*6990*/  BRA `(.L_x_6471) ;  /* 0x0000000c00887947 */ /* 0x000fec0003800000 */
.L_x_6472:
[----:B------:R-:W2:Y:S02]  /*69a0*/  LDG.E.U16 R4, desc[UR36][R4.64] ;  /* 0x0000002404047981 */ /* 0x000ea4000c1e1500 */
[----:B--2---:R-:W0:Y:S02]  /*69b0*/  I2F.S16 R0, R4 ;  /* 0x0000000400007306 */ /* 0x004e240000101400 */
[----:B0-----:R-:W-:-:S04]  /*69c0*/  F2FP.BF16.F32.PACK_AB R0, RZ, R0 ;  /* 0x00000000ff00723e */ /* 0x001fc800000010ff */
[----:B------:R-:W-:Y:S01]  /*69d0*/  PRMT R22, R0, 0x7610, R22 ;  /* 0x0000761000167816 */ /* 0x000fe20000000016 */
[----:B------:R-:W-:Y:S06]  /*69e0*/  BRA `(.L_x_6471) ;  /* 0x0000000c00747947 */ /* 0x000fec0003800000 */
.L_x_6467:
        /* <DEDUP_REMOVED lines=9> */
.L_x_6475:
[----:B------:R-:W2:Y:S02]  /*6a80*/  LDG.E.U16 R0, desc[UR36][R4.64] ;  /* 0x0000002404007981 */ /* 0x000ea4000c1e1500 */
[----:B--2---:R-:W-:-:S05]  /*6a90*/  HADD2.F32 R0, -RZ, R0.H0_H0 ;  /* 0x20000000ff007230 */ /* 0x004fca0000004100 */
[----:B------:R-:W-:-:S04]  /*6aa0*/  F2FP.BF16.F32.PACK_AB R0, RZ, R0 ;  /* 0x00000000ff00723e */ /* 0x000fc800000010ff */
[----:B------:R-:W-:Y:S01]  /*6ab0*/  PRMT R22, R0, 0x7610, R22 ;  /* 0x0000761000167816 */ /* 0x000fe20000000016 */
[----:B------:R-:W-:Y:S06]  /*6ac0*/  BRA `(.L_x_6471) ;  /* 0x0000000c003c7947 */ /* 0x000fec0003800000 */
.L_x_6474:
        /* <DEDUP_REMOVED lines=9> */
.L_x_6477:
[----:B------:R-:W2:Y:S02]  /*6b60*/  LDG.E.U16 R4, desc[UR36][R4.64] ;  /* 0x0000002404047981 */ /* 0x000ea4000c1e1500 */
[----:B--2---:R-:W-:-:S05]  /*6b70*/  HADD2.F32 R0, -RZ, R4.H0_H0 ;  /* 0x20000004ff007230 */ /* 0x004fca0000004100 */
[----:B------:R-:W-:-:S04]  /*6b80*/  F2FP.BF16.F32.PACK_AB R0, RZ, R0 ;  /* 0x00000000ff00723e */ /* 0x000fc800000010ff */
[----:B------:R-:W-:Y:S01]  /*6b90*/  PRMT R22, R0, 0x7610, R22 ;  /* 0x0000761000167816 */ /* 0x000fe20000000016 */
[----:B------:R-:W-:Y:S06]  /*6ba0*/  BRA `(.L_x_6471) ;  /* 0x0000000c00047947 */ /* 0x000fec0003800000 */
.L_x_6476:
        /* <DEDUP_REMOVED lines=9> */
.L_x_6466:
        /* <DEDUP_REMOVED lines=14> */
.L_x_6480:
        /* <DEDUP_REMOVED lines=9> */
.L_x_6479:
        /* <DEDUP_REMOVED lines=28> */
.L_x_6482:
        /* <DEDUP_REMOVED lines=15> */
.L_x_6481:
[----:B------:R0:W5:Y:S01]  /*7060*/  LDG.E.U16 R22, desc[UR36][R4.64] ;  /* 0x0000002404167981 */ /* 0x000162000c1e1500 */
[----:B------:R-:W-:Y:S05]  /*7070*/  BRA `(.L_x_6471) ;  /* 0x0000000400d07947 */ /* 0x000fea0003800000 */
.L_x_6478:
        /* <DEDUP_REMOVED lines=13> */
.L_x_6485:
        /* <DEDUP_REMOVED lines=21> */
.L_x_6489:
[----:B------:R-:W-:Y:S05]  /*72a0*/  BSYNC B1 ;  /* 0x0000000000017941 */ /* 0x000fea0003800000 */
.L_x_6488:
[----:B------:R-:W-:Y:S01]  /*72b0*/  LEA R5, R0, 0x3b800000, 0x17 ;  /* 0x3b80000000057811 */ /* 0x000fe200078eb8ff */
[----:B------:R-:W-:-:S05]  /*72c0*/  IMAD.SHL.U32 R0, R3, 0x100000, RZ ;  /* 0x0010000003007824 */ /* 0x000fca00078e00ff */
[----:B------:R-:W-:-:S07]  /*72d0*/  LOP3.LUT R0, R5, R0, R6, 0xfe, !PT ;  /* 0x0000000005007212 */ /* 0x000fce00078efe06 */
.L_x_6487:
[----:B------:R-:W-:Y:S05]  /*72e0*/  BSYNC B0 ;  /* 0x0000000000007941 */ /* 0x000fea0003800000 */
.L_x_6486:
[----:B------:R-:W-:-:S04]  /*72f0*/  F2FP.BF16.F32.PACK_AB R0, RZ, R0 ;  /* 0x00000000ff00723e */ /* 0x000fc800000010ff */
[----:B------:R-:W-:Y:S01]  /*7300*/  PRMT R22, R0, 0x7610, R22 ;  /* 0x0000761000167816 */ /* 0x000fe20000000016 */
[----:B------:R-:W-:Y:S06]  /*7310*/  BRA `(.L_x_6471) ;  /* 0x0000000400287947 */ /* 0x000fec0003800000 */
.L_x_6484:
        /* <DEDUP_REMOVED lines=21> */
.L_x_6493:
[----:B------:R-:W-:Y:S05]  /*7470*/  BSYNC B1 ;  /* 0x0000000000017941 */ /* 0x000fea0003800000 */
.L_x_6492:
[----:B------:R-:W-:Y:S01]  /*7480*/  LEA R5, R0, 0x37800000, 0x17 ;  /* 0x3780000000057811 */ /* 0x000fe200078eb8ff */
[----:B------:R-:W-:-:S05]  /*7490*/  IMAD.SHL.U32 R0, R3, 0x200000, RZ ;  /* 0x0020000003007824 */ /* 0x000fca00078e00ff */
[----:B------:R-:W-:-:S07]  /*74a0*/  LOP3.LUT R0, R5, R0, R6, 0xfe, !PT ;  /* 0x0000000005007212 */ /* 0x000fce00078efe06 */
.L_x_6491:
[----:B------:R-:W-:Y:S05]  /*74b0*/  BSYNC B0 ;  /* 0x0000000000007941 */ /* 0x000fea0003800000 */
.L_x_6490:
[----:B------:R-:W-:-:S04]  /*74c0*/  F2FP.BF16.F32.PACK_AB R0, RZ, R0 ;  /* 0x00000000ff00723e */ /* 0x000fc800000010ff */
[----:B------:R-:W-:Y:S01]  /*74d0*/  PRMT R22, R0, 0x7610, R22 ;  /* 0x0000761000167816 */ /* 0x000fe20000000016 */
[----:B------:R-:W-:Y:S06]  /*74e0*/  BRA `(.L_x_6471) ;  /* 0x0000000000b47947 */ /* 0x000fec0003800000 */
.L_x_6483:
        /* <DEDUP_REMOVED lines=14> */
.L_x_6497:
[----:B------:R-:W-:Y:S05]  /*75d0*/  BSYNC B0 ;  /* 0x0000000000007941 */ /* 0x000fea0003800000 */
.L_x_6496:
[----:B------:R-:W-:-:S04]  /*75e0*/  F2FP.BF16.F32.PACK_AB R0, RZ, R0 ;  /* 0x00000000ff00723e */ /* 0x000fc800000010ff */
[----:B------:R-:W-:Y:S01]  /*75f0*/  PRMT R22, R0, 0x7610, R22 ;  /* 0x0000761000167816 */ /* 0x000fe20000000016 */
[----:B------:R-:W-:Y:S06]  /*7600*/  BRA `(.L_x_6471) ;  /* 0x00000000006c7947 */ /* 0x000fec0003800000 */
.L_x_6470:
        /* <DEDUP_REMOVED lines=16> */
.L_x_6498:
[----:B------:R-:W-:Y:S01]  /*7710*/  PRMT R22, RZ, 0x7610, R22 ;  /* 0x00007610ff167816 */ /* 0x000fe20000000016 */
[----:B------:R-:W-:Y:S06]  /*7720*/  BRA `(.L_x_6471) ;  /* 0x0000000000247947 */ /* 0x000fec0003800000 */
.L_x_6495:
[----:B------:R-:W2:Y:S02]  /*7730*/  LDG.E.64 R4, desc[UR36][R4.64] ;  /* 0x0000002404047981 */ /* 0x000ea4000c1e1b00 */
[----:B--2---:R-:W0:Y:S02]  /*7740*/  I2F.U64 R0, R4 ;  /* 0x0000000400007312 */ /* 0x004e240000301000 */
[----:B0-----:R-:W-:-:S04]  /*7750*/  F2FP.BF16.F32.PACK_AB R0, RZ, R0 ;  /* 0x00000000ff00723e */ /* 0x001fc800000010ff */
[----:B------:R-:W-:Y:S01]  /*7760*/  PRMT R22, R0, 0x7610, R22 ;  /* 0x0000761000167816 */ /* 0x000fe20000000016 */
[----:B------:R-:W-:Y:S06]  /*7770*/  BRA `(.L_x_6471) ;  /* 0x0000000000107947 */ /* 0x000fec0003800000 */
.L_x_6494:
[----:B------:R-:W2:Y:S02]  /*7780*/  LDG.E R4, desc[UR36][R4.64] ;  /* 0x0000002404047981 */ /* 0x000ea4000c1e1900 */
[----:B--2---:R-:W-:-:S04]  /*7790*/  I2FP.F32.U32 R0, R4 ;  /* 0x0000000400007245 */ /* 0x004fc80000201000 */
[----:B------:R-:W-:-:S04]  /*77a0*/  F2FP.BF16.F32.PACK_AB R0, RZ, R0 ;  /* 0x00000000ff00723e */ /* 0x000fc800000010ff */
[----:B------:R-:W-:-:S07]  /*77b0*/  PRMT R22, R0, 0x7610, R22 ;  /* 0x0000761000167816 */ /* 0x000fce0000000016 */
.L_x_6471:
        /* <DEDUP_REMOVED lines=21> */
.L_x_6502:
[----:B------:R-:W2:Y:S02]  /*7910*/  LDG.E.U8 R4, desc[UR36][R4.64] ;  /* 0x0000002404047981 */ /* 0x000ea4000c1e1100 */
[----:B--2---:R-:W-:-:S04]  /*7920*/  I2FP.F32.U32 R0, R4 ;  /* 0x0000000400007245 */ /* 0x004fc80000201000 */
[----:B------:R-:W-:Y:S01]  /*7930*/  F2FP.BF16.F32.PACK_AB R0, RZ, R0 ;  /* 0x00000000ff00723e */ /* 0x000fe200000010ff */
[----:B------:R-:W-:Y:S06]  /*7940*/  BRA `(.L_x_6465) ;  /* 0x0000000c008c7947 */ /* 0x000fec0003800000 */
.L_x_6501:
        /* <DEDUP_REMOVED lines=10> */
.L_x_6505:
[----:B------:R-:W2:Y:S02]  /*79f0*/  LDG.E R4, desc[UR36][R4.64] ;  /* 0x0000002404047981 */ /* 0x000ea4000c1e1900 */
[----:B--2---:R-:W-:-:S04]  /*7a00*/  I2FP.F32.S32 R0, R4 ;  /* 0x0000000400007245 */ /* 0x004fc80000201400 */
[----:B------:R-:W-:Y:S01]  /*7a10*/  F2FP.BF16.F32.PACK_AB R0, RZ, R0 ;  /* 0x00000000ff00723e */ /* 0x000fe200000010ff */
[----:B------:R-:W-:Y:S06]  /*7a20*/  BRA `(.L_x_6465) ;  /* 0x0000000c00547947 */ /* 0x000fec0003800000 */
.L_x_6504:
[----:B------:R-:W2:Y:S02]  /*7a30*/  LDG.E.U16 R4, desc[UR36][R4.64] ;  /* 0x0000002404047981 */ /* 0x000ea4000c1e1500 */
[----:B--2---:R-:W0:Y:S02]  /*7a40*/  I2F.S16 R0, R4 ;  /* 0x0000000400007306 */ /* 0x004e240000101400 */
[----:B0-----:R-:W-:Y:S01]  /*7a50*/  F2FP.BF16.F32.PACK_AB R0, RZ, R0 ;  /* 0x00000000ff00723e */ /* 0x001fe200000010ff */
[----:B------:R-:W-:Y:S06]  /*7a60*/  BRA `(.L_x_6465) ;  /* 0x0000000c00447947 */ /* 0x000fec0003800000 */
.L_x_6500:
        /* <DEDUP_REMOVED lines=9> */
.L_x_6507:
[----:B------:R-:W2:Y:S02]  /*7b00*/  LDG.E.U16 R0, desc[UR36][R4.64] ;  /* 0x0000002404007981 */ /* 0x000ea4000c1e1500 */
[----:B--2---:R-:W-:-:S05]  /*7b10*/  HADD2.F32 R0, -RZ, R0.H0_H0 ;  /* 0x20000000ff007230 */ /* 0x004fca0000004100 */
[----:B------:R-:W-:Y:S01]  /*7b20*/  F2FP.BF16.F32.PACK_AB R0, RZ, R0 ;  /* 0x00000000ff00723e */ /* 0x000fe200000010ff */
[----:B------:R-:W-:Y:S06]  /*7b30*/  BRA `(.L_x_6465) ;  /* 0x0000000c00107947 */ /* 0x000fec0003800000 */
.L_x_6506:
        /* <DEDUP_REMOVED lines=9> */
.L_x_6509:
[----:B------:R-:W2:Y:S02]  /*7bd0*/  LDG.E.U16 R4, desc[UR36][R4.64] ;  /* 0x0000002404047981 */ /* 0x000ea4000c1e1500 */
[----:B--2---:R-:W-:-:S05]  /*7be0*/  HADD2.F32 R0, -RZ, R4.H0_H0 ;  /* 0x20000004ff007230 */ /* 0x004fca0000004100 */
[----:B------:R-:W-:Y:S01]  /*7bf0*/  F2FP.BF16.F32.PACK_AB R0, RZ, R0 ;  /* 0x00000000ff00723e */ /* 0x000fe200000010ff */
[----:B------:R-:W-:Y:S06]  /*7c00*/  BRA `(.L_x_6465) ;  /* 0x0000000800dc7947 */ /* 0x000fec0003800000 */
.L_x_6508:
        /* <DEDUP_REMOVED lines=8> */
.L_x_6499:
        /* <DEDUP_REMOVED lines=13> */
.L_x_6512:
        /* <DEDUP_REMOVED lines=8> */
.L_x_6511:
        /* <DEDUP_REMOVED lines=28> */
.L_x_6514:
        /* <DEDUP_REMOVED lines=14> */
.L_x_6513:
[----:B------:R1:W5:Y:S01]  /*8080*/  LDG.E.U16 R0, desc[UR36][R4.64] ;  /* 0x0000002404007981 */ /* 0x000362000c1e1500 */
[----:B------:R-:W-:Y:S05]  /*8090*/  BRA `(.L_x_6465) ;  /* 0x0000000400b87947 */ /* 0x000fea0003800000 */
.L_x_6510:
        /* <DEDUP_REMOVED lines=12> */
.L_x_6517:
        /* <DEDUP_REMOVED lines=21> */
.L_x_6521:
[----:B------:R-:W-:Y:S05]  /*82b0*/  BSYNC B1 ;  /* 0x0000000000017941 */ /* 0x000fea0003800000 */
.L_x_6520:
[----:B------:R-:W-:Y:S01]  /*82c0*/  LEA R5, R0, 0x3b800000, 0x17 ;  /* 0x3b80000000057811 */ /* 0x000fe200078eb8ff */
[----:B------:R-:W-:-:S05]  /*82d0*/  IMAD.SHL.U32 R0, R3, 0x100000, RZ ;  /* 0x0010000003007824 */ /* 0x000fca00078e00ff */
[----:B------:R-:W-:-:S07]  /*82e0*/  LOP3.LUT R0, R5, R0, R6, 0xfe, !PT ;  /* 0x0000000005007212 */ /* 0x000fce00078efe06 */
.L_x_6519:
[----:B------:R-:W-:Y:S05]  /*82f0*/  BSYNC B0 ;  /* 0x0000000000007941 */ /* 0x000fea0003800000 */
.L_x_6518:
[----:B------:R-:W-:Y:S01]  /*8300*/  F2FP.BF16.F32.PACK_AB R0, RZ, R0 ;  /* 0x00000000ff00723e */ /* 0x000fe200000010ff */
[----:B------:R-:W-:Y:S06]  /*8310*/  BRA `(.L_x_6465) ;  /* 0x0000000400187947 */ /* 0x000fec0003800000 */
.L_x_6516:
        /* <DEDUP_REMOVED lines=21> */
.L_x_6525:
[----:B------:R-:W-:Y:S05]  /*8470*/  BSYNC B1 ;  /* 0x0000000000017941 */ /* 0x000fea0003800000 */
.L_x_6524:
[----:B------:R-:W-:Y:S01]  /*8480*/  LEA R5, R0, 0x37800000, 0x17 ;  /* 0x3780000000057811 */ /* 0x000fe200078eb8ff */
[----:B------:R-:W-:-:S05]  /*8490*/  IMAD.SHL.U32 R0, R3, 0x200000, RZ ;  /* 0x0020000003007824 */ /* 0x000fca00078e00ff */
[----:B------:R-:W-:-:S07]  /*84a0*/  LOP3.LUT R0, R5, R0, R6, 0xfe, !PT ;  /* 0x0000000005007212 */ /* 0x000fce00078efe06 */
.L_x_6523:
[----:B------:R-:W-:Y:S05]  /*84b0*/  BSYNC B0 ;  /* 0x0000000000007941 */ /* 0x000fea0003800000 */
.L_x_6522:
[----:B------:R-:W-:Y:S01]  /*84c0*/  F2FP.BF16.F32.PACK_AB R0, RZ, R0 ;  /* 0x00000000ff00723e */ /* 0x000fe200000010ff */
[----:B------:R-:W-:Y:S06]  /*84d0*/  BRA `(.L_x_6465) ;  /* 0x0000000000a87947 */ /* 0x000fec0003800000 */
.L_x_6515:
        /* <DEDUP_REMOVED lines=14> */
.L_x_6529:
[----:B------:R-:W-:Y:S05]  /*85c0*/  BSYNC B0 ;  /* 0x0000000000007941 */ /* 0x000fea0003800000 */
.L_x_6528:
[----:B------:R-:W-:Y:S01]  /*85d0*/  F2FP.BF16.F32.PACK_AB R0, RZ, R0 ;  /* 0x00000000ff00723e */ /* 0x000fe200000010ff */
[----:B------:R-:W-:Y:S06]  /*85e0*/  BRA `(.L_x_6465) ;  /* 0x0000000000647947 */ /* 0x000fec0003800000 */
.L_x_6503:
        /* <DEDUP_REMOVED lines=16> */
.L_x_6530:
[----:B------:R-:W-:Y:S01]  /*86f0*/  PRMT R0, RZ, 0x7610, R0 ;  /* 0x00007610ff007816 */ /* 0x000fe20000000000 */
[----:B------:R-:W-:Y:S06]  /*8700*/  BRA `(.L_x_6465) ;  /* 0x00000000001c7947 */ /* 0x000fec0003800000 */
.L_x_6527:
[----:B------:R-:W2:Y:S02]  /*8710*/  LDG.E.64 R4, desc[UR36][R4.64] ;  /* 0x0000002404047981 */ /* 0x000ea4000c1e1b00 */
[----:B--2---:R-:W0:Y:S02]  /*8720*/  I2F.U64 R0, R4 ;  /* 0x0000000400007312 */ /* 0x004e240000301000 */
[----:B0-----:R-:W-:Y:S01]  /*8730*/  F2FP.BF16.F32.PACK_AB R0, RZ, R0 ;  /* 0x00000000ff00723e */ /* 0x001fe200000010ff */
[----:B------:R-:W-:Y:S06]  /*8740*/  BRA `(.L_x_6465) ;  /* 0x00000000000c7947 */ /* 0x000fec0003800000 */
.L_x_6526:
[----:B------:R-:W2:Y:S02]  /*8750*/  LDG.E R4, desc[UR36][R4.64] ;  /* 0x0000002404047981 */ /* 0x000ea4000c1e1900 */
[----:B--2---:R-:W-:-:S04]  /*8760*/  I2FP.F32.U32 R0, R4 ;  /* 0x0000000400007245 */ /* 0x004fc80000201000 */
[----:B------:R-:W-:-:S07]  /*8770*/  F2FP.BF16.F32.PACK_AB R0, RZ, R0 ;  /* 0x00000000ff00723e */ /* 0x000fce00000010ff */
.L_x_6465:
[----:B------:R-:W-:Y:S05]  /*8780*/  BSYNC B6 ;  /* 0x0000000000067941 */ /* 0x000fea0003800000 */
.L_x_6464:
[----:B------:R-:W2:Y:S01]  /*8790*/  S2R R25, SR_TID.X ;  /* 0x0000000000197919 */ /* 0x000ea20000002100 */
[----:B------:R-:W-:Y:S01]  /*87a0*/  BSSY B6, `(.L_x_6531) ;  /* 0x000013a000067945 */ /* 0x000fe20003800000 */
[C---:B--2---:R-:W-:Y:S01]  /*87b0*/  ISETP.GE.AND P3, PT, R25.reuse, R16, PT ;  /* 0x000000101900720c */ /* 0x044fe20003f66270 */
[C---:B------:R-:W-:Y:S02]  /*87c0*/  VIADD R7, R25.reuse, 0x180 ;  /* 0x0000018019077836 */ /* 0x040fe40000000000 */
[----:B01----:R-:W-:-:S03]  /*87d0*/  VIADD R5, R25, 0x100 ;  /* 0x0000010019057836 */ /* 0x003fc60000000000 */
[-C--:B------:R-:W-:Y:S02]  /*87e0*/  ISETP.GE.AND P2, PT, R7, R16.reuse, PT ;  /* 0x000000100700720c */ /* 0x080fe40003f46270 */
[----:B------:R-:W-:-:S05]  /*87f0*/  ISETP.GE.AND P1, PT, R5, R16, PT ;  /* 0x000000100500720c */ /* 0x000fca0003f26270 */
[----:B-----5:R-:W-:Y:S02]  /*8800*/  @!P3 IMAD.U32 R4, R23, 0x10000, RZ ;  /* 0x000100001704b824 */ /* 0x020fe400078e00ff */
[----:B------:R-:W-:Y:S02]  /*8810*/  VIADD R23, R25, 0x80 ;  /* 0x0000008019177836 */ /* 0x000fe40000000000 */
[----:B------:R-:W-:Y:S02]  /*8820*/  @!P3 FMUL.FTZ R4, R4, -1.4426950216293334961 ;  /* 0xbfb8aa3b0404b820 */ /* 0x000fe40000410000 */
[----:B------:R-:W-:Y:S01]  /*8830*/  @!P2 IMAD.U32 R0, R0, 0x10000, RZ ;  /* 0x000100000000a824 */ /* 0x000fe200078e00ff */
[----:B------:R-:W-:Y:S01]  /*8840*/  ISETP.GE.AND P0, PT, R23, R16, PT ;  /* 0x000000101700720c */ /* 0x000fe20003f06270 */
[----:B------:R-:W-:Y:S02]  /*8850*/  @!P1 IMAD.U32 R26, R26, 0x10000, RZ ;  /* 0x000100001a1a9824 */ /* 0x000fe400078e00ff */
[----:B------:R-:W-:Y:S01]  /*8860*/  @!P2 FMUL.FTZ R7, R0, -1.4426950216293334961 ;  /* 0xbfb8aa3b0007a820 */ /* 0x000fe20000410000 */
[----:B------:R-:W0:Y:S01]  /*8870*/  @!P3 MUFU.EX2 R4, R4 ;  /* 0x000000040004b308 */ /* 0x000e220000000800 */
[----:B------:R-:W-:Y:S01]  /*8880*/  @!P1 FMUL.FTZ R26, R26, -1.4426950216293334961 ;  /* 0xbfb8aa3b1a1a9820 */ /* 0x000fe20000410000 */
[----:B------:R-:W-:-:S02]  /*8890*/  @!P3 IMAD.U32 R0, R17, 0x10000, RZ ;  /* 0x000100001100b824 */ /* 0x000fc400078e00ff */
[----:B------:R-:W-:-:S04]  /*88a0*/  @!P1 IMAD.U32 R24, R24, 0x10000, RZ ;  /* 0x0001000018189824 */ /* 0x000fc800078e00ff */
[----:B------:R-:W1:Y:S01]  /*88b0*/  @!P2 MUFU.EX2 R7, R7 ;  /* 0x000000070007a308 */ /* 0x000e620000000800 */
[----:B------:R-:W-:-:S04]  /*88c0*/  @!P0 IMAD.U32 R18, R18, 0x10000, RZ ;  /* 0x0001000012128824 */ /* 0x000fc800078e00ff */
[----:B------:R-:W-:-:S03]  /*88d0*/  @!P0 FMUL.FTZ R18, R18, -1.4426950216293334961 ;  /* 0xbfb8aa3b12128820 */ /* 0x000fc60000410000 */
[----:B------:R-:W2:Y:S01]  /*88e0*/  @!P1 MUFU.EX2 R26, R26 ;  /* 0x0000001a001a9308 */ /* 0x000ea20000000800 */
[----:B0-----:R-:W-:-:S07]  /*88f0*/  @!P3 FADD.FTZ R5, R4, 1 ;  /* 0x3f8000000405b421 */ /* 0x001fce0000010000 */
[----:B------:R-:W0:Y:S01]  /*8900*/  @!P0 MUFU.EX2 R18, R18 ;  /* 0x0000001200128308 */ /* 0x000e220000000800 */
[----:B-1----:R-:W-:-:S07]  /*8910*/  @!P2 FADD.FTZ R8, R7, 1 ;  /* 0x3f8000000708a421 */ /* 0x002fce0000010000 */
[----:B------:R-:W1:Y:S01]  /*8920*/  @!P3 MUFU.RCP R5, R5 ;  /* 0x000000050005b308 */ /* 0x000e620000001000 */
[----:B--2---:R-:W-:-:S07]  /*8930*/  @!P1 FADD.FTZ R4, R26, 1 ;  /* 0x3f8000001a049421 */ /* 0x004fce0000010000 */
[----:B------:R2:W3:Y:S01]  /*8940*/  @!P1 MUFU.RCP R9, R4 ;  /* 0x0000000400099308 */ /* 0x0004e20000001000 */
[----:B0-----:R-:W-:Y:S02]  /*8950*/  @!P0 FADD.FTZ R6, R18, 1 ;  /* 0x3f80000012068421 */ /* 0x001fe40000010000 */
[----:B------:R-:W0:Y:S05]  /*8960*/  LDC.U8 R18, c[0x0][0x240] ;  /* 0x00009000ff127b82 */ /* 0x000e2a0000000000 */
[----:B------:R-:W4:Y:S01]  /*8970*/  @!P2 MUFU.RCP R8, R8 ;  /* 0x000000080008a308 */ /* 0x000f220000001000 */
[----:B-1----:R-:W-:Y:S01]  /*8980*/  @!P3 FMUL.FTZ R0, R0, R5 ;  /* 0x000000050000b220 */ /* 0x002fe20000410000 */
[----:B------:R-:W-:-:S02]  /*8990*/  @!P2 IMAD.U32 R5, R22, 0x10000, RZ ;  /* 0x000100001605a824 */ /* 0x000fc400078e00ff */
[----:B--2---:R-:W-:-:S04]  /*89a0*/  @!P0 IMAD.U32 R4, R19, 0x10000, RZ ;  /* 0x0001000013048824 */ /* 0x004fc800078e00ff */
[----:B------:R-:W1:Y:S01]  /*89b0*/  @!P0 MUFU.RCP R7, R6 ;  /* 0x0000000600078308 */ /* 0x000e620000001000 */
[----:B---3--:R-:W-:-:S07]  /*89c0*/  @!P1 FMUL.FTZ R9, R24, R9 ;  /* 0x0000000918099220 */ /* 0x008fce0000410000 */
[----:B------:R2:W3:Y:S01]  /*89d0*/  @!P3 F2F.BF16.F32 R3, R0 ;  /* 0x000000000003b304 */ /* 0x0004e20000202000 */
[----:B----4-:R-:W-:-:S07]  /*89e0*/  @!P2 FMUL.FTZ R5, R5, R8 ;  /* 0x000000080505a220 */ /* 0x010fce0000410000 */
[----:B------:R2:W4:Y:S01]  /*89f0*/  @!P1 F2F.BF16.F32 R17, R9 ;  /* 0x0000000900119304 */ /* 0x0005220000202000 */
[----:B-1----:R-:W-:-:S07]  /*8a00*/  @!P0 FMUL.FTZ R4, R4, R7 ;  /* 0x0000000704048220 */ /* 0x002fce0000410000 */
[----:B------:R2:W1:Y:S08]  /*8a10*/  @!P2 F2F.BF16.F32 R19, R5 ;  /* 0x000000050013a304 */ /* 0x0004700000202000 */
[----:B------:R2:W0:Y:S01]  /*8a20*/  @!P0 F2F.BF16.F32 R22, R4 ;  /* 0x0000000400168304 */ /* 0x0004220000202000 */
[----:B---34-:R-:W-:Y:S05]  /*8a30*/  @P3 BRA `(.L_x_6532) ;  /* 0x0000001000403947 */ /* 0x018fea0003800000 */
[----:B--2---:R-:W2:Y:S01]  /*8a40*/  LDC.64 R8, c[0x0][0x218] ;  /* 0x00008600ff087b82 */ /* 0x004ea20000000a00 */
[----:B0-----:R-:W-:Y:S01]  /*8a50*/  PRMT R0, R18, 0x9910, RZ ;  /* 0x0000991012007816 */ /* 0x001fe200000000ff */
        /* <DEDUP_REMOVED lines=15> */
[----:B------:R-:W-:Y:S02]  /*8b50*/  IMAD.U32 R3, R3, 0x10000, RZ ;  /* 0x0001000003037824 */ /* 0x000fe400078e00ff */
[----:B------:R-:W-:-:S04]  /*8b60*/  IMAD.MOV.U32 R25, RZ, RZ, R23 ;  /* 0x000000ffff197224 */ /* 0x000fc800078e0017 */
[----:B------:R-:W0:Y:S02]  /*8b70*/  F2I.FTZ.TRUNC.NTZ R3, R3 ;  /* 0x0000000300037305 */ /* 0x000e24000021f100 */
[----:B0-----:R0:W-:Y:S01]  /*8b80*/  STG.E.U8 desc[UR36][R8.64], R3 ;  /* 0x0000000308007986 */ /* 0x0011e2000c101124 */
[----:B------:R-:W-:Y:S05]  /*8b90*/  BRA `(.L_x_6532) ;  /* 0x0000000c00e87947 */ /* 0x000fea0003800000 */
.L_x_6536:
[----:B------:R-:W-:Y:S02]  /*8ba0*/  IMAD.U32 R5, R3, 0x10000, RZ ;  /* 0x0001000003057824 */ /* 0x000fe400078e00ff */
[----:B------:R-:W-:-:S04]  /*8bb0*/  IMAD.MOV.U32 R25, RZ, RZ, R23 ;  /* 0x000000ffff197224 */ /* 0x000fc800078e0017 */
[----:B------:R-:W0:Y:S02]  /*8bc0*/  F2I.S64.TRUNC R4, R5 ;  /* 0x0000000500047311 */ /* 0x000e24000020d900 */
[----:B0-----:R0:W-:Y:S01]  /*8bd0*/  STG.E.U8 desc[UR36][R8.64], R4 ;  /* 0x0000000408007986 */ /* 0x0011e2000c101124 */
[----:B------:R-:W-:Y:S05]  /*8be0*/  BRA `(.L_x_6532) ;  /* 0x0000000c00d47947 */ /* 0x000fea0003800000 */
.L_x_6535:
[----:B------:R-:W-:-:S13]  /*8bf0*/  ISETP.NE.AND P0, PT, R0, 0x2, PT ;  /* 0x000000020000780c */ /* 0x000fda0003f05270 */
[----:B------:R-:W-:Y:S05]  /*8c00*/  @!P0 BRA `(.L_x_6538) ;  /* 0x0000000000388947 */ /* 0x000fea0003800000 */
[----:B------:R-:W-:-:S13]  /*8c10*/  ISETP.NE.AND P0, PT, R0, 0x3, PT ;  /* 0x000000030000780c */ /* 0x000fda0003f05270 */
[----:B------:R-:W-:Y:S05]  /*8c20*/  @!P0 BRA `(.L_x_6539) ;  /* 0x00000000001c8947 */ /* 0x000fea0003800000 */
[----:B------:R-:W-:-:S13]  /*8c30*/  ISETP.NE.AND P0, PT, R0, 0x4, PT ;  /* 0x000000040000780c */ /* 0x000fda0003f05270 */
[----:B------:R-:W-:Y:S05]  /*8c40*/  @P0 BRA `(.L_x_6537) ;  /* 0x0000000c00500947 */ /* 0x000fea0003800000 */
[----:B------:R-:W-:Y:S02]  /*8c50*/  IMAD.U32 R4, R3, 0x10000, RZ ;  /* 0x0001000003047824 */ /* 0x000fe400078e00ff */
[----:B------:R-:W-:-:S04]  /*8c60*/  IMAD.MOV.U32 R25, RZ, RZ, R23 ;  /* 0x000000ffff197224 */ /* 0x000fc800078e0017 */
[----:B------:R-:W0:Y:S02]  /*8c70*/  F2I.S64.TRUNC R4, R4 ;  /* 0x0000000400047311 */ /* 0x000e24000020d900 */
[----:B0-----:R0:W-:Y:S01]  /*8c80*/  STG.E.64 desc[UR36][R8.64], R4 ;  /* 0x0000000408007986 */ /* 0x0011e2000c101b24 */
[----:B------:R-:W-:Y:S05]  /*8c90*/  BRA `(.L_x_6532) ;  /* 0x0000000c00a87947 */ /* 0x000fea0003800000 */
.L_x_6539:
[----:B------:R-:W-:Y:S02]  /*8ca0*/  IMAD.U32 R3, R3, 0x10000, RZ ;  /* 0x0001000003037824 */ /* 0x000fe400078e00ff */
[----:B------:R-:W-:-:S04]  /*8cb0*/  IMAD.MOV.U32 R25, RZ, RZ, R23 ;  /* 0x000000ffff197224 */ /* 0x000fc800078e0017 */
[----:B------:R-:W0:Y:S02]  /*8cc0*/  F2I.FTZ.TRUNC.NTZ R3, R3 ;  /* 0x0000000300037305 */ /* 0x000e24000021f100 */
[----:B0-----:R0:W-:Y:S01]  /*8cd0*/  STG.E desc[UR36][R8.64], R3 ;  /* 0x0000000308007986 */ /* 0x0011e2000c101924 */
[----:B------:R-:W-:Y:S05]  /*8ce0*/  BRA `(.L_x_6532) ;  /* 0x0000000c00947947 */ /* 0x000fea0003800000 */
.L_x_6538:
[----:B------:R-:W-:Y:S02]  /*8cf0*/  IMAD.U32 R3, R3, 0x10000, RZ ;  /* 0x0001000003037824 */ /* 0x000fe400078e00ff */
[----:B------:R-:W-:-:S04]  /*8d00*/  IMAD.MOV.U32 R25, RZ, RZ, R23 ;  /* 0x000000ffff197224 */ /* 0x000fc800078e0017 */
[----:B------:R-:W0:Y:S02]  /*8d10*/  F2I.FTZ.TRUNC.NTZ R3, R3 ;  /* 0x0000000300037305 */ /* 0x000e24000021f100 */
[----:B0-----:R0:W-:Y:S01]  /*8d20*/  STG.E.U16 desc[UR36][R8.64], R3 ;  /* 0x0000000308007986 */ /* 0x0011e2000c101524 */
[----:B------:R-:W-:Y:S05]  /*8d30*/  BRA `(.L_x_6532) ;  /* 0x0000000c00807947 */ /* 0x000fea0003800000 */
.L_x_6534:
[----:B------:R-:W-:-:S13]  /*8d40*/  ISETP.GT.AND P0, PT, R0, 0x6, PT ;  /* 0x000000060000780c */ /* 0x000fda0003f04270 */
[----:B------:R-:W-:Y:S05]  /*8d50*/  @P0 BRA `(.L_x_6540) ;  /* 0x0000000000340947 */ /* 0x000fea0003800000 */
[----:B------:R-:W-:-:S13]  /*8d60*/  ISETP.NE.AND P0, PT, R0, 0x5, PT ;  /* 0x000000050000780c */ /* 0x000fda0003f05270 */
[----:B------:R-:W-:Y:S05]  /*8d70*/  @!P0 BRA `(.L_x_6541) ;  /* 0x0000000000188947 */ /* 0x000fea0003800000 */
[----:B------:R-:W-:-:S13]  /*8d80*/  ISETP.NE.AND P0, PT, R0, 0x6, PT ;  /* 0x000000060000780c */ /* 0x000fda0003f05270 */
[----:B------:R-:W-:Y:S05]  /*8d90*/  @P0 BRA `(.L_x_6537) ;  /* 0x0000000800fc0947 */ /* 0x000fea0003800000 */
[----:B------:R-:W-:Y:S02]  /*8da0*/  IMAD.U32 R3, R3, 0x10000, RZ ;  /* 0x0001000003037824 */ /* 0x000fe400078e00ff */
[----:B------:R-:W-:-:S03]  /*8db0*/  IMAD.MOV.U32 R25, RZ, RZ, R23 ;  /* 0x000000ffff197224 */ /* 0x000fc600078e0017 */
[----:B------:R4:W-:Y:S01]  /*8dc0*/  STG.E desc[UR36][R8.64], R3 ;  /* 0x0000000308007986 */ /* 0x0009e2000c101924 */
[----:B------:R-:W-:Y:S05]  /*8dd0*/  BRA `(.L_x_6532) ;  /* 0x0000000c00587947 */ /* 0x000fea0003800000 */
.L_x_6541:
[----:B------:R-:W-:Y:S02]  /*8de0*/  IMAD.U32 R0, R3, 0x10000, RZ ;  /* 0x0001000003007824 */ /* 0x000fe400078e00ff */
[----:B------:R-:W-:-:S03]  /*8df0*/  IMAD.MOV.U32 R25, RZ, RZ, R23 ;  /* 0x000000ffff197224 */ /* 0x000fc600078e0017 */
[----:B------:R-:W-:-:S05]  /*8e00*/  F2FP.F16.F32.PACK_AB R0, RZ, R0 ;  /* 0x00000000ff00723e */ /* 0x000fca00000000ff */
[----:B------:R3:W-:Y:S01]  /*8e10*/  STG.E.U16 desc[UR36][R8.64], R0 ;  /* 0x0000000008007986 */ /* 0x0007e2000c101524 */
[----:B------:R-:W-:Y:S05]  /*8e20*/  BRA `(.L_x_6532) ;  /* 0x0000000c00447947 */ /* 0x000fea0003800000 */
.L_x_6540:
[----:B------:R-:W-:-:S13]  /*8e30*/  ISETP.NE.AND P0, PT, R0, 0x7, PT ;  /* 0x000000070000780c */ /* 0x000fda0003f05270 */
[----:B------:R-:W-:Y:S05]  /*8e40*/  @!P0 BRA `(.L_x_6542) ;  /* 0x00000000003c8947 */ /* 0x000fea0003800000 */
[----:B------:R-:W-:-:S13]  /*8e50*/  ISETP.NE.AND P0, PT, R0, 0x8, PT ;  /* 0x000000080000780c */ /* 0x000fda0003f05270 */
[----:B------:R-:W-:Y:S05]  /*8e60*/  @!P0 BRA `(.L_x_6543) ;  /* 0x00000000001c8947 */ /* 0x000fea0003800000 */
[----:B------:R-:W-:-:S13]  /*8e70*/  ISETP.NE.AND P0, PT, R0, 0x9, PT ;  /* 0x000000090000780c */ /* 0x000fda0003f05270 */
[----:B------:R-:W-:Y:S05]  /*8e80*/  @P0 BRA `(.L_x_6537) ;  /* 0x0000000800c00947 */ /* 0x000fea0003800000 */
[----:B------:R-:W-:Y:S02]  /*8e90*/  IMAD.U32 R4, R3, 0x10000, RZ ;  /* 0x0001000003047824 */ /* 0x000fe400078e00ff */
[----:B------:R-:W-:Y:S02]  /*8ea0*/  IMAD.MOV.U32 R5, RZ, RZ, RZ ;  /* 0x000000ffff057224 */ /* 0x000fe400078e00ff */
[----:B------:R-:W-:-:S03]  /*8eb0*/  IMAD.MOV.U32 R25, RZ, RZ, R23 ;  /* 0x000000ffff197224 */ /* 0x000fc600078e0017 */
[----:B------:R0:W-:Y:S01]  /*8ec0*/  STG.E.64 desc[UR36][R8.64], R4 ;  /* 0x0000000408007986 */ /* 0x0001e2000c101b24 */
[----:B------:R-:W-:Y:S05]  /*8ed0*/  BRA `(.L_x_6532) ;  /* 0x0000000c00187947 */ /* 0x000fea0003800000 */
.L_x_6543:
[----:B------:R-:W-:Y:S02]  /*8ee0*/  IMAD.U32 R3, R3, 0x10000, RZ ;  /* 0x0001000003037824 */ /* 0x000fe400078e00ff */
[----:B------:R-:W-:-:S03]  /*8ef0*/  IMAD.MOV.U32 R25, RZ, RZ, R23 ;  /* 0x000000ffff197224 */ /* 0x000fc600078e0017 */
[----:B------:R-:W-:-:S04]  /*8f00*/  F2FP.F16.F32.PACK_AB R3, RZ, R3 ;  /* 0x00000003ff03723e */ /* 0x000fc800000000ff */
[----:B------:R-:W-:-:S05]  /*8f10*/  PRMT R3, R3, 0x5410, RZ ;  /* 0x0000541003037816 */ /* 0x000fca00000000ff */
[----:B------:R0:W-:Y:S01]  /*8f20*/  STG.E desc[UR36][R8.64], R3 ;  /* 0x0000000308007986 */ /* 0x0001e2000c101924 */
[----:B------:R-:W-:Y:S05]  /*8f30*/  BRA `(.L_x_6532) ;  /* 0x0000000c00007947 */ /* 0x000fea0003800000 */
.L_x_6542:
[----:B------:R-:W-:Y:S02]  /*8f40*/  IMAD.U32 R4, R3, 0x10000, RZ ;  /* 0x0001000003047824 */ /* 0x000fe400078e00ff */
[----:B------:R-:W-:Y:S02]  /*8f50*/  IMAD.MOV.U32 R25, RZ, RZ, R23 ;  /* 0x000000ffff197224 */ /* 0x000fe400078e0017 */
[----:B------:R-:W-:-:S06]  /*8f60*/  FMUL.FTZ R4, R4, 1 ;  /* 0x3f80000004047820 */ /* 0x000fcc0000410000 */
[----:B------:R-:W0:Y:S02]  /*8f70*/  F2F.F64.F32 R4, R4 ;  /* 0x0000000400047310 */ /* 0x000e240000201800 */
[----:B0-----:R0:W-:Y:S01]  /*8f80*/  STG.E.64 desc[UR36][R8.64], R4 ;  /* 0x0000000408007986 */ /* 0x0011e2000c101b24 */
[----:B------:R-:W-:Y:S05]  /*8f90*/  BRA `(.L_x_6532) ;  /* 0x0000000800e87947 */ /* 0x000fea0003800000 */
.L_x_6533:
        /* <DEDUP_REMOVED lines=10> */
[----:B------:R-:W-:-:S04]  /*9040*/  FSETP.NEU.FTZ.AND P0, PT, R3, RZ, PT ;  /* 0x000000ff0300720b */ /* 0x000fc80003f1d000 */
[----:B------:R-:W-:-:S05]  /*9050*/  SEL R3, RZ, 0x1, !P0 ;  /* 0x00000001ff037807 */ /* 0x000fca0004000000 */
[----:B------:R0:W-:Y:S01]  /*9060*/  STG.E.U8 desc[UR36][R8.64], R3 ;  /* 0x0000000308007986 */ /* 0x0001e2000c101124 */
[----:B------:R-:W-:Y:S05]  /*9070*/  BRA `(.L_x_6532) ;  /* 0x0000000800b07947 */ /* 0x000fea0003800000 */
.L_x_6546:
[----:B------:R-:W-:Y:S01]  /*9080*/  IMAD.U32 R3, R3, 0x10000, RZ ;  /* 0x0001000003037824 */ /* 0x000fe200078e00ff */
[----:B------:R-:W-:Y:S01]  /*9090*/  CS2R R6, SRZ ;  /* 0x0000000000067805 */ /* 0x000fe2000001ff00 */
[----:B------:R-:W-:Y:S02]  /*90a0*/  IMAD.MOV.U32 R25, RZ, RZ, R23 ;  /* 0x000000ffff197224 */ /* 0x000fe400078e0017 */
[----:B------:R-:W-:-:S04]  /*90b0*/  FMUL.FTZ R3, R3, 1 ;  /* 0x3f80000003037820 */ /* 0x000fc80000410000 */
[----:B------:R-:W0:Y:S02]  /*90c0*/  F2F.F64.F32 R4, R3 ;  /* 0x0000000300047310 */ /* 0x000e240000201800 */
[----:B0-----:R0:W-:Y:S01]  /*90d0*/  STG.E.128 desc[UR36][R8.64], R4 ;  /* 0x0000000408007986 */ /* 0x0011e2000c101d24 */
[----:B------:R-:W-:Y:S05]  /*90e0*/  BRA `(.L_x_6532) ;  /* 0x0000000800947947 */ /* 0x000fea0003800000 */
.L_x_6545:
        /* <DEDUP_REMOVED lines=21> */
.L_x_6550:
[----:B------:R-:W-:Y:S05]  /*9240*/  BSYNC B0 ;  /* 0x0000000000007941 */ /* 0x000fea0003800000 */
.L_x_6549:
[----:B------:R-:W-:Y:S01]  /*9250*/  LOP3.LUT R5, R0, R5, RZ, 0xfc, !PT ;  /* 0x0000000500057212 */ /* 0x000fe200078efcff */
[----:B------:R-:W-:-:S04]  /*9260*/  IMAD.MOV.U32 R25, RZ, RZ, R23 ;  /* 0x000000ffff197224 */ /* 0x000fc800078e0017 */
[----:B------:R0:W-:Y:S01]  /*9270*/  STG.E.U8 desc[UR36][R8.64], R5 ;  /* 0x0000000508007986 */ /* 0x0001e2000c101124 */
[----:B------:R-:W-:Y:S05]  /*9280*/  BRA `(.L_x_6532) ;  /* 0x00000008002c7947 */ /* 0x000fea0003800000 */
.L_x_6548:
        /* <DEDUP_REMOVED lines=13> */
.L_x_6552:
[----:B------:R-:W-:Y:S01]  /*9360*/  IMAD.MOV.U32 R0, RZ, RZ, 0x7f ;  /* 0x0000007fff007424 */ /* 0x000fe200078e00ff */
[----:B------:R-:W-:-:S04]  /*9370*/  ISETP.GT.U32.AND P0, PT, R3, 0x7f800000, PT ;  /* 0x7f8000000300780c */ /* 0x000fc80003f04070 */
[----:B------:R-:W-:-:S09]  /*9380*/  SEL R0, R0, 0x7c, P0 ;  /* 0x0000007c00007807 */ /* 0x000fd20000000000 */
.L_x_6553:
[----:B------:R-:W-:Y:S05]  /*9390*/  BSYNC B0 ;  /* 0x0000000000007941 */ /* 0x000fea0003800000 */
.L_x_6551:
[----:B------:R-:W-:Y:S01]  /*93a0*/  LOP3.LUT R3, R5, 0x80000000, RZ, 0xc0, !PT ;  /* 0x8000000005037812 */ /* 0x000fe200078ec0ff */
[----:B------:R-:W-:-:S03]  /*93b0*/  IMAD.MOV.U32 R25, RZ, RZ, R23 ;  /* 0x000000ffff197224 */ /* 0x000fc600078e0017 */
[----:B------:R-:W-:-:S04]  /*93c0*/  SHF.R.U32.HI R3, RZ, 0x18, R3 ;  /* 0x00000018ff037819 */ /* 0x000fc80000011603 */
[----:B------:R-:W-:-:S05]  /*93d0*/  LOP3.LUT R3, R0, R3, RZ, 0xfc, !PT ;  /* 0x0000000300037212 */ /* 0x000fca00078efcff */
[----:B------:R0:W-:Y:S01]  /*93e0*/  STG.E.U8 desc[UR36][R8.64], R3 ;  /* 0x0000000308007986 */ /* 0x0001e2000c101124 */
[----:B------:R-:W-:Y:S05]  /*93f0*/  BRA `(.L_x_6532) ;  /* 0x0000000400d07947 */ /* 0x000fea0003800000 */
.L_x_6547:
[----:B------:R0:W-:Y:S01]  /*9400*/  STG.E.U16 desc[UR36][R8.64], R3 ;  /* 0x0000000308007986 */ /* 0x0001e2000c101524 */
[----:B------:R-:W-:Y:S01]  /*9410*/  IMAD.MOV.U32 R25, RZ, RZ, R23 ;  /* 0x000000ffff197224 */ /* 0x000fe200078e0017 */
[----:B------:R-:W-:Y:S06]  /*9420*/  BRA `(.L_x_6532) ;  /* 0x0000000400c47947 */ /* 0x000fec0003800000 */
.L_x_6544:
        /* <DEDUP_REMOVED lines=10> */
[----:B------:R-:W0:Y:S02]  /*94d0*/  F2I.FTZ.U32.TRUNC.NTZ R3, R3 ;  /* 0x0000000300037305 */ /* 0x000e24000021f000 */
[----:B0-----:R0:W-:Y:S01]  /*94e0*/  STG.E.U16 desc[UR36][R8.64], R3 ;  /* 0x0000000308007986 */ /* 0x0011e2000c101524 */
[----:B------:R-:W-:Y:S05]  /*94f0*/  BRA `(.L_x_6532) ;  /* 0x0000000400907947 */ /* 0x000fea0003800000 */
.L_x_6556:
        /* <DEDUP_REMOVED lines=17> */
.L_x_6559:
[----:B------:R-:W-:-:S04]  /*9610*/  LOP3.LUT R3, R5, 0x80000000, RZ, 0xc0, !PT ;  /* 0x8000000005037812 */ /* 0x000fc800078ec0ff */
[----:B------:R-:W-:-:S04]  /*9620*/  SHF.R.U32.HI R3, RZ, 0x18, R3 ;  /* 0x00000018ff037819 */ /* 0x000fc80000011603 */
[----:B------:R-:W-:-:S04]  /*9630*/  LOP3.LUT R0, R0, R3, RZ, 0xfc, !PT ;  /* 0x0000000300007212 */ /* 0x000fc800078efcff */
[----:B------:R-:W-:-:S07]  /*9640*/  PRMT R4, R0, 0x7610, R4 ;  /* 0x0000761000047816 */ /* 0x000fce0000000004 */
.L_x_6558:
[----:B------:R-:W-:Y:S05]  /*9650*/  BSYNC B0 ;  /* 0x0000000000007941 */ /* 0x000fea0003800000 */
.L_x_6557:
[----:B------:R0:W-:Y:S01]  /*9660*/  STG.E.U8 desc[UR36][R8.64], R4 ;  /* 0x0000000408007986 */ /* 0x0001e2000c101124 */
[----:B------:R-:W-:Y:S01]  /*9670*/  IMAD.MOV.U32 R25, RZ, RZ, R23 ;  /* 0x000000ffff197224 */ /* 0x000fe200078e0017 */
[----:B------:R-:W-:Y:S06]  /*9680*/  BRA `(.L_x_6532) ;  /* 0x00000004002c7947 */ /* 0x000fec0003800000 */
.L_x_6555:
        /* <DEDUP_REMOVED lines=17> */
.L_x_6562:
[----:B------:R-:W-:-:S04]  /*97a0*/  LOP3.LUT R3, R5, 0x80000000, RZ, 0xc0, !PT ;  /* 0x8000000005037812 */ /* 0x000fc800078ec0ff */
[----:B------:R-:W-:-:S04]  /*97b0*/  SHF.R.U32.HI R3, RZ, 0x18, R3 ;  /* 0x00000018ff037819 */ /* 0x000fc80000011603 */
[----:B------:R-:W-:-:S04]  /*97c0*/  LOP3.LUT R0, R0, R3, RZ, 0xfc, !PT ;  /* 0x0000000300007212 */ /* 0x000fc800078efcff */
[----:B------:R-:W-:-:S07]  /*97d0*/  PRMT R4, R0, 0x7610, R4 ;  /* 0x0000761000047816 */ /* 0x000fce0000000004 */
.L_x_6561:
[----:B------:R-:W-:Y:S05]  /*97e0*/  BSYNC B0 ;  /* 0x0000000000007941 */ /* 0x000fea0003800000 */
.L_x_6560:
[----:B------:R0:W-:Y:S01]  /*97f0*/  STG.E.U8 desc[UR36][R8.64], R4 ;  /* 0x0000000408007986 */ /* 0x0001e2000c101124 */
[----:B------:R-:W-:Y:S01]  /*9800*/  IMAD.MOV.U32 R25, RZ, RZ, R23 ;  /* 0x000000ffff197224 */ /* 0x000fe200078e0017 */
[----:B------:R-:W-:Y:S06]  /*9810*/  BRA `(.L_x_6532) ;  /* 0x0000000000c87947 */ /* 0x000fec0003800000 */
.L_x_6554:
[----:B------:R-:W-:-:S13]  /*9820*/  ISETP.NE.AND P0, PT, R0, 0x1c, PT ;  /* 0x0000001c0000780c */ /* 0x000fda0003f05270 */
[----:B------:R-:W-:Y:S05]  /*9830*/  @!P0 BRA `(.L_x_6563) ;  /* 0x0000000000b08947 */ /* 0x000fea0003800000 */
[----:B------:R-:W-:-:S13]  /*9840*/  ISETP.NE.AND P0, PT, R0, 0x1d, PT ;  /* 0x0000001d0000780c */ /* 0x000fda0003f05270 */
[----:B------:R-:W-:Y:S05]  /*9850*/  @!P0 BRA `(.L_x_6564) ;  /* 0x0000000000948947 */ /* 0x000fea0003800000 */
[----:B------:R-:W-:-:S13]  /*9860*/  ISETP.NE.AND P0, PT, R0, 0x2c, PT ;  /* 0x0000002c0000780c */ /* 0x000fda0003f05270 */
[----:B------:R-:W-:Y:S05]  /*9870*/  @P0 BRA `(.L_x_6537) ;  /* 0x0000000000440947 */ /* 0x000fea0003800000 */
[----:B------:R-:W-:Y:S02]  /*9880*/  IMAD.U32 R4, R3, 0x10000, RZ ;  /* 0x0001000003047824 */ /* 0x000fe400078e00ff */
        /* <DEDUP_REMOVED lines=16> */
.L_x_6537:
        /* <DEDUP_REMOVED lines=16> */
.L_x_6565:
[----:B------:R-:W-:Y:S01]  /*9a90*/  IMAD.MOV.U32 R25, RZ, RZ, R23 ;  /* 0x000000ffff197224 */ /* 0x000fe200078e0017 */
[----:B------:R-:W-:Y:S06]  /*9aa0*/  BRA `(.L_x_6532) ;  /* 0x0000000000247947 */ /* 0x000fec0003800000 */
.L_x_6564:
[----:B------:R-:W-:Y:S02]  /*9ab0*/  IMAD.U32 R4, R3, 0x10000, RZ ;  /* 0x0001000003047824 */ /* 0x000fe400078e00ff */
[----:B------:R-:W-:-:S04]  /*9ac0*/  IMAD.MOV.U32 R25, RZ, RZ, R23 ;  /* 0x000000ffff197224 */ /* 0x000fc800078e0017 */
[----:B------:R-:W0:Y:S02]  /*9ad0*/  F2I.U64.TRUNC R4, R4 ;  /* 0x0000000400047311 */ /* 0x000e24000020d800 */
[----:B0-----:R0:W-:Y:S01]  /*9ae0*/  STG.E.64 desc[UR36][R8.64], R4 ;  /* 0x0000000408007986 */ /* 0x0011e2000c101b24 */
[----:B------:R-:W-:Y:S05]  /*9af0*/  BRA `(.L_x_6532) ;  /* 0x0000000000107947 */ /* 0x000fea0003800000 */
.L_x_6563:
[----:B------:R-:W-:Y:S02]  /*9b00*/  IMAD.U32 R3, R3, 0x10000, RZ ;  /* 0x0001000003037824 */ /* 0x000fe400078e00ff */
[----:B------:R-:W-:-:S04]  /*9b10*/  IMAD.MOV.U32 R25, RZ, RZ, R23 ;  /* 0x000000ffff197224 */ /* 0x000fc800078e0017 */
[----:B------:R-:W0:Y:S02]  /*9b20*/  F2I.FTZ.U32.TRUNC.NTZ R3, R3 ;  /* 0x0000000300037305 */ /* 0x000e24000021f000 */
[----:B0-----:R0:W-:Y:S02]  /*9b30*/  STG.E desc[UR36][R8.64], R3 ;  /* 0x0000000308007986 */ /* 0x0011e4000c101924 */
.L_x_6532:
[----:B------:R-:W-:Y:S05]  /*9b40*/  BSYNC B6 ;  /* 0x0000000000067941 */ /* 0x000fea0003800000 */
.L_x_6531:
[----:B------:R-:W-:Y:S01]  /*9b50*/  ISETP.GE.AND P0, PT, R25, R16, PT ;  /* 0x000000101900720c */ /* 0x000fe20003f06270 */
[----:B------:R-:W-:-:S12]  /*9b60*/  BSSY B6, `(.L_x_6566) ;  /* 0x00001fc000067945 */ /* 0x000fd80003800000 */
[----:B------:R-:W-:Y:S05]  /*9b70*/  @P0 BRA `(.L_x_6567) ;  /* 0x0000001c00e80947 */ /* 0x000fea0003800000 */
[----:B0-234-:R-:W0:Y:S01]  /*9b80*/  LDC.64 R8, c[0x0][0x218] ;  /* 0x00008600ff087b82 */ /* 0x01de220000000a00 */
        /* <DEDUP_REMOVED lines=19> */
[----:B0-----:R0:W-:Y:S01]  /*9cc0*/  STG.E.U8 desc[UR36][R8.64], R3 ;  /* 0x0000000308007986 */ /* 0x0011e2000c101124 */
[----:B------:R-:W-:Y:S05]  /*9cd0*/  BRA `(.L_x_6573) ;  /* 0x0000000c00947947 */ /* 0x000fea0003800000 */
.L_x_6571:
[----:B------:R-:W-:-:S06]  /*9ce0*/  IMAD.U32 R5, R22, 0x10000, RZ ;  /* 0x0001000016057824 */ /* 0x000fcc00078e00ff */
[----:B------:R-:W0:Y:S02]  /*9cf0*/  F2I.S64.TRUNC R4, R5 ;  /* 0x0000000500047311 */ /* 0x000e24000020d900 */
[----:B0-----:R0:W-:Y:S01]  /*9d00*/  STG.E.U8 desc[UR36][R8.64], R4 ;  /* 0x0000000408007986 */ /* 0x0011e2000c101124 */
[----:B------:R-:W-:Y:S05]  /*9d10*/  BRA `(.L_x_6573) ;  /* 0x0000000c00847947 */ /* 0x000fea0003800000 */
.L_x_6570:
        /* <DEDUP_REMOVED lines=8> */
[----:B0-----:R0:W-:Y:S01]  /*9da0*/  STG.E.64 desc[UR36][R8.64], R4 ;  /* 0x0000000408007986 */ /* 0x0011e2000c101b24 */
[----:B------:R-:W-:Y:S05]  /*9db0*/  BRA `(.L_x_6573) ;  /* 0x0000000c005c7947 */ /* 0x000fea0003800000 */
.L_x_6575:
[----:B------:R-:W-:-:S04]  /*9dc0*/  IMAD.U32 R22, R22, 0x10000, RZ ;  /* 0x0001000016167824 */ /* 0x000fc800078e00ff */
[----:B------:R-:W0:Y:S02]  /*9dd0*/  F2I.FTZ.TRUNC.NTZ R3, R22 ;  /* 0x0000001600037305 */ /* 0x000e24000021f100 */
[----:B0-----:R0:W-:Y:S01]  /*9de0*/  STG.E desc[UR36][R8.64], R3 ;  /* 0x0000000308007986 */ /* 0x0011e2000c101924 */
[----:B------:R-:W-:Y:S05]  /*9df0*/  BRA `(.L_x_6573) ;  /* 0x0000000c004c7947 */ /* 0x000fea0003800000 */
.L_x_6574:
[----:B------:R-:W-:-:S04]  /*9e00*/  IMAD.U32 R22, R22, 0x10000, RZ ;  /* 0x0001000016167824 */ /* 0x000fc800078e00ff */
[----:B------:R-:W0:Y:S02]  /*9e10*/  F2I.FTZ.TRUNC.NTZ R3, R22 ;  /* 0x0000001600037305 */ /* 0x000e24000021f100 */
[----:B0-----:R0:W-:Y:S01]  /*9e20*/  STG.E.U16 desc[UR36][R8.64], R3 ;  /* 0x0000000308007986 */ /* 0x0011e2000c101524 */
[----:B------:R-:W-:Y:S05]  /*9e30*/  BRA `(.L_x_6573) ;  /* 0x0000000c003c7947 */ /* 0x000fea0003800000 */
.L_x_6569:
[----:B------:R-:W-:-:S13]  /*9e40*/  ISETP.GT.AND P0, PT, R0, 0x6, PT ;  /* 0x000000060000780c */ /* 0x000fda0003f04270 */
[----:B------:R-:W-:Y:S05]  /*9e50*/  @P0 BRA `(.L_x_6576) ;  /* 0x00000000002c0947 */ /* 0x000fea0003800000 */
[----:B------:R-:W-:-:S13]  /*9e60*/  ISETP.NE.AND P0, PT, R0, 0x5, PT ;  /* 0x000000050000780c */ /* 0x000fda0003f05270 */
[----:B------:R-:W-:Y:S05]  /*9e70*/  @!P0 BRA `(.L_x_6577) ;  /* 0x0000000000148947 */ /* 0x000fea0003800000 */
[----:B------:R-:W-:-:S13]  /*9e80*/  ISETP.NE.AND P0, PT, R0, 0x6, PT ;  /* 0x000000060000780c */ /* 0x000fda0003f05270 */
[----:B------:R-:W-:Y:S05]  /*9e90*/  @P0 BRA `(.L_x_6572) ;  /* 0x0000000800c40947 */ /* 0x000fea0003800000 */
[----:B------:R-:W-:-:S05]  /*9ea0*/  IMAD.U32 R3, R22, 0x10000, RZ ;  /* 0x0001000016037824 */ /* 0x000fca00078e00ff */
[----:B------:R2:W-:Y:S01]  /*9eb0*/  STG.E desc[UR36][R8.64], R3 ;  /* 0x0000000308007986 */ /* 0x0005e2000c101924 */
[----:B------:R-:W-:Y:S05]  /*9ec0*/  BRA `(.L_x_6573) ;  /* 0x0000000c00187947 */ /* 0x000fea0003800000 */
.L_x_6577:
[----:B------:R-:W-:-:S05]  /*9ed0*/  IMAD.U32 R0, R22, 0x10000, RZ ;  /* 0x0001000016007824 */ /* 0x000fca00078e00ff */
[----:B------:R-:W-:-:S05]  /*9ee0*/  F2FP.F16.F32.PACK_AB R0, RZ, R0 ;  /* 0x00000000ff00723e */ /* 0x000fca00000000ff */
[----:B------:R0:W-:Y:S01]  /*9ef0*/  STG.E.U16 desc[UR36][R8.64], R0 ;  /* 0x0000000008007986 */ /* 0x0001e2000c101524 */
[----:B------:R-:W-:Y:S05]  /*9f00*/  BRA `(.L_x_6573) ;  /* 0x0000000c00087947 */ /* 0x000fea0003800000 */
.L_x_6576:
        /* <DEDUP_REMOVED lines=8> */
[----:B------:R3:W-:Y:S01]  /*9f90*/  STG.E.64 desc[UR36][R8.64], R22 ;  /* 0x0000001608007986 */ /* 0x0007e2000c101b24 */
[----:B------:R-:W-:Y:S05]  /*9fa0*/  BRA `(.L_x_6573) ;  /* 0x0000000800e07947 */ /* 0x000fea0003800000 */
.L_x_6579:
[----:B------:R-:W-:-:S05]  /*9fb0*/  IMAD.U32 R22, R22, 0x10000, RZ ;  /* 0x0001000016167824 */ /* 0x000fca00078e00ff */
[----:B------:R-:W-:-:S04]  /*9fc0*/  F2FP.F16.F32.PACK_AB R3, RZ, R22 ;  /* 0x00000016ff03723e */ /* 0x000fc800000000ff */
[----:B------:R-:W-:-:S05]  /*9fd0*/  PRMT R3, R3, 0x5410, RZ ;  /* 0x0000541003037816 */ /* 0x000fca00000000ff */
[----:B------:R4:W-:Y:S01]  /*9fe0*/  STG.E desc[UR36][R8.64], R3 ;  /* 0x0000000308007986 */ /* 0x0009e2000c101924 */
[----:B------:R-:W-:Y:S05]  /*9ff0*/  BRA `(.L_x_6573) ;  /* 0x0000000800cc7947 */ /* 0x000fea0003800000 */
.L_x_6578:
[----:B------:R-:W-:-:S04]  /*a000*/  IMAD.U32 R4, R22, 0x10000, RZ ;  /* 0x0001000016047824 */ /* 0x000fc800078e00ff */
[----:B------:R-:W-:-:S06]  /*a010*/  FMUL.FTZ R4, R4, 1 ;  /* 0x3f80000004047820 */ /* 0x000fcc0000410000 */
[----:B------:R-:W0:Y:S02]  /*a020*/  F2F.F64.F32 R4, R4 ;  /* 0x0000000400047310 */ /* 0x000e240000201800 */
[----:B0-----:R0:W-:Y:S01]  /*a030*/  STG.E.64 desc[UR36][R8.64], R4 ;  /* 0x0000000408007986 */ /* 0x0011e2000c101b24 */
[----:B------:R-:W-:Y:S05]  /*a040*/  BRA `(.L_x_6573) ;  /* 0x0000000800b87947 */ /* 0x000fea0003800000 */
.L_x_6568:
        /* <DEDUP_REMOVED lines=11> */
[----:B------:R0:W-:Y:S01]  /*a100*/  STG.E.U8 desc[UR36][R8.64], R3 ;  /* 0x0000000308007986 */ /* 0x0001e2000c101124 */
[----:B------:R-:W-:Y:S05]  /*a110*/  BRA `(.L_x_6573) ;  /* 0x0000000800847947 */ /* 0x000fea0003800000 */
.L_x_6582:
[----:B------:R-:W-:Y:S01]  /*a120*/  IMAD.U32 R22, R22, 0x10000, RZ ;  /* 0x0001000016167824 */ /* 0x000fe200078e00ff */
[----:B------:R-:W-:-:S03]  /*a130*/  CS2R R6, SRZ ;  /* 0x0000000000067805 */ /* 0x000fc6000001ff00 */
[----:B------:R-:W-:-:S06]  /*a140*/  FMUL.FTZ R4, R22, 1 ;  /* 0x3f80000016047820 */ /* 0x000fcc0000410000 */
[----:B------:R-:W0:Y:S02]  /*a150*/  F2F.F64.F32 R4, R4 ;  /* 0x0000000400047310 */ /* 0x000e240000201800 */
[----:B0-----:R0:W-:Y:S01]  /*a160*/  STG.E.128 desc[UR36][R8.64], R4 ;  /* 0x0000000408007986 */ /* 0x0011e2000c101d24 */
[----:B------:R-:W-:Y:S05]  /*a170*/  BRA `(.L_x_6573) ;  /* 0x00000008006c7947 */ /* 0x000fea0003800000 */
.L_x_6581:
        /* <DEDUP_REMOVED lines=21> */
.L_x_6586:
[----:B------:R-:W-:Y:S05]  /*a2d0*/  BSYNC B0 ;  /* 0x0000000000007941 */ /* 0x000fea0003800000 */
.L_x_6585:
[----:B------:R-:W-:-:S05]  /*a2e0*/  LOP3.LUT R5, R0, R5, RZ, 0xfc, !PT ;  /* 0x0000000500057212 */ /* 0x000fca00078efcff */
[----:B------:R0:W-:Y:S01]  /*a2f0*/  STG.E.U8 desc[UR36][R8.64], R5 ;  /* 0x0000000508007986 */ /* 0x0001e2000c101124 */
[----:B------:R-:W-:Y:S05]  /*a300*/  BRA `(.L_x_6573) ;  /* 0x0000000800087947 */ /* 0x000fea0003800000 */
.L_x_6584:
        /* <DEDUP_REMOVED lines=13> */
.L_x_6588:
[----:B------:R-:W-:Y:S01]  /*a3e0*/  IMAD.MOV.U32 R0, RZ, RZ, 0x7f ;  /* 0x0000007fff007424 */ /* 0x000fe200078e00ff */
[----:B------:R-:W-:-:S04]  /*a3f0*/  ISETP.GT.U32.AND P0, PT, R3, 0x7f800000, PT ;  /* 0x7f8000000300780c */ /* 0x000fc80003f04070 */
[----:B------:R-:W-:-:S09]  /*a400*/  SEL R0, R0, 0x7c, P0 ;  /* 0x0000007c00007807 */ /* 0x000fd20000000000 */
.L_x_6589:
[----:B------:R-:W-:Y:S05]  /*a410*/  BSYNC B0 ;  /* 0x0000000000007941 */ /* 0x000fea0003800000 */
.L_x_6587:
[----:B------:R-:W-:-:S04]  /*a420*/  LOP3.LUT R3, R5, 0x80000000, RZ, 0xc0, !PT ;  /* 0x8000000005037812 */ /* 0x000fc800078ec0ff */
[----:B------:R-:W-:-:S04]  /*a430*/  SHF.R.U32.HI R3, RZ, 0x18, R3 ;  /* 0x00000018ff037819 */ /* 0x000fc80000011603 */
[----:B------:R-:W-:-:S05]  /*a440*/  LOP3.LUT R3, R0, R3, RZ, 0xfc, !PT ;  /* 0x0000000300037212 */ /* 0x000fca00078efcff */
[----:B------:R0:W-:Y:S01]  /*a450*/  STG.E.U8 desc[UR36][R8.64], R3 ;  /* 0x0000000308007986 */ /* 0x0001e2000c101124 */
[----:B------:R-:W-:Y:S05]  /*a460*/  BRA `(.L_x_6573) ;  /* 0x0000000400b07947 */ /* 0x000fea0003800000 */
.L_x_6583:
[----:B------:R0:W-:Y:S01]  /*a470*/  STG.E.U16 desc[UR36][R8.64], R22 ;  /* 0x0000001608007986 */ /* 0x0001e2000c101524 */
[----:B------:R-:W-:Y:S05]  /*a480*/  BRA `(.L_x_6573) ;  /* 0x0000000400a87947 */ /* 0x000fea0003800000 */
.L_x_6580:
        /* <DEDUP_REMOVED lines=10> */
[----:B0-----:R0:W-:Y:S01]  /*a530*/  STG.E.U16 desc[UR36][R8.64], R3 ;  /* 0x0000000308007986 */ /* 0x0011e2000c101524 */
[----:B------:R-:W-:Y:S05]  /*a540*/  BRA `(.L_x_6573) ;  /* 0x0000000400787947 */ /* 0x000fea0003800000 */
.L_x_6592:
        /* <DEDUP_REMOVED lines=17> */
.L_x_6595:
[----:B------:R-:W-:-:S04]  /*a660*/  LOP3.LUT R3, R5, 0x80000000, RZ, 0xc0, !PT ;  /* 0x8000000005037812 */ /* 0x000fc800078ec0ff */
[----:B------:R-:W-:-:S04]  /*a670*/  SHF.R.U32.HI R3, RZ, 0x18, R3 ;  /* 0x00000018ff037819 */ /* 0x000fc80000011603 */
[----:B------:R-:W-:-:S04]  /*a680*/  LOP3.LUT R0, R0, R3, RZ, 0xfc, !PT ;  /* 0x0000000300007212 */ /* 0x000fc800078efcff */
[----:B------:R-:W-:-:S07]  /*a690*/  PRMT R4, R0, 0x7610, R4 ;  /* 0x0000761000047816 */ /* 0x000fce0000000004 */
.L_x_6594:
[----:B------:R-:W-:Y:S05]  /*a6a0*/  BSYNC B0 ;  /* 0x0000000000007941 */ /* 0x000fea0003800000 */
.L_x_6593:
[----:B------:R0:W-:Y:S01]  /*a6b0*/  STG.E.U8 desc[UR36][R8.64], R4 ;  /* 0x0000000408007986 */ /* 0x0001e2000c101124 */
[----:B------:R-:W-:Y:S05]  /*a6c0*/  BRA `(.L_x_6573) ;  /* 0x0000000400187947 */ /* 0x000fea0003800000 */
.L_x_6591:
        /* <DEDUP_REMOVED lines=17> */
.L_x_6598:
[----:B------:R-:W-:-:S04]  /*a7e0*/  LOP3.LUT R3, R5, 0x80000000, RZ, 0xc0, !PT ;  /* 0x8000000005037812 */ /* 0x000fc800078ec0ff */
[----:B------:R-:W-:-:S04]  /*a7f0*/  SHF.R.U32.HI R3, RZ, 0x18, R3 ;  /* 0x00000018ff037819 */ /* 0x000fc80000011603 */
[----:B------:R-:W-:-:S04]  /*a800*/  LOP3.LUT R0, R0, R3, RZ, 0xfc, !PT ;  /* 0x0000000300007212 */ /* 0x000fc800078efcff */
[----:B------:R-:W-:-:S07]  /*a810*/  PRMT R4, R0, 0x7610, R4 ;  /* 0x0000761000047816 */ /* 0x000fce0000000004 */
.L_x_6597:
[----:B------:R-:W-:Y:S05]  /*a820*/  BSYNC B0 ;  /* 0x0000000000007941 */ /* 0x000fea0003800000 */
.L_x_6596:
[----:B------:R0:W-:Y:S01]  /*a830*/  STG.E.U8 desc[UR36][R8.64], R4 ;  /* 0x0000000408007986 */ /* 0x0001e2000c101124 */
[----:B------:R-:W-:Y:S05]  /*a840*/  BRA `(.L_x_6573) ;  /* 0x0000000000b87947 */ /* 0x000fea0003800000 */
.L_x_6590:
        /* <DEDUP_REMOVED lines=22> */
.L_x_6572:
        /* <DEDUP_REMOVED lines=16> */
.L_x_6601:
[----:B------:R-:W-:Y:S05]  /*aab0*/  BRA `(.L_x_6573) ;  /* 0x00000000001c7947 */ /* 0x000fea0003800000 */
.L_x_6600:
[----:B------:R-:W-:-:S06]  /*aac0*/  IMAD.U32 R4, R22, 0x10000, RZ ;  /* 0x0001000016047824 */ /* 0x000fcc00078e00ff */
[----:B------:R-:W0:Y:S02]  /*aad0*/  F2I.U64.TRUNC R4, R4 ;  /* 0x0000000400047311 */ /* 0x000e24000020d800 */
[----:B0-----:R0:W-:Y:S01]  /*aae0*/  STG.E.64 desc[UR36][R8.64], R4 ;  /* 0x0000000408007986 */ /* 0x0011e2000c101b24 */
[----:B------:R-:W-:Y:S05]  /*aaf0*/  BRA `(.L_x_6573) ;  /* 0x00000000000c7947 */ /* 0x000fea0003800000 */
.L_x_6599:
[----:B------:R-:W-:-:S04]  /*ab00*/  IMAD.U32 R22, R22, 0x10000, RZ ;  /* 0x0001000016167824 */ /* 0x000fc800078e00ff */
[----:B------:R-:W0:Y:S02]  /*ab10*/  F2I.FTZ.U32.TRUNC.NTZ R3, R22 ;  /* 0x0000001600037305 */ /* 0x000e24000021f000 */
[----:B0-----:R0:W-:Y:S02]  /*ab20*/  STG.E desc[UR36][R8.64], R3 ;  /* 0x0000000308007986 */ /* 0x0011e4000c101924 */
.L_x_6573:
[----:B------:R-:W-:-:S05]  /*ab30*/  VIADD R25, R25, 0x80 ;  /* 0x0000008019197836 */ /* 0x000fca0000000000 */
[----:B------:R-:W-:-:S13]  /*ab40*/  ISETP.GE.AND P0, PT, R25, R16, PT ;  /* 0x000000101900720c */ /* 0x000fda0003f06270 */
        /* <DEDUP_REMOVED lines=19> */
[----:B------:R-:W-:-:S06]  /*ac80*/  IMAD.U32 R17, R17, 0x10000, RZ ;  /* 0x0001000011117824 */ /* 0x000fcc00078e00ff */
[----:B------:R-:W0:Y:S02]  /*ac90*/  F2I.FTZ.TRUNC.NTZ R17, R17 ;  /* 0x0000001100117305 */ /* 0x000e24000021f100 */
[----:B0-----:R0:W-:Y:S01]  /*aca0*/  STG.E.U8 desc[UR36][R8.64], R17 ;  /* 0x0000001108007986 */ /* 0x0011e2000c101124 */
[----:B------:R-:W-:Y:S05]  /*acb0*/  BRA `(.L_x_6607) ;  /* 0x0000000c00947947 */ /* 0x000fea0003800000 */
.L_x_6605:
[----:B------:R-:W-:-:S06]  /*acc0*/  IMAD.U32 R5, R17, 0x10000, RZ ;  /* 0x0001000011057824 */ /* 0x000fcc00078e00ff */
[----:B------:R-:W0:Y:S02]  /*acd0*/  F2I.S64.TRUNC R4, R5 ;  /* 0x0000000500047311 */ /* 0x000e24000020d900 */
[----:B0-----:R0:W-:Y:S01]  /*ace0*/  STG.E.U8 desc[UR36][R8.64], R4 ;  /* 0x0000000408007986 */ /* 0x0011e2000c101124 */
[----:B------:R-:W-:Y:S05]  /*acf0*/  BRA `(.L_x_6607) ;  /* 0x0000000c00847947 */ /* 0x000fea0003800000 */
.L_x_6604:
        /* <DEDUP_REMOVED lines=10> */
.L_x_6609:
[----:B------:R-:W-:-:S06]  /*ada0*/  IMAD.U32 R17, R17, 0x10000, RZ ;  /* 0x0001000011117824 */ /* 0x000fcc00078e00ff */
[----:B------:R-:W0:Y:S02]  /*adb0*/  F2I.FTZ.TRUNC.NTZ R17, R17 ;  /* 0x0000001100117305 */ /* 0x000e24000021f100 */
[----:B0-----:R0:W-:Y:S01]  /*adc0*/  STG.E desc[UR36][R8.64], R17 ;  /* 0x0000001108007986 */ /* 0x0011e2000c101924 */
[----:B------:R-:W-:Y:S05]  /*add0*/  BRA `(.L_x_6607) ;  /* 0x0000000c004c7947 */ /* 0x000fea0003800000 */
.L_x_6608:
[----:B------:R-:W-:-:S06]  /*ade0*/  IMAD.U32 R17, R17, 0x10000, RZ ;  /* 0x0001000011117824 */ /* 0x000fcc00078e00ff */
[----:B------:R-:W0:Y:S02]  /*adf0*/  F2I.FTZ.TRUNC.NTZ R17, R17 ;  /* 0x0000001100117305 */ /* 0x000e24000021f100 */
[----:B0-----:R0:W-:Y:S01]  /*ae00*/  STG.E.U16 desc[UR36][R8.64], R17 ;  /* 0x0000001108007986 */ /* 0x0011e2000c101524 */
[----:B------:R-:W-:Y:S05]  /*ae10*/  BRA `(.L_x_6607) ;  /* 0x0000000c003c7947 */ /* 0x000fea0003800000 */
.L_x_6603:
        /* <DEDUP_REMOVED lines=9> */
.L_x_6611:
[----:B------:R-:W-:-:S05]  /*aeb0*/  IMAD.U32 R0, R17, 0x10000, RZ ;  /* 0x0001000011007824 */ /* 0x000fca00078e00ff */
[----:B------:R-:W-:-:S05]  /*aec0*/  F2FP.F16.F32.PACK_AB R0, RZ, R0 ;  /* 0x00000000ff00723e */ /* 0x000fca00000000ff */
[----:B------:R0:W-:Y:S01]  /*aed0*/  STG.E.U16 desc[UR36][R8.64], R0 ;  /* 0x0000000008007986 */ /* 0x0001e2000c101524 */
[----:B------:R-:W-:Y:S05]  /*aee0*/  BRA `(.L_x_6607) ;  /* 0x0000000c00087947 */ /* 0x000fea0003800000 */
.L_x_6610:
        /* <DEDUP_REMOVED lines=10> */
.L_x_6613:
[----:B------:R-:W-:-:S05]  /*af90*/  IMAD.U32 R17, R17, 0x10000, RZ ;  /* 0x0001000011117824 */ /* 0x000fca00078e00ff */
[----:B------:R-:W-:-:S04]  /*afa0*/  F2FP.F16.F32.PACK_AB R3, RZ, R17 ;  /* 0x00000011ff03723e */ /* 0x000fc800000000ff */
[----:B------:R-:W-:-:S05]  /*afb0*/  PRMT R3, R3, 0x5410, RZ ;  /* 0x0000541003037816 */ /* 0x000fca00000000ff */
[----:B------:R3:W-:Y:S01]  /*afc0*/  STG.E desc[UR36][R8.64], R3 ;  /* 0x0000000308007986 */ /* 0x0007e2000c101924 */
[----:B------:R-:W-:Y:S05]  /*afd0*/  BRA `(.L_x_6607) ;  /* 0x0000000800cc7947 */ /* 0x000fea0003800000 */
.L_x_6612:
[----:B------:R-:W-:-:S04]  /*afe0*/  IMAD.U32 R4, R17, 0x10000, RZ ;  /* 0x0001000011047824 */ /* 0x000fc800078e00ff */
[----:B------:R-:W-:-:S06]  /*aff0*/  FMUL.FTZ R4, R4, 1 ;  /* 0x3f80000004047820 */ /* 0x000fcc0000410000 */
[----:B------:R-:W0:Y:S02]  /*b000*/  F2F.F64.F32 R4, R4 ;  /* 0x0000000400047310 */ /* 0x000e240000201800 */
[----:B0-----:R0:W-:Y:S01]  /*b010*/  STG.E.64 desc[UR36][R8.64], R4 ;  /* 0x0000000408007986 */ /* 0x0011e2000c101b24 */
[----:B------:R-:W-:Y:S05]  /*b020*/  BRA `(.L_x_6607) ;  /* 0x0000000800b87947 */ /* 0x000fea0003800000 */
.L_x_6602:
        /* <DEDUP_REMOVED lines=13> */
.L_x_6616:
[----:B------:R-:W-:Y:S01]  /*b100*/  IMAD.U32 R17, R17, 0x10000, RZ ;  /* 0x0001000011117824 */ /* 0x000fe200078e00ff */
[----:B------:R-:W-:-:S03]  /*b110*/  CS2R R6, SRZ ;  /* 0x0000000000067805 */ /* 0x000fc6000001ff00 */
[----:B------:R-:W-:-:S06]  /*b120*/  FMUL.FTZ R4, R17, 1 ;  /* 0x3f80000011047820 */ /* 0x000fcc0000410000 */
[----:B------:R-:W0:Y:S02]  /*b130*/  F2F.F64.F32 R4, R4 ;  /* 0x0000000400047310 */ /* 0x000e240000201800 */
[----:B0-----:R0:W-:Y:S01]  /*b140*/  STG.E.128 desc[UR36][R8.64], R4 ;  /* 0x0000000408007986 */ /* 0x0011e2000c101d24 */
[----:B------:R-:W-:Y:S05]  /*b150*/  BRA `(.L_x_6607) ;  /* 0x00000008006c7947 */ /* 0x000fea0003800000 */
.L_x_6615:
        /* <DEDUP_REMOVED lines=21> */
.L_x_6620:
[----:B------:R-:W-:Y:S05]  /*b2b0*/  BSYNC B0 ;  /* 0x0000000000007941 */ /* 0x000fea0003800000 */
.L_x_6619:
[----:B------:R-:W-:-:S05]  /*b2c0*/  LOP3.LUT R5, R0, R5, RZ, 0xfc, !PT ;  /* 0x0000000500057212 */ /* 0x000fca00078efcff */
[----:B------:R0:W-:Y:S01]  /*b2d0*/  STG.E.U8 desc[UR36][R8.64], R5 ;  /* 0x0000000508007986 */ /* 0x0001e2000c101124 */
[----:B------:R-:W-:Y:S05]  /*b2e0*/  BRA `(.L_x_6607) ;  /* 0x0000000800087947 */ /* 0x000fea0003800000 */
.L_x_6618:
        /* <DEDUP_REMOVED lines=13> */
.L_x_6622:
[----:B------:R-:W-:Y:S01]  /*b3c0*/  IMAD.MOV.U32 R0, RZ, RZ, 0x7f ;  /* 0x0000007fff007424 */ /* 0x000fe200078e00ff */
[----:B------:R-:W-:-:S04]  /*b3d0*/  ISETP.GT.U32.AND P0, PT, R3, 0x7f800000, PT ;  /* 0x7f8000000300780c */ /* 0x000fc80003f04070 */
[----:B------:R-:W-:-:S09]  /*b3e0*/  SEL R0, R0, 0x7c, P0 ;  /* 0x0000007c00007807 */ /* 0x000fd20000000000 */
.L_x_6623:
[----:B------:R-:W-:Y:S05]  /*b3f0*/  BSYNC B0 ;  /* 0x0000000000007941 */ /* 0x000fea0003800000 */
.L_x_6621:
[----:B------:R-:W-:-:S04]  /*b400*/  LOP3.LUT R3, R17, 0x80000000, RZ, 0xc0, !PT ;  /* 0x8000000011037812 */ /* 0x000fc800078ec0ff */
[----:B------:R-:W-:-:S04]  /*b410*/  SHF.R.U32.HI R3, RZ, 0x18, R3 ;  /* 0x00000018ff037819 */ /* 0x000fc80000011603 */
[----:B------:R-:W-:-:S05]  /*b420*/  LOP3.LUT R3, R0, R3, RZ, 0xfc, !PT ;  /* 0x0000000300037212 */ /* 0x000fca00078efcff */
[----:B------:R0:W-:Y:S01]  /*b430*/  STG.E.U8 desc[UR36][R8.64], R3 ;  /* 0x0000000308007986 */ /* 0x0001e2000c101124 */
[----:B------:R-:W-:Y:S05]  /*b440*/  BRA `(.L_x_6607) ;  /* 0x0000000400b07947 */ /* 0x000fea0003800000 */
.L_x_6617:
[----:B------:R0:W-:Y:S01]  /*b450*/  STG.E.U16 desc[UR36][R8.64], R17 ;  /* 0x0000001108007986 */ /* 0x0001e2000c101524 */
[----:B------:R-:W-:Y:S05]  /*b460*/  BRA `(.L_x_6607) ;  /* 0x0000000400a87947 */ /* 0x000fea0003800000 */
.L_x_6614:
        /* <DEDUP_REMOVED lines=12> */
.L_x_6626:
        /* <DEDUP_REMOVED lines=17> */
.L_x_6629:
[----:B------:R-:W-:-:S04]  /*b640*/  LOP3.LUT R3, R17, 0x80000000, RZ, 0xc0, !PT ;  /* 0x8000000011037812 */ /* 0x000fc800078ec0ff */
[----:B------:R-:W-:-:S04]  /*b650*/  SHF.R.U32.HI R3, RZ, 0x18, R3 ;  /* 0x00000018ff037819 */ /* 0x000fc80000011603 */
[----:B------:R-:W-:-:S04]  /*b660*/  LOP3.LUT R0, R0, R3, RZ, 0xfc, !PT ;  /* 0x0000000300007212 */ /* 0x000fc800078efcff */
[----:B------:R-:W-:-:S07]  /*b670*/  PRMT R4, R0, 0x7610, R4 ;  /* 0x0000761000047816 */ /* 0x000fce0000000004 */
.L_x_6628:
[----:B------:R-:W-:Y:S05]  /*b680*/  BSYNC B0 ;  /* 0x0000000000007941 */ /* 0x000fea0003800000 */
.L_x_6627:
[----:B------:R0:W-:Y:S01]  /*b690*/  STG.E.U8 desc[UR36][R8.64], R4 ;  /* 0x0000000408007986 */ /* 0x0001e2000c101124 */
[----:B------:R-:W-:Y:S05]  /*b6a0*/  BRA `(.L_x_6607) ;  /* 0x0000000400187947 */ /* 0x000fea0003800000 */
.L_x_6625:
        /* <DEDUP_REMOVED lines=17> */
.L_x_6632:
[----:B------:R-:W-:-:S04]  /*b7c0*/  LOP3.LUT R3, R17, 0x80000000, RZ, 0xc0, !PT ;  /* 0x8000000011037812 */ /* 0x000fc800078ec0ff */
[----:B------:R-:W-:-:S04]  /*b7d0*/  SHF.R.U32.HI R3, RZ, 0x18, R3 ;  /* 0x00000018ff037819 */ /* 0x000fc80000011603 */
[----:B------:R-:W-:-:S04]  /*b7e0*/  LOP3.LUT R0, R0, R3, RZ, 0xfc, !PT ;  /* 0x0000000300007212 */ /* 0x000fc800078efcff */
[----:B------:R-:W-:-:S07]  /*b7f0*/  PRMT R4, R0, 0x7610, R4 ;  /* 0x0000761000047816 */ /* 0x000fce0000000004 */
.L_x_6631:
[----:B------:R-:W-:Y:S05]  /*b800*/  BSYNC B0 ;  /* 0x0000000000007941 */ /* 0x000fea0003800000 */
.L_x_6630:
[----:B------:R0:W-:Y:S01]  /*b810*/  STG.E.U8 desc[UR36][R8.64], R4 ;  /* 0x0000000408007986 */ /* 0x0001e2000c101124 */
[----:B------:R-:W-:Y:S05]  /*b820*/  BRA `(.L_x_6607) ;  /* 0x0000000000b87947 */ /* 0x000fea0003800000 */
.L_x_6624:
        /* <DEDUP_REMOVED lines=22> */
.L_x_6606:
        /* <DEDUP_REMOVED lines=16> */
.L_x_6635:
[----:B------:R-:W-:Y:S05]  /*ba90*/  BRA `(.L_x_6607) ;  /* 0x00000000001c7947 */ /* 0x000fea0003800000 */
.L_x_6634:
[----:B------:R-:W-:-:S06]  /*baa0*/  IMAD.U32 R4, R17, 0x10000, RZ ;  /* 0x0001000011047824 */ /* 0x000fcc00078e00ff */
[----:B------:R-:W0:Y:S02]  /*bab0*/  F2I.U64.TRUNC R4, R4 ;  /* 0x0000000400047311 */ /* 0x000e24000020d800 */
[----:B0-----:R0:W-:Y:S01]  /*bac0*/  STG.E.64 desc[UR36][R8.64], R4 ;  /* 0x0000000408007986 */ /* 0x0011e2000c101b24 */
[----:B------:R-:W-:Y:S05]  /*bad0*/  BRA `(.L_x_6607) ;  /* 0x00000000000c7947 */ /* 0x000fea0003800000 */
.L_x_6633:
[----:B------:R-:W-:-:S06]  /*bae0*/  IMAD.U32 R17, R17, 0x10000, RZ ;  /* 0x0001000011117824 */ /* 0x000fcc00078e00ff */
[----:B------:R-:W0:Y:S02]  /*baf0*/  F2I.FTZ.U32.TRUNC.NTZ R17, R17 ;  /* 0x0000001100117305 */ /* 0x000e24000021f000 */
[----:B0-----:R0:W-:Y:S02]  /*bb00*/  STG.E desc[UR36][R8.64], R17 ;  /* 0x0000001108007986 */ /* 0x0011e4000c101924 */
.L_x_6607:
[----:B------:R-:W-:-:S07]  /*bb10*/  VIADD R25, R25, 0x80 ;  /* 0x0000008019197836 */ /* 0x000fce0000000000 */
.L_x_6567:
[----:B------:R-:W-:Y:S05]  /*bb20*/  BSYNC B6 ;  /* 0x0000000000067941 */ /* 0x000fea0003800000 */
.L_x_6566:
[----:B------:R-:W-:-:S13]  /*bb30*/  ISETP.GE.AND P0, PT, R25, R16, PT ;  /* 0x000000101900720c */ /* 0x000fda0003f06270 */
[----:B------:R-:W-:Y:S05]  /*bb40*/  @P0 EXIT ;  /* 0x000000000000094d */ /* 0x000fea0003800000 */
[----:B0-2---:R-:W0:Y:S01]  /*bb50*/  LDC.64 R4, c[0x0][0x218] ;  /* 0x00008600ff047b82 */ /* 0x005e220000000a00 */
[----:B---3--:R-:W-:Y:S01]  /*bb60*/  PRMT R0, R18, 0x9910, RZ ;  /* 0x0000991012007816 */ /* 0x008fe200000000ff */
[----:B------:R-:W-:Y:S01]  /*bb70*/  IMAD R2, R2, 0x200, R25 ;  /* 0x0000020002027824 */ /* 0x000fe200078e0219 */
[----:B------:R-:W-:Y:S02]  /*bb80*/  ULDC UR4, c[0x0][0x244] ;  /* 0x0000910000047ab9 */ /* 0x000fe40000000800 */
[----:B------:R-:W-:Y:S01]  /*bb90*/  ISETP.GT.AND P1, PT, R0, 0x9, PT ;  /* 0x000000090000780c */ /* 0x000fe20003f24270 */
[----:B----4-:R-:W-:-:S05]  /*bba0*/  IMAD R3, R2, UR4, RZ ;  /* 0x0000000402037c24 */ /* 0x010fca000f8e02ff */
        /* <DEDUP_REMOVED lines=11> */
[----:B-1----:R-:W-:-:S06]  /*bc60*/  IMAD.U32 R19, R19, 0x10000, RZ ;  /* 0x0001000013137824 */ /* 0x002fcc00078e00ff */
[----:B------:R-:W0:Y:S02]  /*bc70*/  F2I.FTZ.TRUNC.NTZ R19, R19 ;  /* 0x0000001300137305 */ /* 0x000e24000021f100 */
[----:B0-----:R-:W-:Y:S01]  /*bc80*/  STG.E.U8 desc[UR36][R2.64], R19 ;  /* 0x0000001302007986 */ /* 0x001fe2000c101124 */
[----:B------:R-:W-:Y:S05]  /*bc90*/  EXIT ;  /* 0x000000000000794d */ /* 0x000fea0003800000 */
.L_x_6639:
[----:B-1----:R-:W-:-:S06]  /*bca0*/  IMAD.U32 R5, R19, 0x10000, RZ ;  /* 0x0001000013057824 */ /* 0x002fcc00078e00ff */
[----:B------:R-:W0:Y:S02]  /*bcb0*/  F2I.S64.TRUNC R4, R5 ;  /* 0x0000000500047311 */ /* 0x000e24000020d900 */
[----:B0-----:R-:W-:Y:S01]  /*bcc0*/  STG.E.U8 desc[UR36][R2.64], R4 ;  /* 0x0000000402007986 */ /* 0x001fe2000c101124 */
[----:B------:R-:W-:Y:S05]  /*bcd0*/  EXIT ;  /* 0x000000000000794d */ /* 0x000fea0003800000 */
.L_x_6638:
[----:B------:R-:W-:-:S13]  /*bce0*/  ISETP.NE.AND P0, PT, R0, 0x2, PT ;  /* 0x000000020000780c */ /* 0x000fda0003f05270 */
[----:B------:R-:W-:Y:S05]  /*bcf0*/  @!P0 BRA `(.L_x_6641) ;  /* 0x0000000000308947 */ /* 0x000fea0003800000 */
[----:B------:R-:W-:-:S13]  /*bd00*/  ISETP.NE.AND P0, PT, R0, 0x3, PT ;  /* 0x000000030000780c */ /* 0x000fda0003f05270 */
[----:B------:R-:W-:Y:S05]  /*bd10*/  @!P0 BRA `(.L_x_6642) ;  /* 0x0000000000188947 */ /* 0x000fea0003800000 */
[----:B------:R-:W-:-:S13]  /*bd20*/  ISETP.NE.AND P0, PT, R0, 0x4, PT ;  /* 0x000000040000780c */ /* 0x000fda0003f05270 */
[----:B------:R-:W-:Y:S05]  /*bd30*/  @P0 BRA `(.L_x_6640) ;  /* 0x0000000c000c0947 */ /* 0x000fea0003800000 */
[----:B-1----:R-:W-:-:S06]  /*bd40*/  IMAD.U32 R4, R19, 0x10000, RZ ;  /* 0x0001000013047824 */ /* 0x002fcc00078e00ff */
[----:B------:R-:W0:Y:S02]  /*bd50*/  F2I.S64.TRUNC R4, R4 ;  /* 0x0000000400047311 */ /* 0x000e24000020d900 */
[----:B0-----:R-:W-:Y:S01]  /*bd60*/  STG.E.64 desc[UR36][R2.64], R4 ;  /* 0x0000000402007986 */ /* 0x001fe2000c101b24 */
[----:B------:R-:W-:Y:S05]  /*bd70*/  EXIT ;  /* 0x000000000000794d */ /* 0x000fea0003800000 */
.L_x_6642:
[----:B-1----:R-:W-:-:S06]  /*bd80*/  IMAD.U32 R19, R19, 0x10000, RZ ;  /* 0x0001000013137824 */ /* 0x002fcc00078e00ff */
[----:B------:R-:W0:Y:S02]  /*bd90*/  F2I.FTZ.TRUNC.NTZ R19, R19 ;  /* 0x0000001300137305 */ /* 0x000e24000021f100 */
[----:B0-----:R-:W-:Y:S01]  /*bda0*/  STG.E desc[UR36][R2.64], R19 ;  /* 0x0000001302007986 */ /* 0x001fe2000c101924 */
[----:B------:R-:W-:Y:S05]  /*bdb0*/  EXIT ;  /* 0x000000000000794d */ /* 0x000fea0003800000 */
.L_x_6641:
[----:B-1----:R-:W-:-:S06]  /*bdc0*/  IMAD.U32 R19, R19, 0x10000, RZ ;  /* 0x0001000013137824 */ /* 0x002fcc00078e00ff */
[----:B------:R-:W0:Y:S02]  /*bdd0*/  F2I.FTZ.TRUNC.NTZ R19, R19 ;  /* 0x0000001300137305 */ /* 0x000e24000021f100 */
[----:B0-----:R-:W-:Y:S01]  /*bde0*/  STG.E.U16 desc[UR36][R2.64], R19 ;  /* 0x0000001302007986 */ /* 0x001fe2000c101524 */
[----:B------:R-:W-:Y:S05]  /*bdf0*/  EXIT ;  /* 0x000000000000794d */ /* 0x000fea0003800000 */
.L_x_6637:
[----:B------:R-:W-:-:S13]  /*be00*/  ISETP.GT.AND P0, PT, R0, 0x6, PT ;  /* 0x000000060000780c */ /* 0x000fda0003f04270 */
[----:B------:R-:W-:Y:S05]  /*be10*/  @P0 BRA `(.L_x_6643) ;  /* 0x00000000002c0947 */ /* 0x000fea0003800000 */
[----:B------:R-:W-:-:S13]  /*be20*/  ISETP.NE.AND P0, PT, R0, 0x5, PT ;  /* 0x000000050000780c */ /* 0x000fda0003f05270 */
[----:B------:R-:W-:Y:S05]  /*be30*/  @!P0 BRA `(.L_x_6644) ;  /* 0x0000000000148947 */ /* 0x000fea0003800000 */
[----:B------:R-:W-:-:S13]  /*be40*/  ISETP.NE.AND P0, PT, R0, 0x6, PT ;  /* 0x000000060000780c */ /* 0x000fda0003f05270 */
[----:B------:R-:W-:Y:S05]  /*be50*/  @P0 BRA `(.L_x_6640) ;  /* 0x0000000800c40947 */ /* 0x000fea0003800000 */
[----:B-1----:R-:W-:-:S05]  /*be60*/  IMAD.U32 R19, R19, 0x10000, RZ ;  /* 0x0001000013137824 */ /* 0x002fca00078e00ff */
[----:B------:R-:W-:Y:S01]  /*be70*/  STG.E desc[UR36][R2.64], R19 ;  /* 0x0000001302007986 */ /* 0x000fe2000c101924 */
[----:B------:R-:W-:Y:S05]  /*be80*/  EXIT ;  /* 0x000000000000794d */ /* 0x000fea0003800000 */
.L_x_6644:
[----:B-1----:R-:W-:-:S05]  /*be90*/  IMAD.U32 R0, R19, 0x10000, RZ ;  /* 0x0001000013007824 */ /* 0x002fca00078e00ff */
[----:B------:R-:W-:-:S05]  /*bea0*/  F2FP.F16.F32.PACK_AB R0, RZ, R0 ;  /* 0x00000000ff00723e */ /* 0x000fca00000000ff */
[----:B------:R-:W-:Y:S01]  /*beb0*/  STG.E.U16 desc[UR36][R2.64], R0 ;  /* 0x0000000002007986 */ /* 0x000fe2000c101524 */
[----:B------:R-:W-:Y:S05]  /*bec0*/  EXIT ;  /* 0x000000000000794d */ /* 0x000fea0003800000 */
.L_x_6643:
        /* <DEDUP_REMOVED lines=8> */
[----:B------:R-:W-:Y:S01]  /*bf50*/  STG.E.64 desc[UR36][R2.64], R4 ;  /* 0x0000000402007986 */ /* 0x000fe2000c101b24 */
[----:B------:R-:W-:Y:S05]  /*bf60*/  EXIT ;  /* 0x000000000000794d */ /* 0x000fea0003800000 */
.L_x_6646:
[----:B-1----:R-:W-:-:S05]  /*bf70*/  IMAD.U32 R19, R19, 0x10000, RZ ;  /* 0x0001000013137824 */ /* 0x002fca00078e00ff */
[----:B------:R-:W-:-:S04]  /*bf80*/  F2FP.F16.F32.PACK_AB R5, RZ, R19 ;  /* 0x00000013ff05723e */ /* 0x000fc800000000ff */
[----:B------:R-:W-:-:S05]  /*bf90*/  PRMT R5, R5, 0x5410, RZ ;  /* 0x0000541005057816 */ /* 0x000fca00000000ff */
[----:B------:R-:W-:Y:S01]  /*bfa0*/  STG.E desc[UR36][R2.64], R5 ;  /* 0x0000000502007986 */ /* 0x000fe2000c101924 */
[----:B------:R-:W-:Y:S05]  /*bfb0*/  EXIT ;  /* 0x000000000000794d */ /* 0x000fea0003800000 */
.L_x_6645:
[----:B-1----:R-:W-:-:S04]  /*bfc0*/  IMAD.U32 R4, R19, 0x10000, RZ ;  /* 0x0001000013047824 */ /* 0x002fc800078e00ff */
[----:B------:R-:W-:-:S06]  /*bfd0*/  FMUL.FTZ R4, R4, 1 ;  /* 0x3f80000004047820 */ /* 0x000fcc0000410000 */
[----:B------:R-:W0:Y:S02]  /*bfe0*/  F2F.F64.F32 R4, R4 ;  /* 0x0000000400047310 */ /* 0x000e240000201800 */
[----:B0-----:R-:W-:Y:S01]  /*bff0*/  STG.E.64 desc[UR36][R2.64], R4 ;  /* 0x0000000402007986 */ /* 0x001fe2000c101b24 */
[----:B------:R-:W-:Y:S05]  /*c000*/  EXIT ;  /* 0x000000000000794d */ /* 0x000fea0003800000 */
.L_x_6636:
        /* <DEDUP_REMOVED lines=11> */
[----:B------:R-:W-:Y:S01]  /*c0c0*/  STG.E.U8 desc[UR36][R2.64], R5 ;  /* 0x0000000502007986 */ /* 0x000fe2000c101124 */
[----:B------:R-:W-:Y:S05]  /*c0d0*/  EXIT ;  /* 0x000000000000794d */ /* 0x000fea0003800000 */
.L_x_6649:
[----:B-1----:R-:W-:Y:S01]  /*c0e0*/  IMAD.U32 R19, R19, 0x10000, RZ ;  /* 0x0001000013137824 */ /* 0x002fe200078e00ff */
[----:B------:R-:W-:-:S03]  /*c0f0*/  CS2R R6, SRZ ;  /* 0x0000000000067805 */ /* 0x000fc6000001ff00 */
[----:B------:R-:W-:-:S06]  /*c100*/  FMUL.FTZ R4, R19, 1 ;  /* 0x3f80000013047820 */ /* 0x000fcc0000410000 */
[----:B------:R-:W0:Y:S02]  /*c110*/  F2F.F64.F32 R4, R4 ;  /* 0x0000000400047310 */ /* 0x000e240000201800 */
[----:B0-----:R-:W-:Y:S01]  /*c120*/  STG.E.128 desc[UR36][R2.64], R4 ;  /* 0x0000000402007986 */ /* 0x001fe2000c101d24 */
[----:B------:R-:W-:Y:S05]  /*c130*/  EXIT ;  /* 0x000000000000794d */ /* 0x000fea0003800000 */
.L_x_6648:
        /* <DEDUP_REMOVED lines=21> */
.L_x_6653:
[----:B------:R-:W-:Y:S05]  /*c290*/  BSYNC B0 ;  /* 0x0000000000007941 */ /* 0x000fea0003800000 */
.L_x_6652:
[----:B------:R-:W-:-:S05]  /*c2a0*/  LOP3.LUT R5, R0, R5, RZ, 0xfc, !PT ;  /* 0x0000000500057212 */ /* 0x000fca00078efcff */
[----:B------:R-:W-:Y:S01]  /*c2b0*/  STG.E.U8 desc[UR36][R2.64], R5 ;  /* 0x0000000502007986 */ /* 0x000fe2000c101124 */
[----:B------:R-:W-:Y:S05]  /*c2c0*/  EXIT ;  /* 0x000000000000794d */ /* 0x000fea0003800000 */
.L_x_6651:
        /* <DEDUP_REMOVED lines=13> */
.L_x_6655:
[----:B------:R-:W-:Y:S01]  /*c3a0*/  IMAD.MOV.U32 R0, RZ, RZ, 0x7f ;  /* 0x0000007fff007424 */ /* 0x000fe200078e00ff */
[----:B------:R-:W-:-:S04]  /*c3b0*/  ISETP.GT.U32.AND P0, PT, R4, 0x7f800000, PT ;  /* 0x7f8000000400780c */ /* 0x000fc80003f04070 */
[----:B------:R-:W-:-:S09]  /*c3c0*/  SEL R0, R0, 0x7c, P0 ;  /* 0x0000007c00007807 */ /* 0x000fd20000000000 */
.L_x_6656:
[----:B------:R-:W-:Y:S05]  /*c3d0*/  BSYNC B0 ;  /* 0x0000000000007941 */ /* 0x000fea0003800000 */
.L_x_6654:
[----:B------:R-:W-:-:S04]  /*c3e0*/  LOP3.LUT R4, R19, 0x80000000, RZ, 0xc0, !PT ;  /* 0x8000000013047812 */ /* 0x000fc800078ec0ff */
[----:B------:R-:W-:-:S04]  /*c3f0*/  SHF.R.U32.HI R5, RZ, 0x18, R4 ;  /* 0x00000018ff057819 */ /* 0x000fc80000011604 */
[----:B------:R-:W-:-:S05]  /*c400*/  LOP3.LUT R5, R0, R5, RZ, 0xfc, !PT ;  /* 0x0000000500057212 */ /* 0x000fca00078efcff */
[----:B------:R-:W-:Y:S01]  /*c410*/  STG.E.U8 desc[UR36][R2.64], R5 ;  /* 0x0000000502007986 */ /* 0x000fe2000c101124 */
[----:B------:R-:W-:Y:S05]  /*c420*/  EXIT ;  /* 0x000000000000794d */ /* 0x000fea0003800000 */
.L_x_6650:
[----:B-1----:R-:W-:Y:S01]  /*c430*/  STG.E.U16 desc[UR36][R2.64], R19 ;  /* 0x0000001302007986 */ /* 0x002fe2000c101524 */
[----:B------:R-:W-:Y:S05]  /*c440*/  EXIT ;  /* 0x000000000000794d */ /* 0x000fea0003800000 */
.L_x_6647:
        /* <DEDUP_REMOVED lines=9> */
[----:B------:R-:W0:Y:S02]  /*c4e0*/  F2I.FTZ.U32.TRUNC.NTZ R5, R5 ;  /* 0x0000000500057305 */ /* 0x000e24000021f000 */
[----:B0-----:R-:W-:Y:S01]  /*c4f0*/  STG.E.U16 desc[UR36][R2.64], R5 ;  /* 0x0000000502007986 */ /* 0x001fe2000c101524 */
[----:B------:R-:W-:Y:S05]  /*c500*/  EXIT ;  /* 0x000000000000794d */ /* 0x000fea0003800000 */
.L_x_6659:
        /* <DEDUP_REMOVED lines=17> */
.L_x_6662:
[----:B------:R-:W-:-:S04]  /*c620*/  LOP3.LUT R0, R19, 0x80000000, RZ, 0xc0, !PT ;  /* 0x8000000013007812 */ /* 0x000fc800078ec0ff */
[----:B------:R-:W-:-:S04]  /*c630*/  SHF.R.U32.HI R5, RZ, 0x18, R0 ;  /* 0x00000018ff057819 */ /* 0x000fc80000011600 */
[----:B------:R-:W-:-:S04]  /*c640*/  LOP3.LUT R4, R4, R5, RZ, 0xfc, !PT ;  /* 0x0000000504047212 */ /* 0x000fc800078efcff */
[----:B------:R-:W-:-:S07]  /*c650*/  PRMT R0, R4, 0x7610, R0 ;  /* 0x0000761004007816 */ /* 0x000fce0000000000 */
.L_x_6661:
[----:B------:R-:W-:Y:S05]  /*c660*/  BSYNC B0 ;  /* 0x0000000000007941 */ /* 0x000fea0003800000 */
.L_x_6660:
[----:B------:R-:W-:Y:S01]  /*c670*/  STG.E.U8 desc[UR36][R2.64], R0 ;  /* 0x0000000002007986 */ /* 0x000fe2000c101124 */
[----:B------:R-:W-:Y:S05]  /*c680*/  EXIT ;  /* 0x000000000000794d */ /* 0x000fea0003800000 */
.L_x_6658:
        /* <DEDUP_REMOVED lines=17> */
.L_x_6665:
[----:B------:R-:W-:-:S04]  /*c7a0*/  LOP3.LUT R0, R19, 0x80000000, RZ, 0xc0, !PT ;  /* 0x8000000013007812 */ /* 0x000fc800078ec0ff */
[----:B------:R-:W-:-:S04]  /*c7b0*/  SHF.R.U32.HI R5, RZ, 0x18, R0 ;  /* 0x00000018ff057819 */ /* 0x000fc80000011600 */
[----:B------:R-:W-:-:S04]  /*c7c0*/  LOP3.LUT R4, R4, R5, RZ, 0xfc, !PT ;  /* 0x0000000504047212 */ /* 0x000fc800078efcff */
[----:B------:R-:W-:-:S07]  /*c7d0*/  PRMT R0, R4, 0x7610, R0 ;  /* 0x0000761004007816 */ /* 0x000fce0000000000 */
.L_x_6664:
[----:B------:R-:W-:Y:S05]  /*c7e0*/  BSYNC B0 ;  /* 0x0000000000007941 */ /* 0x000fea0003800000 */
.L_x_6663:
[----:B------:R-:W-:Y:S01]  /*c7f0*/  STG.E.U8 desc[UR36][R2.64], R0 ;  /* 0x0000000002007986 */ /* 0x000fe2000c101124 */
[----:B------:R-:W-:Y:S05]  /*c800*/  EXIT ;  /* 0x000000000000794d */ /* 0x000fea0003800000 */
.L_x_6657:
[----:B------:R-:W-:-:S13]  /*c810*/  ISETP.NE.AND P0, PT, R0, 0x1c, PT ;  /* 0x0000001c0000780c */ /* 0x000fda0003f05270 */
[----:B------:R-:W-:Y:S05]  /*c820*/  @!P0 BRA `(.L_x_6666) ;  /* 0x0000000000a48947 */ /* 0x000fea0003800000 */
[----:B------:R-:W-:-:S13]  /*c830*/  ISETP.NE.AND P0, PT, R0, 0x1d, PT ;  /* 0x0000001d0000780c */ /* 0x000fda0003f05270 */
[----:B------:R-:W-:Y:S05]  /*c840*/  @!P0 BRA `(.L_x_6667) ;  /* 0x00000000008c8947 */ /* 0x000fea0003800000 */
[----:B------:R-:W-:-:S13]  /*c850*/  ISETP.NE.AND P0, PT, R0, 0x2c, PT ;  /* 0x0000002c0000780c */ /* 0x000fda0003f05270 */
[----:B------:R-:W-:Y:S05]  /*c860*/  @P0 BRA `(.L_x_6640) ;  /* 0x0000000000400947 */ /* 0x000fea0003800000 */
[----:B-1----:R-:W-:Y:S02]  /*c870*/  IMAD.U32 R19, R19, 0x10000, RZ ;  /* 0x0001000013137824 */ /* 0x002fe400078e00ff */
        /* <DEDUP_REMOVED lines=15> */
.L_x_6640:
        /* <DEDUP_REMOVED lines=15> */
[----:B-12---:R-:W-:Y:S05]  /*ca60*/  CALL.ABS.NOINC R2 ;  /* 0x0000000002007343 */ /* 0x006fea0003c00000 */
.L_x_6668:
[----:B------:R-:W-:Y:S05]  /*ca70*/  EXIT ;  /* 0x000000000000794d */ /* 0x000fea0003800000 */
.L_x_6667:
[----:B-1----:R-:W-:-:S06]  /*ca80*/  IMAD.U32 R4, R19, 0x10000, RZ ;  /* 0x0001000013047824 */ /* 0x002fcc00078e00ff */
[----:B------:R-:W0:Y:S02]  /*ca90*/  F2I.U64.TRUNC R4, R4 ;  /* 0x0000000400047311 */ /* 0x000e24000020d800 */
[----:B0-----:R-:W-:Y:S01]  /*caa0*/  STG.E.64 desc[UR36][R2.64], R4 ;  /* 0x0000000402007986 */ /* 0x001fe2000c101b24 */
[----:B------:R-:W-:Y:S05]  /*cab0*/  EXIT ;  /* 0x000000000000794d */ /* 0x000fea0003800000 */
.L_x_6666:
[----:B-1----:R-:W-:-:S06]  /*cac0*/  IMAD.U32 R19, R19, 0x10000, RZ ;  /* 0x0001000013137824 */ /* 0x002fcc00078e00ff */
[----:B------:R-:W0:Y:S02]  /*cad0*/  F2I.FTZ.U32.TRUNC.NTZ R19, R19 ;  /* 0x0000001300137305 */ /* 0x000e24000021f000 */
[----:B0-----:R-:W-:Y:S01]  /*cae0*/  STG.E desc[UR36][R2.64], R19 ;  /* 0x0000001302007986 */ /* 0x001fe2000c101924 */
[----:B------:R-:W-:Y:S05]  /*caf0*/  EXIT ;  /* 0x000000000000794d */ /* 0x000fea0003800000 */
.L_x_6669:
        /* <DEDUP_REMOVED lines=16> */
.L_x_9602:


//--------------------- .text._ZN2at6native18elementwise_kernelILi128ELi4EZNS0_22gpu_kernel_impl_nocastIZZZNS0_10glu_kernelERNS_18TensorIteratorBaseEENKUlvE_clEvENKUlvE2_clEvEUlN3c108BFloat16ES8_E_EEvS4_RKT_EUliE_EEviT1_ --------------------------
	.section	.text._ZN2at6native18elementwise_kernelILi128ELi4EZNS0_22gpu_kernel_impl_nocastIZZZNS0_10glu_kernelERNS_18TensorIteratorBaseEENKUlvE_clEvENKUlvE2_clEvEUlN3c108BFloat16ES8_E_EEvS4_RKT_EUliE_EEviT1_,"ax",@progbits
	.align	128
        .global         _ZN2at6native18elementwise_kernelILi128ELi4EZNS0_22gpu_kernel_impl_nocastIZZZNS0_10glu_kernelERNS_18TensorIteratorBaseEENKUlvE_clEvENKUlvE2_clEvEUlN3c108BFloat16ES8_E_EEvS4_RKT_EUliE_EEviT1_
        .type           _ZN2at6native18elementwise_kernelILi128ELi4EZNS0_22gpu_kernel_impl_nocastIZZZNS0_10glu_kernelERNS_18TensorIteratorBaseEENKUlvE_clEvENKUlvE2_clEvEUlN3c108BFloat16ES8_E_EEvS4_RKT_EUliE_EEviT1_,@function
        .size           _ZN2at6native18elementwise_kernelILi128ELi4EZNS0_22gpu_kernel_impl_nocastIZZZNS0_10glu_kernelERNS_18TensorIteratorBaseEENKUlvE_clEvENKUlvE2_clEvEUlN3c108BFloat16ES8_E_EEvS4_RKT_EUliE_EEviT1_,(.L_x_9603 - _ZN2at6native18elementwise_kernelILi128ELi4EZNS0_22gpu_kernel_impl_nocastIZZZNS0_10glu_kernelERNS_18TensorIteratorBaseEENKUlvE_clEvENKUlvE2_clEvEUlN3c108BFloat16ES8_E_EEvS4_RKT_EUliE_EEviT1_)
        .other          _ZN2at6native18elementwise_kernelILi128ELi4EZNS0_22gpu_kernel_impl_nocastIZZZNS0_10glu_kernelERNS_18TensorIteratorBaseEENKUlvE_clEvENKUlvE2_clEvEUlN3c108BFloat16ES8_E_EEvS4_RKT_EUliE_EEviT1_,@"STO_CUDA_ENTRY STV_DEFAULT"
_ZN2at6native18elementwise_kernelILi128ELi4EZNS0_22gpu_kernel_impl_nocastIZZZNS0_10glu_kernelERNS_18TensorIteratorBaseEENKUlvE_clEvENKUlvE2_clEvEUlN3c108BFloat16ES8_E_EEvS4_RKT_EUliE_EEviT1_:
.text._ZN2at6native18elementwise_kernelILi128ELi4EZNS0_22gpu_kernel_impl_nocastIZZZNS0_10glu_kernelERNS_18TensorIteratorBaseEENKUlvE_clEvENKUlvE2_clEvEUlN3c108BFloat16ES8_E_EEvS4_RKT_EUliE_EEviT1_:
        /* <DEDUP_REMOVED lines=11> */
[----:B------:R-:W-:Y:S01]  /*00b0*/  MOV R0, RZ ;  /* 0x000000ff00007202 */ /* 0x000fe20000000f00 */
[----:B------:R-:W-:Y:S01]  /*00c0*/  HFMA2.MMA R5, -RZ, RZ, 0, 0 ;  /* 0x00000000ff057435 */ /* 0x000fe200000001ff */
        /* <DEDUP_REMOVED lines=325> */
[----:B------:R-:W-:Y:S01]  /*1520*/  ISETP.NE.AND P0, PT, R10, 0x18, PT ;  /* 0x000000180a00780c */ /* 0x000fe20003f05270 */
[----:B------:R-:W-:Y:S01]  /*1530*/  HFMA2.MMA R6, -RZ, RZ, 0, 0 ;  /* 0x00000000ff067435 */ /* 0x000fe200000001ff */
[----:B------:R-:W-:Y:S01]  /*1540*/  ULDC.64 UR8, c[0x0][0x330] ;  /* 0x0000cc0000087ab9 */ /* 0x000fe20000000a00 */
[----:B------:R-:W-:-:S08]  /*1550*/  ULDC UR7, c[0x0][0x338] ;  /* 0x0000ce0000077ab9 */ /* 0x000fd00000000800 */
        /* <DEDUP_REMOVED lines=12> */
[----:B------:R-:W-:-:S03]  /*1620*/  IMAD R2, R7, UR9, R2 ;  /* 0x0000000907027c24 */ /* 0x000fc6000f8e0202 */
[----:B------:R-:W3:Y:S01]  /*1630*/  @P0 LDC R14, c[0x0][0x470] ;  /* 0x00011c00ff0e0b82 */ /* 0x000ee20000000800 */
[----:B0-----:R-:W-:-:S05]  /*1640*/  @P0 IMAD.HI.U32 R4, R11, R12, R10 ;  /* 0x0000000c0b040227 */ /* 0x001fca00078e000a */
[----:B------:R-:W-:-:S04]  /*1650*/  @P0 SHF.R.U32.HI R4, RZ, R13, R4 ;  /* 0x0000000dff040219 */ /* 0x000fc80000011604 */
[----:B------:R-:W-:-:S05]  /*1660*/  @P0 IADD3 R10, -R4, RZ, RZ ;  /* 0x000000ff040a0210 */ /* 0x000fca0007ffe1ff */
[----:B-1----:R-:W-:-:S04]  /*1670*/  @P0 IMAD R11, R10, R15, R11 ;  /* 0x0000000f0a0b0224 */ /* 0x002fc800078e020b */
[C---:B--2---:R-:W-:Y:S02]  /*1680*/  @P0 IMAD R5, R11.reuse, R8, R5 ;  /* 0x000000080b050224 */ /* 0x044fe400078e0205 */
[C---:B------:R-:W-:Y:S02]  /*1690*/  @P0 IMAD R0, R11.reuse, R9, R0 ;  /* 0x000000090b000224 */ /* 0x040fe400078e0200 */
[----:B---3--:R-:W-:-:S07]  /*16a0*/  @P0 IMAD R2, R11, R14, R2 ;  /* 0x0000000e0b020224 */ /* 0x008fce00078e0202 */
.L_x_6672:
[----:B------:R-:W-:Y:S02]  /*16b0*/  ULDC.64 UR8, c[0x0][0x488] ;  /* 0x0001220000087ab9 */ /* 0x000fe40000000a00 */
[----:B------:R-:W-:-:S04]  /*16c0*/  IADD3 R8, P0, R2, UR8, RZ ;  /* 0x0000000802087c10 */ /* 0x000fc8000ff1e0ff */
[----:B------:R-:W-:Y:S01]  /*16d0*/  IADD3.X R9, RZ, UR9, RZ, P0, !PT ;  /* 0x00000009ff097c10 */ /* 0x000fe200087fe4ff */
[----:B------:R-:W-:-:S04]  /*16e0*/  ULDC.64 UR8, c[0x0][0x480] ;  /* 0x0001200000087ab9 */ /* 0x000fc80000000a00 */
[----:B------:R-:W2:Y:S01]  /*16f0*/  LDG.E.U16 R8, desc[UR4][R8.64] ;  /* 0x0000000408087981 */ /* 0x000ea2000c1e1500 */
[----:B------:R-:W-:-:S04]  /*1700*/  IADD3 R6, P0, R0, UR8, RZ ;  /* 0x0000000800067c10 */ /* 0x000fc8000ff1e0ff */
[----:B------:R-:W-:Y:S01]  /*1710*/  IADD3.X R7, RZ, UR9, RZ, P0, !PT ;  /* 0x00000009ff077c10 */ /* 0x000fe200087fe4ff */
[----:B------:R-:W-:-:S04]  /*1720*/  ULDC.64 UR8, c[0x0][0x478] ;  /* 0x00011e0000087ab9 */ /* 0x000fc80000000a00 */
[----:B------:R-:W3:Y:S01]  /*1730*/  LDG.E.U16 R6, desc[UR4][R6.64] ;  /* 0x0000000406067981 */ /* 0x000ee2000c1e1500 */
[----:B------:R-:W-:Y:S02]  /*1740*/  IADD3 R4, P0, R5, UR8, RZ ;  /* 0x0000000805047c10 */ /* 0x000fe4000ff1e0ff */
[----:B------:R-:W-:Y:S02]  /*1750*/  IADD3 R3, R3, 0x80, RZ ;  /* 0x0000008003037810 */ /* 0x000fe40007ffe0ff */
[----:B------:R-:W-:Y:S02]  /*1760*/  IADD3.X R5, RZ, UR9, RZ, P0, !PT ;  /* 0x00000009ff057c10 */ /* 0x000fe400087fe4ff */
[----:B--2---:R-:W-:-:S05]  /*1770*/  SHF.L.U32 R0, R8, 0x10, RZ ;  /* 0x0000001008007819 */ /* 0x004fca00000006ff */
[----:B------:R-:W-:Y:S01]  /*1780*/  FMUL.FTZ R2, R0, -1.4426950216293334961 ;  /* 0xbfb8aa3b00027820 */ /* 0x000fe20000410000 */
[----:B---3--:R-:W-:-:S05]  /*1790*/  SHF.L.U32 R0, R6, 0x10, RZ ;  /* 0x0000001006007819 */ /* 0x008fca00000006ff */
[----:B------:R-:W0:Y:S02]  /*17a0*/  MUFU.EX2 R2, R2 ;  /* 0x0000000200027308 */ /* 0x000e240000000800 */
[----:B0-----:R-:W-:-:S06]  /*17b0*/  FADD.FTZ R10, R2, 1 ;  /* 0x3f800000020a7421 */ /* 0x001fcc0000010000 */
[----:B------:R-:W0:Y:S02]  /*17c0*/  MUFU.RCP R11, R10 ;  /* 0x0000000a000b7308 */ /* 0x000e240000001000 */
[----:B0-----:R-:W-:-:S05]  /*17d0*/  FMUL.FTZ R0, R0, R11 ;  /* 0x0000000b00007220 */ /* 0x001fca0000410000 */
[----:B------:R-:W-:-:S05]  /*17e0*/  F2FP.BF16.F32.PACK_AB R0, RZ, R0 ;  /* 0x00000000ff00723e */ /* 0x000fca00000010ff */
[----:B------:R0:W-:Y:S02]  /*17f0*/  STG.E.U16 desc[UR4][R4.64], R0 ;  /* 0x0000000004007986 */ /* 0x0001e4000c101504 */
.L_x_6671:
[----:B------:R-:W-:Y:S05]  /*1800*/  BSYNC B0 ;  /* 0x0000000000007941 */ /* 0x000fea0003800000 */
.L_x_6670:
[----:B------:R-:W-:Y:S01]  /*1810*/  ISETP.GE.AND P0, PT, R3, UR6, PT ;  /* 0x0000000603007c0c */ /* 0x000fe2000bf06270 */
[----:B------:R-:W-:-:S12]  /*1820*/  BSSY B0, `(.L_x_6673) ;  /* 0x00002f0000007945 */ /* 0x000fd80003800000 */
[----:B------:R-:W-:Y:S05]  /*1830*/  @P0 BRA `(.L_x_6674) ;  /* 0x0000002c00b80947 */ /* 0x000fea0003800000 */
[----:B0-----:R-:W0:Y:S01]  /*1840*/  LDC R4, c[0x0][0x218] ;  /* 0x00008600ff047b82 */ /* 0x001e220000000800 */
[----:B------:R-:W-:Y:S01]  /*1850*/  HFMA2.MMA R2, -RZ, RZ, 0, 0 ;  /* 0x00000000ff027435 */ /* 0x000fe200000001ff */
[----:B------:R-:W-:Y:S01]  /*1860*/  MOV R0, RZ ;  /* 0x000000ff00007202 */ /* 0x000fe20000000f00 */
[----:B------:R-:W-:Y:S01]  /*1870*/  HFMA2.MMA R5, -RZ, RZ, 0, 0 ;  /* 0x00000000ff057435 */ /* 0x000fe200000001ff */
        /* <DEDUP_REMOVED lines=349> */
.L_x_6675:
        /* <DEDUP_REMOVED lines=12> */
[----:B------:R-:W-:Y:S02]  /*2f10*/  ISETP.GE.AND P0, PT, R3, UR6, PT ;  /* 0x0000000603007c0c */ /* 0x000fe4000bf06270 */
        /* <DEDUP_REMOVED lines=8> */
[----:B------:R1:W-:Y:S01]  /*2fa0*/  STG.E.U16 desc[UR4][R4.64], R0 ;  /* 0x0000000004007986 */ /* 0x0003e2000c101504 */
[----:B------:R-:W-:Y:S05]  /*2fb0*/  @P0 BRA `(.L_x_6674) ;  /* 0x0000001400d80947 */ /* 0x000fea0003800000 */
[----:B-1----:R-:W0:Y:S01]  /*2fc0*/  LDC R4, c[0x0][0x218] ;  /* 0x00008600ff047b82 */ /* 0x002e220000000800 */
        /* <DEDUP_REMOVED lines=352> */
.L_x_6676:
        /* <DEDUP_REMOVED lines=21> */
.L_x_6674:
[----:B------:R-:W-:Y:S05]  /*4720*/  BSYNC B0 ;  /* 0x0000000000007941 */ /* 0x000fea0003800000 */
.L_x_6673:
[----:B------:R-:W-:-:S13]  /*4730*/  ISETP.GE.AND P0, PT, R3, UR6, PT ;  /* 0x0000000603007c0c */ /* 0x000fda000bf06270 */
[----:B------:R-:W-:Y:S05]  /*4740*/  @P0 EXIT ;  /* 0x000000000000094d */ /* 0x000fea0003800000 */
[----:B012---:R-:W0:Y:S01]  /*4750*/  LDC R4, c[0x0][0x218] ;  /* 0x00008600ff047b82 */ /* 0x007e220000000800 */
        /* <DEDUP_REMOVED lines=352> */
.L_x_6677:
        /* <DEDUP_REMOVED lines=9> */
[----:B------:R-:W-:-:S04]  /*5df0*/  IADD3 R4, P0, R5, UR6, RZ ;  /* 0x0000000605047c10 */ /* 0x000fc8000ff1e0ff */
        /* <DEDUP_REMOVED lines=9> */
[----:B------:R-:W-:Y:S01]  /*5e90*/  STG.E.U16 desc[UR4][R4.64], R0 ;  /* 0x0000000004007986 */ /* 0x000fe2000c101504 */
[----:B------:R-:W-:Y:S05]  /*5ea0*/  EXIT ;  /* 0x000000000000794d */ /* 0x000fea0003800000 */
.L_x_6678:
        /* <DEDUP_REMOVED lines=13> */
.L_x_9603:


//--------------------- .text._ZN2at6native27unrolled_elementwise_kernelIZZZNS0_10glu_kernelERNS_18TensorIteratorBaseEENKUlvE_clEvENKUlvE2_clEvEUlN3c108BFloat16ES7_E_St5arrayIPcLm3EELi4E23TrivialOffsetCalculatorILi2EjESC_ILi1EjENS0_6memory15LoadWithoutCastENSF_16StoreWithoutCastEEEviT_T0_T2_T3_T4_T5_ --------------------------
	.section	.text._ZN2at6native27unrolled_elementwise_kernelIZZZNS0_10glu_kernelERNS_18TensorIteratorBaseEENKUlvE_clEvENKUlvE2_clEvEUlN3c108BFloat16ES7_E_St5arrayIPcLm3EELi4E23TrivialOffsetCalculatorILi2EjESC_ILi1EjENS0_6memory15LoadWithoutCastENSF_16StoreWithoutCastEEEviT_T0_T2_T3_T4_T5_,"ax",@progbits
	.align	128
        .global         _ZN2at6native27unrolled_elementwise_kernelIZZZNS0_10glu_kernelERNS_18TensorIteratorBaseEENKUlvE_clEvENKUlvE2_clEvEUlN3c108BFloat16ES7_E_St5arrayIPcLm3EELi4E23TrivialOffsetCalculatorILi2EjESC_ILi1EjENS0_6memory15LoadWithoutCastENSF_16StoreWithoutCastEEEviT_T0_T2_T3_T4_T5_
        .type           _ZN2at6native27unrolled_elementwise_kernelIZZZNS0_10glu_kernelERNS_18TensorIteratorBaseEENKUlvE_clEvENKUlvE2_clEvEUlN3c108BFloat16ES7_E_St5arrayIPcLm3EELi4E23TrivialOffsetCalculatorILi2EjESC_ILi1EjENS0_6memory15LoadWithoutCastENSF_16StoreWithoutCastEEEviT_T0_T2_T3_T4_T5_,@function
        .size           _ZN2at6native27unrolled_elementwise_kernelIZZZNS0_10glu_kernelERNS_18TensorIteratorBaseEENKUlvE_clEvENKUlvE2_clEvEUlN3c108BFloat16ES7_E_St5arrayIPcLm3EELi4E23TrivialOffsetCalculatorILi2EjESC_ILi1EjENS0_6memory15LoadWithoutCastENSF_16StoreWithoutCastEEEviT_T0_T2_T3_T4_T5_,(.L_x_9604 - _ZN2at6native27unrolled_elementwise_kernelIZZZNS0_10glu_kernelERNS_18TensorIteratorBaseEENKUlvE_clEvENKUlvE2_clEvEUlN3c108BFloat16ES7_E_St5arrayIPcLm3EELi4E23TrivialOffsetCalculatorILi2EjESC_ILi1EjENS0_6memory15LoadWithoutCastENSF_16StoreWithoutCastEEEviT_T0_T2_T3_T4_T5_)
        .other          _ZN2at6native27unrolled_elementwise_kernelIZZZNS0_10glu_kernelERNS_18TensorIteratorBaseEENKUlvE_clEvENKUlvE2_clEvEUlN3c108BFloat16ES7_E_St5arrayIPcLm3EELi4E23TrivialOffsetCalculatorILi2EjESC_ILi1EjENS0_6memory15LoadWithoutCastENSF_16StoreWithoutCastEEEviT_T0_T2_T3_T4_T5_,@"STO_CUDA_ENTRY STV_DEFAULT"
_ZN2at6native27unrolled_elementwise_kernelIZZZNS0_10glu_kernelERNS_18TensorIteratorBaseEENKUlvE_clEvENKUlvE2_clEvEUlN3c108BFloat16ES7_E_St5arrayIPcLm3EELi4E23TrivialOffsetCalculatorILi2EjESC_ILi1EjENS0_6memory15LoadWithoutCastENSF_16StoreWithoutCastEEEviT_T0_T2_T3_T4_T5_:
.text._ZN2at6native27unrolled_elementwise_kernelIZZZNS0_10glu_kernelERNS_18TensorIteratorBaseEENKUlvE_clEvENKUlvE2_clEvEUlN3c108BFloat16ES7_E_St5arrayIPcLm3EELi4E23TrivialOffsetCalculatorILi2EjESC_ILi1EjENS0_6memory15LoadWithoutCastENSF_16StoreWithoutCastEEEviT_T0_T2_T3_T4_T5_:
[----:B------:R-:W-:Y:S01]  /*0000*/  LDC R1, c[0x0][0x28] ;  /* 0x00000a00ff017b82 */ /* 0x000fe20000000800 */
[----:B------:R-:W0:Y:S07]  /*0010*/  S2R R0, SR_CTAID.X ;  /* 0x0000000000007919 */ /* 0x000e2e0000002500 */
[----:B------:R-:W0:Y:S01]  /*0020*/  LDC R3, c[0x0][0x210] ;  /* 0x00008400ff037b82 */ /* 0x000e220000000800 */
[----:B------:R-:W-:Y:S01]  /*0030*/  PRMT R16, RZ, 0x7610, R16 ;  /* 0x00007610ff107816 */ /* 0x000fe20000000010 */
[----:B------:R-:W-:Y:S01]  /*0040*/  ULDC.64 UR4, c[0x0][0x208] ;  /* 0x0000820000047ab9 */ /* 0x000fe20000000a00 */
[----:B------:R-:W1:Y:S01]  /*0050*/  S2R R17, SR_TID.X ;  /* 0x0000000000117919 */ /* 0x000e620000002100 */
[----:B0-----:R-:W-:Y:S01]  /*0060*/  IMAD R10, R0, -0x200, R3 ;  /* 0xfffffe00000a7824 */ /* 0x001fe200078e0203 */
[----:B-1----:R-:W-:-:S04]  /*0070*/  MOV R19, R17 ;  /* 0x0000001100137202 */ /* 0x002fc80000000f00 */
[----:B------:R-:W-:-:S13]  /*0080*/  ISETP.GE.AND P0, PT, R17, R10, PT ;  /* 0x0000000a1100720c */ /* 0x000fda0003f06270 */
[C---:B------:R-:W-:Y:S01]  /*0090*/  @!P0 IMAD R27, R0.reuse, 0x200, R19 ;  /* 0x00000200001b8824 */ /* 0x040fe200078e0213 */
[----:B------:R-:W-:Y:S01]  /*00a0*/  @!P0 IADD3 R19, R19, 0x80, RZ ;  /* 0x0000008013138810 */ /* 0x000fe20007ffe0ff */
[----:B------:R-:W0:Y:S03]  /*00b0*/  @!P0 LDC.64 R6, c[0x0][0x228] ;  /* 0x00008a00ff068b82 */ /* 0x000e260000000a00 */
[CC--:B------:R-:W-:Y:S02]  /*00c0*/  ISETP.GE.AND P1, PT, R19.reuse, R10.reuse, PT ;  /* 0x0000000a1300720c */ /* 0x0c0fe40003f26270 */
[----:B------:R-:W-:Y:S02]  /*00d0*/  PRMT R15, RZ, 0x7610, R15 ;  /* 0x00007610ff0f7816 */ /* 0x000fe4000000000f */
[----:B------:R-:W-:Y:S01]  /*00e0*/  PRMT R14, RZ, 0x7610, R14 ;  /* 0x00007610ff0e7816 */ /* 0x000fe2000000000e */
[----:B------:R-:W1:Y:S08]  /*00f0*/  @!P0 LDC.64 R8, c[0x0][0x220] ;  /* 0x00008800ff088b82 */ /* 0x000e700000000a00 */
[----:B------:R-:W-:Y:S01]  /*0100*/  @!P1 IMAD R23, R0, 0x200, R19 ;  /* 0x0000020000179824 */ /* 0x000fe200078e0213 */
[----:B------:R-:W-:Y:S01]  /*0110*/  @!P1 IADD3 R19, R19, 0x80, RZ ;  /* 0x0000008013139810 */ /* 0x000fe20007ffe0ff */
[----:B------:R-:W2:Y:S03]  /*0120*/  @!P1 LDC.64 R4, c[0x0][0x228] ;  /* 0x00008a00ff049b82 */ /* 0x000ea60000000a00 */
[----:B------:R-:W-:Y:S01]  /*0130*/  ISETP.GE.AND P3, PT, R19, R10, PT ;  /* 0x0000000a1300720c */ /* 0x000fe20003f66270 */
[----:B0-----:R-:W-:-:S05]  /*0140*/  @!P0 IMAD.WIDE.U32 R6, R27, 0x2, R6 ;  /* 0x000000021b068825 */ /* 0x001fca00078e0006 */
[----:B------:R0:W3:Y:S07]  /*0150*/  @!P0 LDG.E.U16 R16, desc[UR4][R6.64] ;  /* 0x0000000406108981 */ /* 0x0000ee000c1e1500 */
[----:B------:R-:W4:Y:S01]  /*0160*/  @!P3 LDC.64 R2, c[0x0][0x228] ;  /* 0x00008a00ff02bb82 */ /* 0x000f220000000a00 */
[----:B------:R-:W-:Y:S01]  /*0170*/  @!P3 IMAD R21, R0, 0x200, R19 ;  /* 0x000002000015b824 */ /* 0x000fe200078e0213 */
[----:B------:R-:W-:-:S04]  /*0180*/  @!P3 IADD3 R19, R19, 0x80, RZ ;  /* 0x000000801313b810 */ /* 0x000fc80007ffe0ff */
[----:B------:R-:W-:Y:S01]  /*0190*/  ISETP.GE.AND P2, PT, R19, R10, PT ;  /* 0x0000000a1300720c */ /* 0x000fe20003f46270 */
[----:B--2---:R-:W-:Y:S01]  /*01a0*/  @!P1 IMAD.WIDE.U32 R28, R23, 0x2, R4 ;  /* 0x00000002171c9825 */ /* 0x004fe200078e0004 */
[----:B------:R-:W-:Y:S01]  /*01b0*/  PRMT R18, RZ, 0x7610, R18 ;  /* 0x00007610ff127816 */ /* 0x000fe20000000012 */
[----:B------:R-:W2:Y:S03]  /*01c0*/  @!P1 LDC.64 R4, c[0x0][0x220] ;  /* 0x00008800ff049b82 */ /* 0x000ea60000000a00 */
[----:B------:R-:W3:Y:S07]  /*01d0*/  @!P1 LDG.E.U16 R14, desc[UR4][R28.64] ;  /* 0x000000041c0e9981 */ /* 0x000eee000c1e1500 */
[----:B0-----:R-:W0:Y:S01]  /*01e0*/  @!P2 LDC.64 R6, c[0x0][0x228] ;  /* 0x00008a00ff06ab82 */ /* 0x001e220000000a00 */
[----:B----4-:R-:W-:-:S07]  /*01f0*/  @!P3 IMAD.WIDE.U32 R24, R21, 0x2, R2 ;  /* 0x000000021518b825 */ /* 0x010fce00078e0002 */
[----:B------:R-:W4:Y:S01]  /*0200*/  @!P3 LDC.64 R2, c[0x0][0x220] ;  /* 0x00008800ff02bb82 */ /* 0x000f220000000a00 */
[----:B------:R2:W3:Y:S01]  /*0210*/  @!P3 LDG.E.U16 R15, desc[UR4][R24.64] ;  /* 0x00000004180fb981 */ /* 0x0004e2000c1e1500 */
[----:B-1----:R-:W-:-:S05]  /*0220*/  @!P0 IMAD.WIDE.U32 R8, R27, 0x2, R8 ;  /* 0x000000021b088825 */ /* 0x002fca00078e0008 */
[----:B------:R-:W3:Y:S01]  /*0230*/  @!P0 LDG.E.U16 R18, desc[UR4][R8.64] ;  /* 0x0000000408128981 */ /* 0x000ee2000c1e1500 */
[----:B------:R-:W-:Y:S01]  /*0240*/  @!P2 IMAD R19, R0, 0x200, R19 ;  /* 0x000002000013a824 */ /* 0x000fe200078e0213 */
[----:B------:R-:W-:-:S03]  /*0250*/  PRMT R20, RZ, 0x7610, R20 ;  /* 0x00007610ff147816 */ /* 0x000fc60000000014 */
[----:B0-----:R-:W-:-:S05]  /*0260*/  @!P2 IMAD.WIDE.U32 R6, R19, 0x2, R6 ;  /* 0x000000021306a825 */ /* 0x001fca00078e0006 */
[----:B------:R0:W3:Y:S01]  /*0270*/  @!P2 LDG.E.U16 R20, desc[UR4][R6.64] ;  /* 0x000000040614a981 */ /* 0x0000e2000c1e1500 */
[----:B--2---:R-:W-:Y:S01]  /*0280*/  PRMT R24, RZ, 0x7610, R24 ;  /* 0x00007610ff187816 */ /* 0x004fe20000000018 */
[----:B----4-:R-:W-:Y:S01]  /*0290*/  @!P3 IMAD.WIDE.U32 R2, R21, 0x2, R2 ;  /* 0x000000021502b825 */ /* 0x010fe200078e0002 */
[----:B------:R-:W-:-:S03]  /*02a0*/  PRMT R21, RZ, 0x7610, R21 ;  /* 0x00007610ff157816 */ /* 0x000fc60000000015 */
[----:B------:R-:W-:Y:S02]  /*02b0*/  @!P1 IMAD.WIDE.U32 R4, R23, 0x2, R4 ;  /* 0x0000000217049825 */ /* 0x000fe400078e0004 */
[----:B------:R-:W1:Y:S01]  /*02c0*/  @!P2 LDC.64 R22, c[0x0][0x220] ;  /* 0x00008800ff16ab82 */ /* 0x000e620000000a00 */
[----:B------:R2:W4:Y:S04]  /*02d0*/  @!P3 LDG.E.U16 R21, desc[UR4][R2.64] ;  /* 0x000000040215b981 */ /* 0x000528000c1e1500 */
[----:B------:R3:W4:Y:S01]  /*02e0*/  @!P1 LDG.E.U16 R24, desc[UR4][R4.64] ;  /* 0x0000000404189981 */ /* 0x000722000c1e1500 */
[----:B0-----:R-:W-:-:S04]  /*02f0*/  MOV R7, R17 ;  /* 0x0000001100077202 */ /* 0x001fc80000000f00 */
[C---:B------:R-:W-:Y:S01]  /*0300*/  IADD3 R25, R7.reuse, 0x100, RZ ;  /* 0x0000010007197810 */ /* 0x040fe20007ffe0ff */
[----:B------:R-:W-:-:S03]  /*0310*/  VIADD R9, R7, 0x80 ;  /* 0x0000008007097836 */ /* 0x000fc60000000000 */
[----:B------:R-:W-:Y:S01]  /*0320*/  ISETP.GE.AND P3, PT, R25, R10, PT ;  /* 0x0000000a1900720c */ /* 0x000fe20003f66270 */
[----:B-1----:R-:W-:Y:S01]  /*0330*/  @!P2 IMAD.WIDE.U32 R22, R19, 0x2, R22 ;  /* 0x000000021316a825 */ /* 0x002fe200078e0016 */
[----:B------:R-:W-:-:S06]  /*0340*/  PRMT R19, RZ, 0x7610, R19 ;  /* 0x00007610ff137816 */ /* 0x000fcc0000000013 */
[----:B------:R0:W5:Y:S01]  /*0350*/  @!P2 LDG.E.U16 R19, desc[UR4][R22.64] ;  /* 0x000000041613a981 */ /* 0x000162000c1e1500 */
[----:B------:R-:W-:Y:S02]  /*0360*/  ISETP.GE.AND P2, PT, R9, R10, PT ;  /* 0x0000000a0900720c */ /* 0x000fe40003f46270 */
[----:B--2---:R-:W-:-:S04]  /*0370*/  IADD3 R3, R7, 0x180, RZ ;  /* 0x0000018007037810 */ /* 0x004fc80007ffe0ff */
[----:B------:R-:W-:Y:S02]  /*0380*/  ISETP.GE.AND P1, PT, R3, R10, PT ;  /* 0x0000000a0300720c */ /* 0x000fe40003f26270 */
[----:B------:R-:W1:Y:S01]  /*0390*/  @!P0 LDC.64 R2, c[0x0][0x218] ;  /* 0x00008600ff028b82 */ /* 0x000e620000000a00 */
[----:B------:R-:W-:-:S05]  /*03a0*/  @!P0 IMAD.MOV.U32 R7, RZ, RZ, R9 ;  /* 0x000000ffff078224 */ /* 0x000fca00078e0009 */
[----:B------:R-:W-:Y:S01]  /*03b0*/  ISETP.GE.AND P4, PT, R7, R10, PT ;  /* 0x0000000a0700720c */ /* 0x000fe20003f86270 */
[----:B------:R-:W-:Y:S01]  /*03c0*/  BSSY B0, `(.L_x_6679) ;  /* 0x000002a000007945 */ /* 0x000fe20003800000 */
[----:B---3--:R-:W-:-:S04]  /*03d0*/  @!P0 IMAD.U32 R16, R16, 0x10000, RZ ;  /* 0x0001000010108824 */ /* 0x008fc800078e00ff */
[----:B------:R-:W-:-:S06]  /*03e0*/  @!P0 FMUL.FTZ R16, R16, -1.4426950216293334961 ;  /* 0xbfb8aa3b10108820 */ /* 0x000fcc0000410000 */
[----:B------:R-:W2:Y:S01]  /*03f0*/  @!P0 MUFU.EX2 R16, R16 ;  /* 0x0000001000108308 */ /* 0x000ea20000000800 */
[----:B------:R-:W-:-:S05]  /*0400*/  @!P2 SHF.L.U32 R14, R14, 0x10, RZ ;  /* 0x000000100e0ea819 */ /* 0x000fca00000006ff */
[----:B------:R-:W-:Y:S01]  /*0410*/  @!P2 FMUL.FTZ R14, R14, -1.4426950216293334961 ;  /* 0xbfb8aa3b0e0ea820 */ /* 0x000fe20000410000 */
[----:B--2---:R-:W-:Y:S01]  /*0420*/  @!P0 FADD.FTZ R5, R16, 1 ;  /* 0x3f80000010058421 */ /* 0x004fe20000010000 */
[----:B------:R-:W-:-:S04]  /*0430*/  @!P3 IMAD.U32 R15, R15, 0x10000, RZ ;  /* 0x000100000f0fb824 */ /* 0x000fc800078e00ff */
[----:B------:R-:W-:Y:S01]  /*0440*/  @!P3 FMUL.FTZ R15, R15, -1.4426950216293334961 ;  /* 0xbfb8aa3b0f0fb820 */ /* 0x000fe20000410000 */
[----:B------:R-:W2:Y:S08]  /*0450*/  @!P0 MUFU.RCP R5, R5 ;  /* 0x0000000500058308 */ /* 0x000eb00000001000 */
[----:B------:R-:W3:Y:S08]  /*0460*/  @!P3 MUFU.EX2 R15, R15 ;  /* 0x0000000f000fb308 */ /* 0x000ef00000000800 */
[----:B------:R-:W0:Y:S01]  /*0470*/  @!P2 MUFU.EX2 R14, R14 ;  /* 0x0000000e000ea308 */ /* 0x000e220000000800 */
[----:B------:R-:W-:-:S04]  /*0480*/  @!P0 IMAD.U32 R18, R18, 0x10000, RZ ;  /* 0x0001000012128824 */ /* 0x000fc800078e00ff */
[----:B--2---:R-:W-:Y:S01]  /*0490*/  @!P0 FMUL.FTZ R18, R18, R5 ;  /* 0x0000000512128220 */ /* 0x004fe20000410000 */
[----:B---3--:R-:W-:Y:S01]  /*04a0*/  @!P3 FADD.FTZ R6, R15, 1 ;  /* 0x3f8000000f06b421 */ /* 0x008fe20000010000 */
[----:B------:R-:W-:-:S03]  /*04b0*/  @!P0 LEA R15, R0, R17, 0x9 ;  /* 0x00000011000f8211 */ /* 0x000fc600078e48ff */
[----:B------:R-:W-:Y:S01]  /*04c0*/  @!P0 F2FP.BF16.F32.PACK_AB R13, RZ, R18 ;  /* 0x00000012ff0d823e */ /* 0x000fe200000010ff */
[----:B0-----:R-:W-:Y:S01]  /*04d0*/  @!P2 FADD.FTZ R4, R14, 1 ;  /* 0x3f8000000e04a421 */ /* 0x001fe20000010000 */
[----:B-1----:R-:W-:Y:S01]  /*04e0*/  @!P0 IMAD.WIDE.U32 R2, R15, 0x2, R2 ;  /* 0x000000020f028825 */ /* 0x002fe200078e0002 */
[----:B------:R-:W-:Y:S01]  /*04f0*/  @!P1 SHF.L.U32 R20, R20, 0x10, RZ ;  /* 0x0000001014149819 */ /* 0x000fe200000006ff */
[----:B------:R-:W0:Y:S03]  /*0500*/  @!P3 MUFU.RCP R6, R6 ;  /* 0x000000060006b308 */ /* 0x000e260000001000 */
[----:B------:R1:W-:Y:S01]  /*0510*/  @!P0 STG.E.U16 desc[UR4][R2.64], R13 ;  /* 0x0000000d02008986 */ /* 0x0003e2000c101504 */
[----:B------:R-:W-:-:S04]  /*0520*/  @!P1 FMUL.FTZ R5, R20, -1.4426950216293334961 ;  /* 0xbfb8aa3b14059820 */ /* 0x000fc80000410000 */
[----:B------:R-:W2:Y:S01]  /*0530*/  @!P2 MUFU.RCP R4, R4 ;  /* 0x000000040004a308 */ /* 0x000ea20000001000 */
[----:B----4-:R-:W-:Y:S01]  /*0540*/  @!P3 SHF.L.U32 R21, R21, 0x10, RZ ;  /* 0x000000101515b819 */ /* 0x010fe200000006ff */
[----:B------:R-:W-:-:S06]  /*0550*/  @!P2 IMAD.U32 R9, R24, 0x10000, RZ ;  /* 0x000100001809a824 */ /* 0x000fcc00078e00ff */
[----:B------:R-:W3:Y:S01]  /*0560*/  @!P1 MUFU.EX2 R5, R5 ;  /* 0x0000000500059308 */ /* 0x000ee20000000800 */
[----:B0-----:R-:W-:Y:S01]  /*0570*/  @!P3 FMUL.FTZ R6, R21, R6 ;  /* 0x000000061506b220 */ /* 0x001fe20000410000 */
[----:B--2---:R-:W-:-:S04]  /*0580*/  @!P2 FMUL.FTZ R4, R9, R4 ;  /* 0x000000040904a220 */ /* 0x004fc80000410000 */
[----:B------:R-:W-:Y:S02]  /*0590*/  @!P3 F2FP.BF16.F32.PACK_AB R12, RZ, R6 ;  /* 0x00000006ff0cb23e */ /* 0x000fe400000010ff */
[----:B------:R-:W-:Y:S01]  /*05a0*/  @!P2 F2FP.BF16.F32.PACK_AB R11, RZ, R4 ;  /* 0x00000004ff0ba23e */ /* 0x000fe200000010ff */
[----:B-1----:R-:W-:Y:S06]  /*05b0*/  @P4 BRA `(.L_x_6680) ;  /* 0x0000000000284947 */ /* 0x002fec0003800000 */
[----:B------:R-:W0:Y:S01]  /*05c0*/  LDC.64 R8, c[0x0][0x218] ;  /* 0x00008600ff087b82 */ /* 0x000e220000000a00 */
[----:B------:R-:W-:Y:S01]  /*05d0*/  IMAD R3, R0, 0x200, R7 ;  /* 0x0000020000037824 */ /* 0x000fe200078e0207 */
[----:B------:R-:W-:-:S04]  /*05e0*/  IADD3 R7, R7, 0x80, RZ ;  /* 0x0000008007077810 */ /* 0x000fc80007ffe0ff */
[----:B------:R-:W-:-:S13]  /*05f0*/  ISETP.GE.AND P0, PT, R7, R10, PT ;  /* 0x0000000a0700720c */ /* 0x000fda0003f06270 */
[----:B------:R-:W-:Y:S01]  /*0600*/  @!P0 LEA R13, R0, R7, 0x9 ;  /* 0x00000007000d8211 */ /* 0x000fe200078e48ff */
[----:B------:R-:W-:Y:S02]  /*0610*/  @!P0 VIADD R7, R7, 0x80 ;  /* 0x0000008007078836 */ /* 0x000fe40000000000 */
[----:B0-----:R-:W-:-:S04]  /*0620*/  IMAD.WIDE.U32 R2, R3, 0x2, R8 ;  /* 0x0000000203027825 */ /* 0x001fc800078e0008 */
[----:B------:R-:W-:Y:S01]  /*0630*/  @!P0 IMAD.WIDE.U32 R8, R13, 0x2, R8 ;  /* 0x000000020d088825 */ /* 0x000fe200078e0008 */
[----:B------:R0:W-:Y:S04]  /*0640*/  STG.E.U16 desc[UR4][R2.64], R11 ;  /* 0x0000000b02007986 */ /* 0x0001e8000c101504 */
[----:B------:R0:W-:Y:S02]  /*0650*/  @!P0 STG.E.U16 desc[UR4][R8.64], R12 ;  /* 0x0000000c08008986 */ /* 0x0001e4000c101504 */
.L_x_6680:
[----:B------:R-:W-:Y:S05]  /*0660*/  BSYNC B0 ;  /* 0x0000000000007941 */ /* 0x000fea0003800000 */
.L_x_6679:
[----:B---3--:R-:W-:Y:S01]  /*0670*/  @!P1 FADD.FTZ R5, R5, 1 ;  /* 0x3f80000005059421 */ /* 0x008fe20000010000 */
[----:B------:R-:W-:-:S03]  /*0680*/  ISETP.GE.AND P0, PT, R7, R10, PT ;  /* 0x0000000a0700720c */ /* 0x000fc60003f06270 */
[----:B------:R1:W2:Y:S10]  /*0690*/  @!P1 MUFU.RCP R4, R5 ;  /* 0x0000000500049308 */ /* 0x0002b40000001000 */
[----:B-1----:R-:W-:Y:S05]  /*06a0*/  @P0 EXIT ;  /* 0x000000000000094d */ /* 0x002fea0003800000 */
[----:B0-----:R-:W0:Y:S01]  /*06b0*/  LDC.64 R2, c[0x0][0x218] ;  /* 0x00008600ff027b82 */ /* 0x001e220000000a00 */
[----:B-----5:R-:W-:Y:S02]  /*06c0*/  @!P1 SHF.L.U32 R19, R19, 0x10, RZ ;  /* 0x0000001013139819 */ /* 0x020fe400000006ff */
[----:B------:R-:W-:-:S03]  /*06d0*/  LEA R7, R0, R7, 0x9 ;  /* 0x0000000700077211 */ /* 0x000fc600078e48ff */
[----:B--2---:R-:W-:-:S05]  /*06e0*/  @!P1 FMUL.FTZ R4, R19, R4 ;  /* 0x0000000413049220 */ /* 0x004fca0000410000 */
[----:B------:R-:W-:Y:S01]  /*06f0*/  @!P1 F2FP.BF16.F32.PACK_AB R5, RZ, R4 ;  /* 0x00000004ff05923e */ /* 0x000fe200000010ff */
[----:B0-----:R-:W-:-:S05]  /*0700*/  IMAD.WIDE.U32 R2, R7, 0x2, R2 ;  /* 0x0000000207027825 */ /* 0x001fca00078e0002 */
[----:B------:R-:W-:Y:S01]  /*0710*/  STG.E.U16 desc[UR4][R2.64], R5 ;  /* 0x0000000502007986 */ /* 0x000fe2000c101504 */
[----:B------:R-:W-:Y:S05]  /*0720*/  EXIT ;  /* 0x000000000000794d */ /* 0x000fea0003800000 */
.L_x_6681:
        /* <DEDUP_REMOVED lines=13> */
.L_x_9604:


//--------------------- .text._ZN2at6native29vectorized_elementwise_kernelILi2EZZZNS0_10glu_kernelERNS_18TensorIteratorBaseEENKUlvE_clEvENKUlvE2_clEvEUlN3c108BFloat16ES7_E_St5arrayIPcLm3EEEEviT0_T1_ --------------------------
	.section	.text._ZN2at6native29vectorized_elementwise_kernelILi2EZZZNS0_10glu_kernelERNS_18TensorIteratorBaseEENKUlvE_clEvENKUlvE2_clEvEUlN3c108BFloat16ES7_E_St5arrayIPcLm3EEEEviT0_T1_,"ax",@progbits
	.align	128
        .global         _ZN2at6native29vectorized_elementwise_kernelILi2EZZZNS0_10glu_kernelERNS_18TensorIteratorBaseEENKUlvE_clEvENKUlvE2_clEvEUlN3c108BFloat16ES7_E_St5arrayIPcLm3EEEEviT0_T1_
        .type           _ZN2at6native29vectorized_elementwise_kernelILi2EZZZNS0_10glu_kernelERNS_18TensorIteratorBaseEENKUlvE_clEvENKUlvE2_clEvEUlN3c108BFloat16ES7_E_St5arrayIPcLm3EEEEviT0_T1_,@function
        .size           _ZN2at6native29vectorized_elementwise_kernelILi2EZZZNS0_10glu_kernelERNS_18TensorIteratorBaseEENKUlvE_clEvENKUlvE2_clEvEUlN3c108BFloat16ES7_E_St5arrayIPcLm3EEEEviT0_T1_,(.L_x_9605 - _ZN2at6native29vectorized_elementwise_kernelILi2EZZZNS0_10glu_kernelERNS_18TensorIteratorBaseEENKUlvE_clEvENKUlvE2_clEvEUlN3c108BFloat16ES7_E_St5arrayIPcLm3EEEEviT0_T1_)
        .other          _ZN2at6native29vectorized_elementwise_kernelILi2EZZZNS0_10glu_kernelERNS_18TensorIteratorBaseEENKUlvE_clEvENKUlvE2_clEvEUlN3c108BFloat16ES7_E_St5arrayIPcLm3EEEEviT0_T1_,@"STO_CUDA_ENTRY STV_DEFAULT"
_ZN2at6native29vectorized_elementwise_kernelILi2EZZZNS0_10glu_kernelERNS_18TensorIteratorBaseEENKUlvE_clEvENKUlvE2_clEvEUlN3c108BFloat16ES7_E_St5arrayIPcLm3EEEEviT0_T1_:
.text._ZN2at6native29vectorized_elementwise_kernelILi2EZZZNS0_10glu_kernelERNS_18TensorIteratorBaseEENKUlvE_clEvENKUlvE2_clEvEUlN3c108BFloat16ES7_E_St5arrayIPcLm3EEEEviT0_T1_:
        /* <DEDUP_REMOVED lines=12> */
[----:B0-----:R-:W-:-:S05]  /*00c0*/  IMAD.WIDE.U32 R10, R4, 0x4, R2 ;  /* 0x00000004040a7825 */ /* 0x001fca00078e0002 */
[----:B------:R-:W3:Y:S04]  /*00d0*/  LDG.E R17, desc[UR4][R10.64] ;  /* 0x000000040a117981 */ /* 0x000ee8000c1e1900 */
[----:B------:R-:W4:Y:S04]  /*00e0*/  LDG.E R2, desc[UR4][R10.64+0x400] ;  /* 0x000400040a027981 */ /* 0x000f28000c1e1900 */
[----:B------:R-:W5:Y:S04]  /*00f0*/  LDG.E R13, desc[UR4][R10.64+0x200] ;  /* 0x000200040a0d7981 */ /* 0x000f68000c1e1900 */
[----:B------:R-:W5:Y:S01]  /*0100*/  LDG.E R12, desc[UR4][R10.64+0x600] ;  /* 0x000600040a0c7981 */ /* 0x000f62000c1e1900 */
[----:B--2---:R-:W-:-:S04]  /*0110*/  IMAD.WIDE R6, R0, 0x2, R6 ;  /* 0x0000000200067825 */ /* 0x004fc800078e0206 */
[----:B------:R-:W-:-:S05]  /*0120*/  IMAD.WIDE.U32 R14, R4, 0x4, R6 ;  /* 0x00000004040e7825 */ /* 0x000fca00078e0006 */
[----:B------:R-:W2:Y:S04]  /*0130*/  LDG.E R8, desc[UR4][R14.64] ;  /* 0x000000040e087981 */ /* 0x000ea8000c1e1900 */
[----:B------:R-:W2:Y:S04]  /*0140*/  LDG.E R7, desc[UR4][R14.64+0x200] ;  /* 0x000200040e077981 */ /* 0x000ea8000c1e1900 */
[----:B------:R-:W2:Y:S04]  /*0150*/  LDG.E R5, desc[UR4][R14.64+0x400] ;  /* 0x000400040e057981 */ /* 0x000ea8000c1e1900 */
[----:B------:R0:W2:Y:S01]  /*0160*/  LDG.E R6, desc[UR4][R14.64+0x600] ;  /* 0x000600040e067981 */ /* 0x0000a2000c1e1900 */
[----:B---3--:R-:W-:-:S04]  /*0170*/  IMAD.U32 R3, R17, 0x10000, RZ ;  /* 0x0001000011037824 */ /* 0x008fc800078e00ff */
[----:B------:R-:W-:Y:S01]  /*0180*/  FMUL.FTZ R16, R3, -1.4426950216293334961 ;  /* 0xbfb8aa3b03107820 */ /* 0x000fe20000410000 */
[----:B----4-:R-:W-:Y:S01]  /*0190*/  IMAD.U32 R9, R2, 0x10000, RZ ;  /* 0x0001000002097824 */ /* 0x010fe200078e00ff */
[----:B------:R-:W-:Y:S02]  /*01a0*/  PRMT R2, R17, 0x7632, R2 ;  /* 0x0000763211027816 */ /* 0x000fe40000000002 */
[C---:B-----5:R-:W-:Y:S02]  /*01b0*/  SHF.L.U32 R3, R13.reuse, 0x10, RZ ;  /* 0x000000100d037819 */ /* 0x060fe400000006ff */
[----:B------:R-:W-:Y:S01]  /*01c0*/  PRMT R13, R13, 0x7632, R13 ;  /* 0x000076320d0d7816 */ /* 0x000fe2000000000d */
[----:B0-----:R-:W-:-:S03]  /*01d0*/  IMAD.U32 R14, R2, 0x10000, RZ ;  /* 0x00010000020e7824 */ /* 0x001fc600078e00ff */
[----:B------:R-:W-:Y:S01]  /*01e0*/  SHF.L.U32 R13, R13, 0x10, RZ ;  /* 0x000000100d0d7819 */ /* 0x000fe200000006ff */
[----:B------:R0:W-:Y:S01]  /*01f0*/  MUFU.EX2 R10, R16 ;  /* 0x00000010000a7308 */ /* 0x0001e20000000800 */
[----:B------:R-:W-:Y:S01]  /*0200*/  FMUL.FTZ R15, R14, -1.4426950216293334961 ;  /* 0xbfb8aa3b0e0f7820 */ /* 0x000fe20000410000 */
[----:B------:R-:W-:Y:S01]  /*0210*/  FMUL.FTZ R11, R3, -1.4426950216293334961 ;  /* 0xbfb8aa3b030b7820 */ /* 0x000fe20000410000 */
[----:B------:R-:W-:Y:S02]  /*0220*/  SHF.L.U32 R3, R12, 0x10, RZ ;  /* 0x000000100c037819 */ /* 0x000fe400000006ff */
[----:B------:R-:W-:Y:S01]  /*0230*/  PRMT R2, R2, 0x7632, R2 ;  /* 0x0000763202027816 */ /* 0x000fe20000000002 */
[----:B0-----:R-:W-:Y:S01]  /*0240*/  FMUL.FTZ R16, R13, -1.4426950216293334961 ;  /* 0xbfb8aa3b0d107820 */ /* 0x001fe20000410000 */
[----:B------:R-:W-:Y:S01]  /*0250*/  PRMT R12, R12, 0x7632, R12 ;  /* 0x000076320c0c7816 */ /* 0x000fe2000000000c */
[----:B------:R-:W0:Y:S01]  /*0260*/  MUFU.EX2 R15, R15 ;  /* 0x0000000f000f7308 */ /* 0x000e220000000800 */
[----:B------:R-:W-:Y:S01]  /*0270*/  FMUL.FTZ R3, R3, -1.4426950216293334961 ;  /* 0xbfb8aa3b03037820 */ /* 0x000fe20000410000 */
[----:B------:R-:W-:Y:S01]  /*0280*/  IMAD.U32 R2, R2, 0x10000, RZ ;  /* 0x0001000002027824 */ /* 0x000fe200078e00ff */
[----:B------:R-:W-:Y:S01]  /*0290*/  SHF.L.U32 R13, R12, 0x10, RZ ;  /* 0x000000100c0d7819 */ /* 0x000fe200000006ff */
[----:B------:R-:W-:-:S04]  /*02a0*/  FMUL.FTZ R9, R9, -1.4426950216293334961 ;  /* 0xbfb8aa3b09097820 */ /* 0x000fc80000410000 */
[----:B------:R-:W1:Y:S01]  /*02b0*/  MUFU.EX2 R11, R11 ;  /* 0x0000000b000b7308 */ /* 0x000e620000000800 */
[----:B------:R-:W-:Y:S01]  /*02c0*/  FMUL.FTZ R2, R2, -1.4426950216293334961 ;  /* 0xbfb8aa3b02027820 */ /* 0x000fe20000410000 */
[----:B------:R-:W-:-:S06]  /*02d0*/  FMUL.FTZ R14, R13, -1.4426950216293334961 ;  /* 0xbfb8aa3b0d0e7820 */ /* 0x000fcc0000410000 */
[----:B------:R-:W3:Y:S08]  /*02e0*/  MUFU.EX2 R16, R16 ;  /* 0x0000001000107308 */ /* 0x000ef00000000800 */
[----:B------:R-:W4:Y:S01]  /*02f0*/  MUFU.EX2 R3, R3 ;  /* 0x0000000300037308 */ /* 0x000f220000000800 */
[----:B0-----:R-:W-:-:S07]  /*0300*/  FADD.FTZ R17, R15, 1 ;  /* 0x3f8000000f117421 */ /* 0x001fce0000010000 */
[----:B------:R-:W0:Y:S01]  /*0310*/  MUFU.EX2 R9, R9 ;  /* 0x0000000900097308 */ /* 0x000e220000000800 */
[----:B-1----:R-:W-:-:S07]  /*0320*/  FADD.FTZ R11, R11, 1 ;  /* 0x3f8000000b0b7421 */ /* 0x002fce0000010000 */
[----:B------:R1:W5:Y:S01]  /*0330*/  MUFU.EX2 R12, R2 ;  /* 0x00000002000c7308 */ /* 0x0003620000000800 */
[----:B---3--:R-:W-:-:S07]  /*0340*/  FADD.FTZ R15, R16, 1 ;  /* 0x3f800000100f7421 */ /* 0x008fce0000010000 */
[----:B------:R-:W3:Y:S01]  /*0350*/  MUFU.EX2 R14, R14 ;  /* 0x0000000e000e7308 */ /* 0x000ee20000000800 */
[----:B------:R-:W-:Y:S01]  /*0360*/  FADD.FTZ R13, R10, 1 ;  /* 0x3f8000000a0d7421 */ /* 0x000fe20000010000 */
[----:B----4-:R-:W-:Y:S02]  /*0370*/  FADD.FTZ R10, R3, 1 ;  /* 0x3f800000030a7421 */ /* 0x010fe40000010000 */
[----:B-1----:R-:W1:Y:S04]  /*0380*/  LDC.64 R2, c[0x0][0x218] ;  /* 0x00008600ff027b82 */ /* 0x002e680000000a00 */
[----:B------:R-:W4:Y:S01]  /*0390*/  MUFU.RCP R11, R11 ;  /* 0x0000000b000b7308 */ /* 0x000f220000001000 */
[----:B0-----:R-:W-:Y:S01]  /*03a0*/  FADD.FTZ R9, R9, 1 ;  /* 0x3f80000009097421 */ /* 0x001fe20000010000 */
[----:B-----5:R-:W-:-:S06]  /*03b0*/  FADD.FTZ R12, R12, 1 ;  /* 0x3f8000000c0c7421 */ /* 0x020fcc0000010000 */
[----:B------:R-:W0:Y:S01]  /*03c0*/  MUFU.RCP R15, R15 ;  /* 0x0000000f000f7308 */ /* 0x000e220000001000 */
[----:B---3--:R-:W-:Y:S01]  /*03d0*/  FADD.FTZ R19, R14, 1 ;  /* 0x3f8000000e137421 */ /* 0x008fe20000010000 */
[C---:B--2---:R-:W-:Y:S01]  /*03e0*/  PRMT R16, R8.reuse, 0x7632, R16 ;  /* 0x0000763208107816 */ /* 0x044fe20000000010 */
[----:B------:R-:W-:-:S05]  /*03f0*/  IMAD.U32 R18, R8, 0x10000, RZ ;  /* 0x0001000008127824 */ /* 0x000fca00078e00ff */
[----:B------:R-:W2:Y:S01]  /*0400*/  MUFU.RCP R17, R17 ;  /* 0x0000001100117308 */ /* 0x000ea20000001000 */
[C---:B------:R-:W-:Y:S02]  /*0410*/  PRMT R8, R7.reuse, 0x7632, R8 ;  /* 0x0000763207087816 */ /* 0x040fe40000000008 */
[----:B------:R-:W-:Y:S02]  /*0420*/  SHF.L.U32 R14, R7, 0x10, RZ ;  /* 0x00000010070e7819 */ /* 0x000fe400000006ff */
[----:B------:R-:W-:-:S03]  /*0430*/  SHF.L.U32 R20, R8, 0x10, RZ ;  /* 0x0000001008147819 */ /* 0x000fc600000006ff */
[----:B------:R-:W3:Y:S01]  /*0440*/  MUFU.RCP R13, R13 ;  /* 0x0000000d000d7308 */ /* 0x000ee20000001000 */
[----:B------:R-:W-:-:S07]  /*0450*/  IMAD.U32 R16, R16, 0x10000, RZ ;  /* 0x0001000010107824 */ /* 0x000fce00078e00ff */
[----:B------:R-:W5:Y:S01]  /*0460*/  MUFU.RCP R9, R9 ;  /* 0x0000000900097308 */ /* 0x000f620000001000 */
[----:B----4-:R-:W-:-:S07]  /*0470*/  FMUL.FTZ R11, R14, R11 ;  /* 0x0000000b0e0b7220 */ /* 0x010fce0000410000 */
[----:B------:R-:W-:Y:S01]  /*0480*/  MUFU.RCP R10, R10 ;  /* 0x0000000a000a7308 */ /* 0x000fe20000001000 */
[----:B0-----:R-:W-:-:S07]  /*0490*/  FMUL.FTZ R20, R20, R15 ;  /* 0x0000000f14147220 */ /* 0x001fce0000410000 */
[----:B------:R-:W0:Y:S08]  /*04a0*/  MUFU.RCP R12, R12 ;  /* 0x0000000c000c7308 */ /* 0x000e300000001000 */
[----:B------:R-:W4:Y:S01]  /*04b0*/  MUFU.RCP R7, R19 ;  /* 0x0000001300077308 */ /* 0x000f220000001000 */
[C---:B------:R-:W-:Y:S02]  /*04c0*/  PRMT R14, R5.reuse, 0x7632, R14 ;  /* 0x00007632050e7816 */ /* 0x040fe4000000000e */
[----:B------:R-:W-:Y:S01]  /*04d0*/  PRMT R15, R6, 0x7632, R15 ;  /* 0x00007632060f7816 */ /* 0x000fe2000000000f */
[----:B--2---:R-:W-:Y:S01]  /*04e0*/  FMUL.FTZ R8, R16, R17 ;  /* 0x0000001110087220 */ /* 0x004fe20000410000 */
[----:B------:R-:W-:Y:S01]  /*04f0*/  IMAD.U32 R16, R5, 0x10000, RZ ;  /* 0x0001000005107824 */ /* 0x000fe200078e00ff */
[----:B------:R-:W-:Y:S01]  /*0500*/  SHF.L.U32 R5, R14, 0x10, RZ ;  /* 0x000000100e057819 */ /* 0x000fe200000006ff */
[----:B------:R-:W-:Y:S01]  /*0510*/  IMAD.U32 R17, R6, 0x10000, RZ ;  /* 0x0001000006117824 */ /* 0x000fe200078e00ff */
[----:B------:R-:W-:Y:S01]  /*0520*/  SHF.L.U32 R6, R15, 0x10, RZ ;  /* 0x000000100f067819 */ /* 0x000fe200000006ff */
[----:B-1----:R-:W-:-:S04]  /*0530*/  IMAD.WIDE.U32 R2, R0, 0x2, R2 ;  /* 0x0000000200027825 */ /* 0x002fc800078e0002 */
[----:B---3--:R-:W-:Y:S01]  /*0540*/  FMUL.FTZ R13, R18, R13 ;  /* 0x0000000d120d7220 */ /* 0x008fe20000410000 */
[----:B-----5:R-:W-:Y:S01]  /*0550*/  FMUL.FTZ R9, R16, R9 ;  /* 0x0000000910097220 */ /* 0x020fe20000410000 */
[----:B0-----:R-:W-:Y:S01]  /*0560*/  FMUL.FTZ R12, R5, R12 ;  /* 0x0000000c050c7220 */ /* 0x001fe20000410000 */
[----:B------:R-:W-:Y:S01]  /*0570*/  FMUL.FTZ R10, R17, R10 ;  /* 0x0000000a110a7220 */ /* 0x000fe20000410000 */
[----:B----4-:R-:W-:Y:S01]  /*0580*/  FMUL.FTZ R7, R6, R7 ;  /* 0x0000000706077220 */ /* 0x010fe20000410000 */
        /* <DEDUP_REMOVED lines=10> */
.L_x_6682:
[----:B------:R-:W0:Y:S01]  /*0630*/  S2R R29, SR_TID.X ;  /* 0x00000000001d7919 */ /* 0x000e220000002100 */
[----:B------:R-:W-:Y:S02]  /*0640*/  PRMT R13, RZ, 0x7610, R13 ;  /* 0x00007610ff0d7816 */ /* 0x000fe4000000000d */
[----:B0-----:R-:W-:-:S13]  /*0650*/  ISETP.GE.AND P0, PT, R29, R2, PT ;  /* 0x000000021d00720c */ /* 0x001fda0003f06270 */
[----:B------:R-:W-:Y:S01]  /*0660*/  @!P0 IMAD.IADD R15, R0, 0x1, R29 ;  /* 0x00000001000f8824 */ /* 0x000fe200078e021d */
[----:B------:R-:W-:Y:S01]  /*0670*/  @!P0 IADD3 R29, R29, 0x80, RZ ;  /* 0x000000801d1d8810 */ /* 0x000fe20007ffe0ff */
[----:B------:R-:W0:Y:S03]  /*0680*/  @!P0 LDC.64 R34, c[0x0][0x220] ;  /* 0x00008800ff228b82 */ /* 0x000e260000000a00 */
[----:B------:R-:W-:-:S13]  /*0690*/  ISETP.GE.AND P1, PT, R29, R2, PT ;  /* 0x000000021d00720c */ /* 0x000fda0003f26270 */
[----:B------:R-:W1:Y:S01]  /*06a0*/  @!P1 LDC.64 R10, c[0x0][0x228] ;  /* 0x00008a00ff0a9b82 */ /* 0x000e620000000a00 */
[----:B------:R-:W-:-:S07]  /*06b0*/  @!P1 IMAD.IADD R23, R0, 0x1, R29 ;  /* 0x0000000100179824 */ /* 0x000fce00078e021d */
[----:B------:R-:W2:Y:S01]  /*06c0*/  @!P1 LDC.64 R16, c[0x0][0x220] ;  /* 0x00008800ff109b82 */ /* 0x000ea20000000a00 */
[----:B-1----:R-:W-:-:S05]  /*06d0*/  @!P1 IMAD.WIDE.U32 R18, R23, 0x2, R10 ;  /* 0x0000000217129825 */ /* 0x002fca00078e000a */
[----:B------:R-:W3:Y:S01]  /*06e0*/  @!P1 LDG.E.U16 R13, desc[UR4][R18.64] ;  /* 0x00000004120d9981 */ /* 0x000ee2000c1e1500 */
[----:B------:R-:W-:Y:S01]  /*06f0*/  PRMT R12, RZ, 0x7610, R12 ;  /* 0x00007610ff0c7816 */ /* 0x000fe2000000000c */
[----:B--2---:R-:W-:Y:S01]  /*0700*/  @!P1 IMAD.WIDE.U32 R16, R23, 0x2, R16 ;  /* 0x0000000217109825 */ /* 0x004fe200078e0010 */
[----:B------:R-:W-:Y:S01]  /*0710*/  @!P1 IADD3 R29, R29, 0x80, RZ ;  /* 0x000000801d1d9810 */ /* 0x000fe20007ffe0ff */
[----:B------:R-:W1:Y:S03]  /*0720*/  @!P0 LDC.64 R22, c[0x0][0x228] ;  /* 0x00008a00ff168b82 */ /* 0x000e660000000a00 */
[----:B------:R2:W4:Y:S01]  /*0730*/  @!P1 LDG.E.U16 R12, desc[UR4][R16.64] ;  /* 0x00000004100c9981 */ /* 0x000522000c1e1500 */
[----:B------:R-:W-:Y:S01]  /*0740*/  ISETP.GE.AND P1, PT, R29, R2, PT ;  /* 0x000000021d00720c */ /* 0x000fe20003f26270 */
[----:B0-----:R-:W-:Y:S01]  /*0750*/  @!P0 IMAD.WIDE.U32 R34, R15, 0x2, R34 ;  /* 0x000000020f228825 */ /* 0x001fe200078e0022 */
[----:B------:R-:W-:-:S02]  /*0760*/  PRMT R24, RZ, 0x7610, R24 ;  /* 0x00007610ff187816 */ /* 0x000fc40000000018 */
[----:B------:R-:W-:Y:S01]  /*0770*/  PRMT R26, RZ, 0x7610, R26 ;  /* 0x00007610ff1a7816 */ /* 0x000fe2000000001a */
[----:B------:R-:W0:Y:S01]  /*0780*/  S2R R25, SR_TID.X ;  /* 0x0000000000197919 */ /* 0x000e220000002100 */
[----:B-1----:R-:W-:-:S07]  /*0790*/  @!P0 IMAD.WIDE.U32 R22, R15, 0x2, R22 ;  /* 0x000000020f168825 */ /* 0x002fce00078e0016 */
[C---:B------:R-:W-:Y:S01]  /*07a0*/  @!P1 IADD3 R11, R0.reuse, R29, RZ ;  /* 0x0000001d000b9210 */ /* 0x040fe20007ffe0ff */
[----:B------:R-:W1:Y:S01]  /*07b0*/  @!P1 LDC.64 R32, c[0x0][0x220] ;  /* 0x00008800ff209b82 */ /* 0x000e620000000a00 */
[----:B--2---:R-:W-:Y:S01]  /*07c0*/  PRMT R16, RZ, 0x7610, R16 ;  /* 0x00007610ff107816 */ /* 0x004fe20000000010 */
[----:B------:R-:W-:Y:S01]  /*07d0*/  @!P1 VIADD R29, R29, 0x80 ;  /* 0x000000801d1d9836 */ /* 0x000fe20000000000 */
[----:B------:R2:W5:Y:S04]  /*07e0*/  @!P0 LDG.E.U16 R24, desc[UR4][R22.64] ;  /* 0x0000000416188981 */ /* 0x000568000c1e1500 */
[C---:B------:R-:W-:Y:S01]  /*07f0*/  ISETP.GE.AND P2, PT, R29.reuse, R2, PT ;  /* 0x000000021d00720c */ /* 0x040fe20003f46270 */
[----:B------:R-:W0:Y:S01]  /*0800*/  @!P1 LDC.64 R36, c[0x0][0x228] ;  /* 0x00008a00ff249b82 */ /* 0x000e220000000a00 */
[----:B------:R2:W5:Y:S11]  /*0810*/  @!P0 LDG.E.U16 R26, desc[UR4][R34.64] ;  /* 0x00000004221a8981 */ /* 0x000576000c1e1500 */
[----:B------:R-:W-:Y:S01]  /*0820*/  @!P2 IADD3 R19, R0, R29, RZ ;  /* 0x0000001d0013a210 */ /* 0x000fe20007ffe0ff */
[----:B------:R-:W2:Y:S01]  /*0830*/  @!P2 LDC.64 R30, c[0x0][0x220] ;  /* 0x00008800ff1eab82 */ /* 0x000ea20000000a00 */
[----:B------:R-:W-:-:S04]  /*0840*/  @!P2 IADD3 R29, R29, 0x80, RZ ;  /* 0x000000801d1da810 */ /* 0x000fc80007ffe0ff */
[----:B------:R-:W-:-:S03]  /*0850*/  ISETP.GE.AND P3, PT, R29, R2, PT ;  /* 0x000000021d00720c */ /* 0x000fc60003f66270 */
[----:B------:R-:W2:Y:S01]  /*0860*/  @!P2 LDC.64 R14, c[0x0][0x228] ;  /* 0x00008a00ff0eab82 */ /* 0x000ea20000000a00 */
[----:B-1----:R-:W-:-:S04]  /*0870*/  @!P1 IMAD.WIDE.U32 R32, R11, 0x2, R32 ;  /* 0x000000020b209825 */ /* 0x002fc800078e0020 */
[----:B0-----:R-:W-:Y:S01]  /*0880*/  @!P1 IMAD.WIDE.U32 R36, R11, 0x2, R36 ;  /* 0x000000020b249825 */ /* 0x001fe200078e0024 */
[----:B--2---:R-:W-:Y:S01]  /*0890*/  PRMT R22, RZ, 0x7610, R22 ;  /* 0x00007610ff167816 */ /* 0x004fe20000000016 */
[----:B------:R0:W2:Y:S03]  /*08a0*/  @!P1 LDG.E.U16 R16, desc[UR4][R32.64] ;  /* 0x0000000420109981 */ /* 0x0000a6000c1e1500 */
[----:B------:R-:W-:Y:S01]  /*08b0*/  @!P3 IMAD.IADD R11, R0, 0x1, R29 ;  /* 0x00000001000bb824 */ /* 0x000fe200078e021d */
[----:B------:R-:W-:Y:S01]  /*08c0*/  @!P3 IADD3 R29, R29, 0x80, RZ ;  /* 0x000000801d1db810 */ /* 0x000fe20007ffe0ff */
[----:B------:R-:W1:Y:S03]  /*08d0*/  @!P3 LDC.64 R34, c[0x0][0x220] ;  /* 0x00008800ff22bb82 */ /* 0x000e660000000a00 */
[----:B------:R-:W-:Y:S01]  /*08e0*/  ISETP.GE.AND P4, PT, R29, R2, PT ;  /* 0x000000021d00720c */ /* 0x000fe20003f86270 */
[----:B------:R-:W-:Y:S01]  /*08f0*/  @!P2 IMAD.WIDE.U32 R30, R19, 0x2, R30 ;  /* 0x00000002131ea825 */ /* 0x000fe200078e001e */
[----:B------:R-:W-:-:S03]  /*0900*/  PRMT R27, RZ, 0x7610, R27 ;  /* 0x00007610ff1b7816 */ /* 0x000fc6000000001b */
[----:B0-----:R-:W0:Y:S01]  /*0910*/  @!P3 LDC.64 R32, c[0x0][0x228] ;  /* 0x00008a00ff20bb82 */ /* 0x001e220000000a00 */
[----:B------:R1:W2:Y:S01]  /*0920*/  @!P2 LDG.E.U16 R22, desc[UR4][R30.64] ;  /* 0x000000041e16a981 */ /* 0x0002a2000c1e1500 */
[----:B------:R-:W-:Y:S01]  /*0930*/  @!P2 IMAD.WIDE.U32 R14, R19, 0x2, R14 ;  /* 0x00000002130ea825 */ /* 0x000fe200078e000e */
[----:B------:R-:W-:-:S04]  /*0940*/  PRMT R17, RZ, 0x7610, R17 ;  /* 0x00007610ff117816 */ /* 0x000fc80000000011 */
[----:B------:R1:W2:Y:S02]  /*0950*/  @!P2 LDG.E.U16 R27, desc[UR4][R14.64] ;  /* 0x000000040e1ba981 */ /* 0x0002a4000c1e1500 */
[----:B-1----:R-:W1:Y:S01]  /*0960*/  @!P4 LDC.64 R30, c[0x0][0x220] ;  /* 0x00008800ff1ecb82 */ /* 0x002e620000000a00 */
[----:B------:R-:W-:Y:S01]  /*0970*/  IADD3 R23, R25, 0x80, RZ ;  /* 0x0000008019177810 */ /* 0x000fe20007ffe0ff */
[----:B------:R0:W2:Y:S06]  /*0980*/  @!P1 LDG.E.U16 R17, desc[UR4][R36.64] ;  /* 0x0000000424119981 */ /* 0x0000ac000c1e1500 */
[----:B------:R-:W1:Y:S01]  /*0990*/  @!P4 LDC.64 R14, c[0x0][0x228] ;  /* 0x00008a00ff0ecb82 */ /* 0x000e620000000a00 */
[----:B------:R-:W-:-:S02]  /*09a0*/  ISETP.GE.AND P5, PT, R23, R2, PT ;  /* 0x000000021700720c */ /* 0x000fc40003fa6270 */
[----:B0-----:R-:W-:Y:S01]  /*09b0*/  @!P4 IADD3 R36, R0, R29, RZ ;  /* 0x0000001d0024c210 */ /* 0x001fe20007ffe0ff */
[----:B------:R-:W-:-:S05]  /*09c0*/  @!P4 VIADD R29, R29, 0x80 ;  /* 0x000000801d1dc836 */ /* 0x000fca0000000000 */
[----:B------:R-:W-:Y:S01]  /*09d0*/  ISETP.GE.AND P1, PT, R29, R2, PT ;  /* 0x000000021d00720c */ /* 0x000fe20003f26270 */
[----:B------:R-:W-:Y:S01]  /*09e0*/  @!P3 IMAD.WIDE.U32 R34, R11, 0x2, R34 ;  /* 0x000000020b22b825 */ /* 0x000fe200078e0022 */
[----:B------:R-:W-:-:S03]  /*09f0*/  PRMT R20, RZ, 0x7610, R20 ;  /* 0x00007610ff147816 */ /* 0x000fc60000000014 */
[----:B------:R-:W-:Y:S01]  /*0a00*/  @!P3 IMAD.WIDE.U32 R32, R11, 0x2, R32 ;  /* 0x000000020b20b825 */ /* 0x000fe200078e0020 */
[----:B------:R-:W-:Y:S02]  /*0a10*/  PRMT R11, RZ, 0x7610, R11 ;  /* 0x00007610ff0b7816 */ /* 0x000fe4000000000b */
[----:B------:R-:W-:Y:S01]  /*0a20*/  PRMT R19, RZ, 0x7610, R19 ;  /* 0x00007610ff137816 */ /* 0x000fe20000000013 */
[C---:B-1----:R-:W-:Y:S01]  /*0a30*/  @!P4 IMAD.WIDE.U32 R30, R36.reuse, 0x2, R30 ;  /* 0x00000002241ec825 */ /* 0x042fe200078e001e */
[----:B------:R0:W2:Y:S04]  /*0a40*/  @!P3 LDG.E.U16 R20, desc[UR4][R34.64] ;  /* 0x000000042214b981 */ /* 0x0000a8000c1e1500 */
[----:B------:R1:W2:Y:S01]  /*0a50*/  @!P4 LDG.E.U16 R11, desc[UR4][R30.64] ;  /* 0x000000041e0bc981 */ /* 0x0002a2000c1e1500 */
[----:B------:R-:W-:-:S03]  /*0a60*/  @!P4 IMAD.WIDE.U32 R36, R36, 0x2, R14 ;  /* 0x000000022424c825 */ /* 0x000fc600078e000e */
[----:B------:R1:W2:Y:S01]  /*0a70*/  @!P3 LDG.E.U16 R19, desc[UR4][R32.64] ;  /* 0x000000042013b981 */ /* 0x0002a2000c1e1500 */
[----:B0-----:R-:W0:Y:S08]  /*0a80*/  @!P1 LDC.64 R34, c[0x0][0x220] ;  /* 0x00008800ff229b82 */ /* 0x001e300000000a00 */
[----:B-1----:R-:W1:Y:S01]  /*0a90*/  @!P1 LDC.64 R30, c[0x0][0x228] ;  /* 0x00008a00ff1e9b82 */ /* 0x002e620000000a00 */
[----:B------:R-:W-:Y:S01]  /*0aa0*/  @!P1 IMAD.IADD R14, R0, 0x1, R29 ;  /* 0x00000001000e9824 */ /* 0x000fe200078e021d */
[----:B------:R-:W-:-:S02]  /*0ab0*/  @!P1 IADD3 R29, R29, 0x80, RZ ;  /* 0x000000801d1d9810 */ /* 0x000fc40007ffe0ff */
[----:B------:R-:W-:Y:S02]  /*0ac0*/  PRMT R18, RZ, 0x7610, R18 ;  /* 0x00007610ff127816 */ /* 0x000fe40000000012 */
[----:B------:R-:W-:Y:S01]  /*0ad0*/  ISETP.GE.AND P6, PT, R29, R2, PT ;  /* 0x000000021d00720c */ /* 0x000fe20003fc6270 */
[----:B------:R-:W-:Y:S02]  /*0ae0*/  VIADD R28, R25, 0x100 ;  /* 0x00000100191c7836 */ /* 0x000fe40000000000 */
[----:B0-----:R-:W-:-:S05]  /*0af0*/  @!P1 IMAD.WIDE.U32 R34, R14, 0x2, R34 ;  /* 0x000000020e229825 */ /* 0x001fca00078e0022 */
[----:B------:R-:W2:Y:S01]  /*0b00*/  @!P1 LDG.E.U16 R18, desc[UR4][R34.64] ;  /* 0x0000000422129981 */ /* 0x000ea2000c1e1500 */
[----:B-1----:R-:W-:Y:S01]  /*0b10*/  @!P1 IMAD.WIDE.U32 R30, R14, 0x2, R30 ;  /* 0x000000020e1e9825 */ /* 0x002fe200078e001e */
[----:B------:R-:W-:-:S03]  /*0b20*/  PRMT R10, RZ, 0x7610, R10 ;  /* 0x00007610ff0a7816 */ /* 0x000fc6000000000a */
[----:B------:R-:W-:Y:S01]  /*0b30*/  @!P6 IMAD.IADD R33, R0, 0x1, R29 ;  /* 0x000000010021e824 */ /* 0x000fe200078e021d */
[----:B------:R-:W-:Y:S02]  /*0b40*/  IADD3 R29, R25, 0x280, RZ ;  /* 0x00000280191d7810 */ /* 0x000fe40007ffe0ff */
[----:B------:R-:W2:Y:S02]  /*0b50*/  @!P4 LDG.E.U16 R10, desc[UR4][R36.64] ;  /* 0x00000004240ac981 */ /* 0x000ea4000c1e1500 */
[----:B------:R-:W-:Y:S02]  /*0b60*/  ISETP.GE.AND P4, PT, R29, R2, PT ;  /* 0x000000021d00720c */ /* 0x000fe40003f86270 */
[----:B---3--:R-:W-:-:S05]  /*0b70*/  @!P5 SHF.L.U32 R13, R13, 0x10, RZ ;  /* 0x000000100d0dd819 */ /* 0x008fca00000006ff */
[----:B------:R-:W-:-:S04]  /*0b80*/  @!P5 FMUL.FTZ R15, R13, -1.4426950216293334961 ;  /* 0xbfb8aa3b0d0fd820 */ /* 0x000fc80000410000 */
[----:B------:R-:W0:Y:S01]  /*0b90*/  @!P5 MUFU.EX2 R32, R15 ;  /* 0x0000000f0020d308 */ /* 0x000e220000000800 */
[----:B----4-:R-:W-:Y:S02]  /*0ba0*/  @!P5 SHF.L.U32 R14, R12, 0x10, RZ ;  /* 0x000000100c0ed819 */ /* 0x010fe400000006ff */
[----:B------:R-:W-:-:S06]  /*0bb0*/  PRMT R12, RZ, 0x7610, R12 ;  /* 0x00007610ff0c7816 */ /* 0x000fcc000000000c */
[----:B------:R1:W3:Y:S01]  /*0bc0*/  @!P1 LDG.E.U16 R12, desc[UR4][R30.64] ;  /* 0x000000041e0c9981 */ /* 0x0002e2000c1e1500 */
[----:B0-----:R-:W-:-:S04]  /*0bd0*/  @!P5 FADD.FTZ R32, R32, 1 ;  /* 0x3f8000002020d421 */ /* 0x001fc80000010000 */
[----:B------:R-:W0:Y:S01]  /*0be0*/  @!P5 MUFU.RCP R13, R32 ;  /* 0x00000020000dd308 */ /* 0x000e220000001000 */
[----:B------:R-:W-:Y:S02]  /*0bf0*/  ISETP.GE.AND P1, PT, R28, R2, PT ;  /* 0x000000021c00720c */ /* 0x000fe40003f26270 */
[----:B------:R-:W-:-:S04]  /*0c00*/  IADD3 R28, R25, 0x180, RZ ;  /* 0x00000180191c7810 */ /* 0x000fc80007ffe0ff */
[----:B------:R-:W-:Y:S02]  /*0c10*/  ISETP.GE.AND P2, PT, R28, R2, PT ;  /* 0x000000021c00720c */ /* 0x000fe40003f46270 */
[----:B------:R-:W-:-:S04]  /*0c20*/  IADD3 R28, R25, 0x200, RZ ;  /* 0x00000200191c7810 */ /* 0x000fc80007ffe0ff */
[----:B------:R-:W-:Y:S02]  /*0c30*/  ISETP.GE.AND P3, PT, R28, R2, PT ;  /* 0x000000021c00720c */ /* 0x000fe40003f66270 */
[----:B------:R-:W4:Y:S01]  /*0c40*/  @!P6 LDC.64 R28, c[0x0][0x228] ;  /* 0x00008a00ff1ceb82 */ /* 0x000f220000000a00 */
[----:B0-----:R-:W-:-:S07]  /*0c50*/  @!P5 FMUL.FTZ R13, R14, R13 ;  /* 0x0000000d0e0dd220 */ /* 0x001fce0000410000 */
[----:B------:R-:W1:Y:S01]  /*0c60*/  @!P6 LDC.64 R14, c[0x0][0x220] ;  /* 0x00008800ff0eeb82 */ /* 0x000e620000000a00 */
[----:B----4-:R-:W-:-:S04]  /*0c70*/  @!P6 IMAD.WIDE.U32 R28, R33, 0x2, R28 ;  /* 0x00000002211ce825 */ /* 0x010fc800078e001c */
[----:B-1----:R-:W-:Y:S01]  /*0c80*/  @!P6 IMAD.WIDE.U32 R30, R33, 0x2, R14 ;  /* 0x00000002211ee825 */ /* 0x002fe200078e000e */
[----:B------:R-:W-:-:S06]  /*0c90*/  PRMT R15, RZ, 0x7610, R15 ;  /* 0x00007610ff0f7816 */ /* 0x000fcc000000000f */
[----:B------:R-:W4:Y:S01]  /*0ca0*/  @!P6 LDG.E.U16 R15, desc[UR4][R28.64] ;  /* 0x000000041c0fe981 */ /* 0x000f22000c1e1500 */
[----:B------:R-:W-:-:S06]  /*0cb0*/  PRMT R14, RZ, 0x7610, R14 ;  /* 0x00007610ff0e7816 */ /* 0x000fcc000000000e */
[----:B------:R0:W4:Y:S01]  /*0cc0*/  @!P6 LDG.E.U16 R14, desc[UR4][R30.64] ;  /* 0x000000041e0ee981 */ /* 0x000122000c1e1500 */
[----:B-----5:R-:W-:-:S05]  /*0cd0*/  @!P0 SHF.L.U32 R24, R24, 0x10, RZ ;  /* 0x0000001018188819 */ /* 0x020fca00000006ff */
[----:B------:R-:W-:Y:S01]  /*0ce0*/  @!P0 FMUL.FTZ R32, R24, -1.4426950216293334961 ;  /* 0xbfb8aa3b18208820 */ /* 0x000fe20000410000 */
[----:B--2---:R-:W-:-:S03]  /*0cf0*/  @!P1 IMAD.U32 R24, R17, 0x10000, RZ ;  /* 0x0001000011189824 */ /* 0x004fc600078e00ff */
[----:B------:R-:W1:Y:S01]  /*0d00*/  @!P0 MUFU.EX2 R17, R32 ;  /* 0x0000002000118308 */ /* 0x000e620000000800 */
[----:B------:R-:W-:Y:S01]  /*0d10*/  @!P1 FMUL.FTZ R24, R24, -1.4426950216293334961 ;  /* 0xbfb8aa3b18189820 */ /* 0x000fe20000410000 */
[C---:B0-----:R-:W-:Y:S01]  /*0d20*/  IADD3 R31, R25.reuse, 0x380, RZ ;  /* 0x00000380191f7810 */ /* 0x041fe20007ffe0ff */
[----:B------:R-:W-:Y:S01]  /*0d30*/  VIADD R29, R25, 0x300 ;  /* 0x00000300191d7836 */ /* 0x000fe20000000000 */
[----:B------:R-:W-:Y:S02]  /*0d40*/  @!P5 F2FP.BF16.F32.PACK_AB R3, RZ, R13 ;  /* 0x0000000dff03d23e */ /* 0x000fe400000010ff */
[-C--:B------:R-:W-:Y:S02]  /*0d50*/  ISETP.GE.AND P5, PT, R31, R2.reuse, PT ;  /* 0x000000021f00720c */ /* 0x080fe40003fa6270 */
[----:B------:R-:W0:Y:S01]  /*0d60*/  @!P1 MUFU.EX2 R24, R24 ;  /* 0x0000001800189308 */ /* 0x000e220000000800 */
[----:B------:R-:W-:Y:S02]  /*0d70*/  ISETP.GE.AND P6, PT, R29, R2, PT ;  /* 0x000000021d00720c */ /* 0x000fe40003fc6270 */
[----:B------:R-:W-:-:S05]  /*0d80*/  @!P3 SHF.L.U32 R19, R19, 0x10, RZ ;  /* 0x000000101313b819 */ /* 0x000fca00000006ff */
[----:B------:R-:W-:-:S06]  /*0d90*/  @!P3 FMUL.FTZ R19, R19, -1.4426950216293334961 ;  /* 0xbfb8aa3b1313b820 */ /* 0x000fcc0000410000 */
[----:B------:R-:W2:Y:S01]  /*0da0*/  @!P3 MUFU.EX2 R19, R19 ;  /* 0x000000130013b308 */ /* 0x000ea20000000800 */
[----:B------:R-:W-:Y:S01]  /*0db0*/  @!P2 SHF.L.U32 R27, R27, 0x10, RZ ;  /* 0x000000101b1ba819 */ /* 0x000fe200000006ff */
[----:B-1----:R-:W-:Y:S01]  /*0dc0*/  @!P0 FADD.FTZ R17, R17, 1 ;  /* 0x3f80000011118421 */ /* 0x002fe20000010000 */
[----:B0-----:R-:W-:-:S03]  /*0dd0*/  @!P1 FADD.FTZ R13, R24, 1 ;  /* 0x3f800000180d9421 */ /* 0x001fc60000010000 */
[----:B------:R-:W-:Y:S02]  /*0de0*/  @!P2 FMUL.FTZ R27, R27, -1.4426950216293334961 ;  /* 0xbfb8aa3b1b1ba820 */ /* 0x000fe40000410000 */
[----:B------:R-:W-:Y:S01]  /*0df0*/  @!P0 MUFU.RCP R17, R17 ;  /* 0x0000001100118308 */ /* 0x000fe20000001000 */
[----:B--2---:R-:W-:-:S07]  /*0e00*/  @!P3 FADD.FTZ R30, R19, 1 ;  /* 0x3f800000131eb421 */ /* 0x004fce0000010000 */
[----:B------:R-:W0:Y:S01]  /*0e10*/  @!P2 MUFU.EX2 R27, R27 ;  /* 0x0000001b001ba308 */ /* 0x000e220000000800 */
[----:B------:R-:W-:-:S07]  /*0e20*/  @!P4 SHF.L.U32 R19, R10, 0x10, RZ ;  /* 0x000000100a13c819 */ /* 0x000fce00000006ff */
[----:B------:R-:W-:Y:S01]  /*0e30*/  @!P1 MUFU.RCP R24, R13 ;  /* 0x0000000d00189308 */ /* 0x000fe20000001000 */
[----:B------:R-:W-:-:S07]  /*0e40*/  @!P4 FMUL.FTZ R31, R19, -1.4426950216293334961 ;  /* 0xbfb8aa3b131fc820 */ /* 0x000fce0000410000 */
[----:B------:R-:W1:Y:S01]  /*0e50*/  @!P4 MUFU.EX2 R19, R31 ;  /* 0x0000001f0013c308 */ /* 0x000e620000000800 */
[----:B------:R-:W-:Y:S01]  /*0e60*/  @!P0 SHF.L.U32 R26, R26, 0x10, RZ ;  /* 0x000000101a1a8819 */ /* 0x000fe200000006ff */
[----:B0-----:R-:W-:-:S04]  /*0e70*/  @!P2 FADD.FTZ R29, R27, 1 ;  /* 0x3f8000001b1da421 */ /* 0x001fc80000010000 */
[----:B------:R-:W-:Y:S02]  /*0e80*/  @!P0 FMUL.FTZ R17, R26, R17 ;  /* 0x000000111a118220 */ /* 0x000fe40000410000 */
[----:B------:R0:W2:Y:S03]  /*0e90*/  @!P2 MUFU.RCP R27, R29 ;  /* 0x0000001d001ba308 */ /* 0x0000a60000001000 */
[----:B------:R-:W-:Y:S01]  /*0ea0*/  @!P0 F2FP.BF16.F32.PACK_AB R21, RZ, R17 ;  /* 0x00000011ff15823e */ /* 0x000fe200000010ff */
[----:B-1----:R-:W-:Y:S01]  /*0eb0*/  @!P4 FADD.FTZ R19, R19, 1 ;  /* 0x3f8000001313c421 */ /* 0x002fe20000010000 */
[----:B0-----:R-:W-:-:S03]  /*0ec0*/  @!P0 IMAD.IADD R29, R0, 0x1, R25 ;  /* 0x00000001001d8824 */ /* 0x001fc600078e0219 */
[----:B------:R-:W0:Y:S01]  /*0ed0*/  @!P3 MUFU.RCP R10, R30 ;  /* 0x0000001e000ab308 */ /* 0x000e220000001000 */
[----:B------:R-:W-:Y:S02]  /*0ee0*/  PRMT R26, R21, 0x7610, R26 ;  /* 0x00007610151a7816 */ /* 0x000fe4000000001a */
[----:B------:R-:W-:-:S05]  /*0ef0*/  @!P0 MOV R25, R23 ;  /* 0x0000001700198202 */ /* 0x000fca0000000f00 */
[----:B------:R-:W1:Y:S01]  /*0f00*/  @!P4 MUFU.RCP R19, R19 ;  /* 0x000000130013c308 */ /* 0x000e620000001000 */
[----:B------:R-:W-:Y:S01]  /*0f10*/  @!P1 SHF.L.U32 R21, R16, 0x10, RZ ;  /* 0x0000001010159819 */ /* 0x000fe200000006ff */
[----:B------:R-:W-:Y:S01]  /*0f20*/  @!P2 IMAD.U32 R22, R22, 0x10000, RZ ;  /* 0x000100001616a824 */ /* 0x000fe200078e00ff */
[----:B------:R-:W-:Y:S01]  /*0f30*/  @!P3 SHF.L.U32 R23, R20, 0x10, RZ ;  /* 0x000000101417b819 */ /* 0x000fe200000006ff */
[----:B------:R-:W-:Y:S01]  /*0f40*/  @!P6 IMAD.U32 R18, R18, 0x10000, RZ ;  /* 0x000100001212e824 */ /* 0x000fe200078e00ff */
[----:B------:R-:W-:Y:S01]  /*0f50*/  @!P4 SHF.L.U32 R16, R11, 0x10, RZ ;  /* 0x000000100b10c819 */ /* 0x000fe200000006ff */
[----:B------:R-:W-:Y:S01]  /*0f60*/  @!P1 FMUL.FTZ R21, R21, R24 ;  /* 0x0000001815159220 */ /* 0x000fe20000410000 */
[----:B--2---:R-:W-:Y:S01]  /*0f70*/  @!P2 FMUL.FTZ R22, R22, R27 ;  /* 0x0000001b1616a220 */ /* 0x004fe20000410000 */
[----:B------:R-:W-:Y:S01]  /*0f80*/  BSSY B0, `(.L_x_6683) ;  /* 0x0000045000007945 */ /* 0x000fe20003800000 */
[----:B0-----:R-:W-:-:S03]  /*0f90*/  @!P3 FMUL.FTZ R10, R23, R10 ;  /* 0x0000000a170ab220 */ /* 0x001fc60000410000 */
[----:B------:R-:W-:Y:S01]  /*0fa0*/  BSSY B1, `(.L_x_6684) ;  /* 0x000003c000017945 */ /* 0x000fe20003800000 */
[----:B------:R-:W-:Y:S01]  /*0fb0*/  @!P1 F2FP.BF16.F32.PACK_AB R4, RZ, R21 ;  /* 0x00000015ff04923e */ /* 0x000fe200000010ff */
[----:B-1----:R-:W-:Y:S01]  /*0fc0*/  @!P4 FMUL.FTZ R16, R16, R19 ;  /* 0x000000131010c220 */ /* 0x002fe20000410000 */
[----:B------:R-:W-:Y:S02]  /*0fd0*/  @!P2 F2FP.BF16.F32.PACK_AB R5, RZ, R22 ;  /* 0x00000016ff05a23e */ /* 0x000fe400000010ff */
[----:B------:R-:W-:Y:S02]  /*0fe0*/  @!P3 F2FP.BF16.F32.PACK_AB R6, RZ, R10 ;  /* 0x0000000aff06b23e */ /* 0x000fe400000010ff */
[----:B------:R-:W-:Y:S01]  /*0ff0*/  @!P4 F2FP.BF16.F32.PACK_AB R7, RZ, R16 ;  /* 0x00000010ff07c23e */ /* 0x000fe200000010ff */
[----:B---3--:R-:W-:-:S04]  /*1000*/  @!P6 IMAD.U32 R12, R12, 0x10000, RZ ;  /* 0x000100000c0ce824 */ /* 0x008fc800078e00ff */
[----:B------:R-:W-:Y:S02]  /*1010*/  @!P6 FMUL.FTZ R32, R12, -1.4426950216293334961 ;  /* 0xbfb8aa3b0c20e820 */ /* 0x000fe40000410000 */
[----:B------:R-:W0:Y:S02]  /*1020*/  @!P0 LDC.64 R12, c[0x0][0x218] ;  /* 0x00008600ff0c8b82 */ /* 0x000e240000000a00 */
[----:B0-----:R-:W-:Y:S01]  /*1030*/  @!P0 IMAD.WIDE.U32 R12, R29, 0x2, R12 ;  /* 0x000000021d0c8825 */ /* 0x001fe200078e000c */
[----:B----4-:R-:W-:-:S05]  /*1040*/  @!P5 SHF.L.U32 R28, R15, 0x10, RZ ;  /* 0x000000100f1cd819 */ /* 0x010fca00000006ff */
[----:B------:R-:W-:Y:S01]  /*1050*/  @!P5 FMUL.FTZ R28, R28, -1.4426950216293334961 ;  /* 0xbfb8aa3b1c1cd820 */ /* 0x000fe20000410000 */
[----:B------:R-:W0:Y:S08]  /*1060*/  @!P6 MUFU.EX2 R15, R32 ;  /* 0x00000020000fe308 */ /* 0x000e300000000800 */
[----:B------:R-:W1:Y:S01]  /*1070*/  @!P5 MUFU.EX2 R28, R28 ;  /* 0x0000001c001cd308 */ /* 0x000e620000000800 */
[----:B0-----:R-:W-:Y:S01]  /*1080*/  @!P6 FADD.FTZ R15, R15, 1 ;  /* 0x3f8000000f0fe421 */ /* 0x001fe20000010000 */
[----:B-1----:R-:W-:-:S06]  /*1090*/  @!P5 FADD.FTZ R17, R28, 1 ;  /* 0x3f8000001c11d421 */ /* 0x002fcc0000010000 */
[----:B------:R-:W0:Y:S01]  /*10a0*/  @!P6 MUFU.RCP R15, R15 ;  /* 0x0000000f000fe308 */ /* 0x000e220000001000 */
[----:B------:R1:W-:Y:S07]  /*10b0*/  @!P0 STG.E.U16 desc[UR4][R12.64], R26 ;  /* 0x0000001a0c008986 */ /* 0x0003ee000c101504 */
[----:B------:R-:W2:Y:S01]  /*10c0*/  @!P5 MUFU.RCP R17, R17 ;  /* 0x000000110011d308 */ /* 0x000ea20000001000 */
[----:B------:R-:W-:Y:S02]  /*10d0*/  ISETP.GE.AND P0, PT, R25, R2, PT ;  /* 0x000000021900720c */ /* 0x000fe40003f06270 */
[----:B------:R-:W-:Y:S01]  /*10e0*/  @!P5 SHF.L.U32 R14, R14, 0x10, RZ ;  /* 0x000000100e0ed819 */ /* 0x000fe200000006ff */
[----:B0-----:R-:W-:-:S04]  /*10f0*/  @!P6 FMUL.FTZ R15, R18, R15 ;  /* 0x0000000f120fe220 */ /* 0x001fc80000410000 */
[----:B--2---:R-:W-:Y:S01]  /*1100*/  @!P5 FMUL.FTZ R14, R14, R17 ;  /* 0x000000110e0ed220 */ /* 0x004fe20000410000 */
[----:B------:R-:W-:-:S04]  /*1110*/  @!P6 F2FP.BF16.F32.PACK_AB R8, RZ, R15 ;  /* 0x0000000fff08e23e */ /* 0x000fc800000010ff */
[----:B------:R-:W-:Y:S01]  /*1120*/  @!P5 F2FP.BF16.F32.PACK_AB R9, RZ, R14 ;  /* 0x0000000eff09d23e */ /* 0x000fe200000010ff */
[----:B-1----:R-:W-:Y:S06]  /*1130*/  @P0 BRA `(.L_x_6685) ;  /* 0x0000000000300947 */ /* 0x002fec0003800000 */
[----:B------:R-:W0:Y:S01]  /*1140*/  LDC.64 R10, c[0x0][0x218] ;  /* 0x00008600ff0a7b82 */ /* 0x000e220000000a00 */
[----:B------:R-:W-:Y:S01]  /*1150*/  IADD3 R13, R0, R25, RZ ;  /* 0x00000019000d7210 */ /* 0x000fe20007ffe0ff */
[----:B------:R-:W-:-:S05]  /*1160*/  VIADD R25, R25, 0x80 ;  /* 0x0000008019197836 */ /* 0x000fca0000000000 */
[----:B------:R-:W-:Y:S01]  /*1170*/  ISETP.GE.AND P0, PT, R25, R2, PT ;  /* 0x000000021900720c */ /* 0x000fe20003f06270 */
[----:B0-----:R-:W-:-:S05]  /*1180*/  IMAD.WIDE.U32 R10, R13, 0x2, R10 ;  /* 0x000000020d0a7825 */ /* 0x001fca00078e000a */
[----:B------:R0:W-:Y:S07]  /*1190*/  STG.E.U16 desc[UR4][R10.64], R3 ;  /* 0x000000030a007986 */ /* 0x0001ee000c101504 */
[----:B------:R-:W-:Y:S05]  /*11a0*/  @P0 BRA `(.L_x_6686) ;  /* 0x0000000000300947 */ /* 0x000fea0003800000 */
[----:B0-----:R-:W0:Y:S01]  /*11b0*/  LDC.64 R10, c[0x0][0x218] ;  /* 0x00008600ff0a7b82 */ /* 0x001e220000000a00 */
[----:B------:R-:W-:Y:S02]  /*11c0*/  IADD3 R3, R0, R25, RZ ;  /* 0x0000001900037210 */ /* 0x000fe40007ffe0ff */
[----:B------:R-:W-:-:S03]  /*11d0*/  IADD3 R25, R25, 0x80, RZ ;  /* 0x0000008019197810 */ /* 0x000fc60007ffe0ff */
[----:B0-----:R-:W-:-:S05]  /*11e0*/  IMAD.WIDE.U32 R10, R3, 0x2, R10 ;  /* 0x00000002030a7825 */ /* 0x001fca00078e000a */
[----:B------:R0:W-:Y:S02]  /*11f0*/  STG.E.U16 desc[UR4][R10.64], R4 ;  /* 0x000000040a007986 */ /* 0x0001e4000c101504 */
.L_x_6685:
[----:B------:R-:W-:-:S13]  /*1200*/  ISETP.GE.AND P0, PT, R25, R2, PT ;  /* 0x000000021900720c */ /* 0x000fda0003f06270 */
[----:B------:R-:W-:Y:S05]  /*1210*/  @P0 BRA `(.L_x_6687) ;  /* 0x0000000000300947 */ /* 0x000fea0003800000 */
[----:B0-----:R-:W0:Y:S01]  /*1220*/  LDC.64 R10, c[0x0][0x218] ;  /* 0x00008600ff0a7b82 */ /* 0x001e220000000a00 */
[----:B------:R-:W-:Y:S01]  /*1230*/  IMAD.IADD R3, R0, 0x1, R25 ;  /* 0x0000000100037824 */ /* 0x000fe200078e0219 */
[----:B------:R-:W-:-:S03]  /*1240*/  IADD3 R25, R25, 0x80, RZ ;  /* 0x0000008019197810 */ /* 0x000fc60007ffe0ff */
[----:B0-----:R-:W-:-:S05]  /*1250*/  IMAD.WIDE.U32 R10, R3, 0x2, R10 ;  /* 0x00000002030a7825 */ /* 0x001fca00078e000a */
[----:B------:R1:W-:Y:S02]  /*1260*/  STG.E.U16 desc[UR4][R10.64], R5 ;  /* 0x000000050a007986 */ /* 0x0003e4000c101504 */
.L_x_6686:
[----:B------:R-:W-:-:S13]  /*1270*/  ISETP.GE.AND P0, PT, R25, R2, PT ;  /* 0x000000021900720c */ /* 0x000fda0003f06270 */
[----:B------:R-:W-:Y:S05]  /*1280*/  @P0 BRA `(.L_x_6688) ;  /* 0x0000000000340947 */ /* 0x000fea0003800000 */
[----:B-1----:R-:W1:Y:S01]  /*1290*/  LDC.64 R4, c[0x0][0x218] ;  /* 0x00008600ff047b82 */ /* 0x002e620000000a00 */
[----:B0-----:R-:W-:Y:S01]  /*12a0*/  IADD3 R3, R0, R25, RZ ;  /* 0x0000001900037210 */ /* 0x001fe20007ffe0ff */
[----:B------:R-:W-:-:S04]  /*12b0*/  VIADD R25, R25, 0x80 ;  /* 0x0000008019197836 */ /* 0x000fc80000000000 */
[----:B-1----:R-:W-:-:S05]  /*12c0*/  IMAD.WIDE.U32 R4, R3, 0x2, R4 ;  /* 0x0000000203047825 */ /* 0x002fca00078e0004 */
[----:B------:R1:W-:Y:S02]  /*12d0*/  STG.E.U16 desc[UR4][R4.64], R6 ;  /* 0x0000000604007986 */ /* 0x0003e4000c101504 */
.L_x_6687:
[----:B------:R-:W-:-:S13]  /*12e0*/  ISETP.GE.AND P0, PT, R25, R2, PT ;  /* 0x000000021900720c */ /* 0x000fda0003f06270 */
[----:B------:R-:W-:Y:S05]  /*12f0*/  @P0 BREAK B1 ;  /* 0x0000000000010942 */ /* 0x000fea0003800000 */
[----:B------:R-:W-:Y:S05]  /*1300*/  @P0 BRA `(.L_x_6689) ;  /* 0x0000000000300947 */ /* 0x000fea0003800000 */
[----:B01----:R-:W0:Y:S01]  /*1310*/  LDC.64 R4, c[0x0][0x218] ;  /* 0x00008600ff047b82 */ /* 0x003e220000000a00 */
[----:B------:R-:W-:Y:S02]  /*1320*/  IADD3 R3, R0, R25, RZ ;  /* 0x0000001900037210 */ /* 0x000fe40007ffe0ff */
[----:B------:R-:W-:-:S03]  /*1330*/  IADD3 R25, R25, 0x80, RZ ;  /* 0x0000008019197810 */ /* 0x000fc60007ffe0ff */
[----:B0-----:R-:W-:-:S05]  /*1340*/  IMAD.WIDE.U32 R4, R3, 0x2, R4 ;  /* 0x0000000203047825 */ /* 0x001fca00078e0004 */
[----:B------:R2:W-:Y:S02]  /*1350*/  STG.E.U16 desc[UR4][R4.64], R7 ;  /* 0x0000000704007986 */ /* 0x0005e4000c101504 */
.L_x_6688:
[----:B------:R-:W-:Y:S05]  /*1360*/  BSYNC B1 ;  /* 0x0000000000017941 */ /* 0x000fea0003800000 */
.L_x_6684:
[----:B------:R-:W-:-:S13]  /*1370*/  ISETP.GE.AND P0, PT, R25, R2, PT ;  /* 0x000000021900720c */ /* 0x000fda0003f06270 */
[----:B-12---:R-:W1:Y:S01]  /*1380*/  @!P0 LDC.64 R4, c[0x0][0x218] ;  /* 0x00008600ff048b82 */ /* 0x006e620000000a00 */
[----:B0-----:R-:W-:Y:S01]  /*1390*/  @!P0 IMAD.IADD R3, R0, 0x1, R25 ;  /* 0x0000000100038824 */ /* 0x001fe200078e0219 */
[----:B------:R-:W-:-:S03]  /*13a0*/  @!P0 IADD3 R25, R25, 0x80, RZ ;  /* 0x0000008019198810 */ /* 0x000fc60007ffe0ff */
[----:B-1----:R-:W-:-:S05]  /*13b0*/  @!P0 IMAD.WIDE.U32 R4, R3, 0x2, R4 ;  /* 0x0000000203048825 */ /* 0x002fca00078e0004 */
[----:B------:R2:W-:Y:S02]  /*13c0*/  @!P0 STG.E.U16 desc[UR4][R4.64], R8 ;  /* 0x0000000804008986 */ /* 0x0005e4000c101504 */
.L_x_6689:
[----:B------:R-:W-:Y:S05]  /*13d0*/  BSYNC B0 ;  /* 0x0000000000007941 */ /* 0x000fea0003800000 */
.L_x_6683:
[----:B------:R-:W-:Y:S05]  /*13e0*/  WARPSYNC.ALL ;  /* 0x0000000000007948 */ /* 0x000fea0003800000 */
[----:B------:R-:W-:-:S13]  /*13f0*/  ISETP.GE.AND P0, PT, R25, R2, PT ;  /* 0x000000021900720c */ /* 0x000fda0003f06270 */
[----:B------:R-:W-:Y:S05]  /*1400*/  @P0 EXIT ;  /* 0x000000000000094d */ /* 0x000fea0003800000 */
[----:B------:R-:W3:Y:S01]  /*1410*/  LDC.64 R2, c[0x0][0x218] ;  /* 0x00008600ff027b82 */ /* 0x000ee20000000a00 */
[----:B------:R-:W-:-:S05]  /*1420*/  IADD3 R25, R0, R25, RZ ;  /* 0x0000001900197210 */ /* 0x000fca0007ffe0ff */
[----:B---3--:R-:W-:-:S05]  /*1430*/  IMAD.WIDE.U32 R2, R25, 0x2, R2 ;  /* 0x0000000219027825 */ /* 0x008fca00078e0002 */
[----:B------:R-:W-:Y:S01]  /*1440*/  STG.E.U16 desc[UR4][R2.64], R9 ;  /* 0x0000000902007986 */ /* 0x000fe2000c101504 */
[----:B------:R-:W-:Y:S05]  /*1450*/  EXIT ;  /* 0x000000000000794d */ /* 0x000fea0003800000 */
.L_x_6690:
        /* <DEDUP_REMOVED lines=10> */
.L_x_9605:


//--------------------- .text._ZN2at6native29vectorized_elementwise_kernelILi4EZZZNS0_10glu_kernelERNS_18TensorIteratorBaseEENKUlvE_clEvENKUlvE2_clEvEUlN3c108BFloat16ES7_E_St5arrayIPcLm3EEEEviT0_T1_ --------------------------
	.section	.text._ZN2at6native29vectorized_elementwise_kernelILi4EZZZNS0_10glu_kernelERNS_18TensorIteratorBaseEENKUlvE_clEvENKUlvE2_clEvEUlN3c108BFloat16ES7_E_St5arrayIPcLm3EEEEviT0_T1_,"ax",@progbits
	.align	128
        .global         _ZN2at6native29vectorized_elementwise_kernelILi4EZZZNS0_10glu_kernelERNS_18TensorIteratorBaseEENKUlvE_clEvENKUlvE2_clEvEUlN3c108BFloat16ES7_E_St5arrayIPcLm3EEEEviT0_T1_
        .type           _ZN2at6native29vectorized_elementwise_kernelILi4EZZZNS0_10glu_kernelERNS_18TensorIteratorBaseEENKUlvE_clEvENKUlvE2_clEvEUlN3c108BFloat16ES7_E_St5arrayIPcLm3EEEEviT0_T1_,@function
        .size           _ZN2at6native29vectorized_elementwise_kernelILi4EZZZNS0_10glu_kernelERNS_18TensorIteratorBaseEENKUlvE_clEvENKUlvE2_clEvEUlN3c108BFloat16ES7_E_St5arrayIPcLm3EEEEviT0_T1_,(.L_x_9606 - _ZN2at6native29vectorized_elementwise_kernelILi4EZZZNS0_10glu_kernelERNS_18TensorIteratorBaseEENKUlvE_clEvENKUlvE2_clEvEUlN3c108BFloat16ES7_E_St5arrayIPcLm3EEEEviT0_T1_)
        .other          _ZN2at6native29vectorized_elementwise_kernelILi4EZZZNS0_10glu_kernelERNS_18TensorIteratorBaseEENKUlvE_clEvENKUlvE2_clEvEUlN3c108BFloat16ES7_E_St5arrayIPcLm3EEEEviT0_T1_,@"STO_CUDA_ENTRY STV_DEFAULT"
_ZN2at6native29vectorized_elementwise_kernelILi4EZZZNS0_10glu_kernelERNS_18TensorIteratorBaseEENKUlvE_clEvENKUlvE2_clEvEUlN3c108BFloat16ES7_E_St5arrayIPcLm3EEEEviT0_T1_:
.text._ZN2at6native29vectorized_elementwise_kernelILi4EZZZNS0_10glu_kernelERNS_18TensorIteratorBaseEENKUlvE_clEvENKUlvE2_clEvEUlN3c108BFloat16ES7_E_St5arrayIPcLm3EEEEviT0_T1_:
        /* <DEDUP_REMOVED lines=9> */
[----:B------:R-:W1:Y:S02]  /*0090*/  LDC.64 R2, c[0x0][0x228] ;  /* 0x00008a00ff027b82 */ /* 0x000e640000000a00 */
[----:B-1----:R-:W-:-:S04]  /*00a0*/  IMAD.WIDE R2, R0, 0x2, R2 ;  /* 0x0000000200027825 */ /* 0x002fc800078e0202 */
[----:B0-----:R-:W-:Y:S02]  /*00b0*/  IMAD.WIDE.U32 R16, R8, 0x8, R2 ;  /* 0x0000000808107825 */ /* 0x001fe400078e0002 */
[----:B------:R-:W0:Y:S03]  /*00c0*/  LDC.64 R2, c[0x0][0x220] ;  /* 0x00008800ff027b82 */ /* 0x000e260000000a00 */
[----:B------:R-:W2:Y:S04]  /*00d0*/  LDG.E.64 R6, desc[UR4][R16.64] ;  /* 0x0000000410067981 */ /* 0x000ea8000c1e1b00 */
[----:B------:R-:W3:Y:S01]  /*00e0*/  LDG.E.64 R10, desc[UR4][R16.64+0x400] ;  /* 0x00040004100a7981 */ /* 0x000ee2000c1e1b00 */
[----:B0-----:R-:W-:-:S04]  /*00f0*/  IMAD.WIDE R2, R0, 0x2, R2 ;  /* 0x0000000200027825 */ /* 0x001fc800078e0202 */
[----:B------:R-:W-:-:S05]  /*0100*/  IMAD.WIDE.U32 R14, R8, 0x8, R2 ;  /* 0x00000008080e7825 */ /* 0x000fca00078e0002 */
[----:B------:R-:W4:Y:S04]  /*0110*/  LDG.E.64 R4, desc[UR4][R14.64] ;  /* 0x000000040e047981 */ /* 0x000f28000c1e1b00 */
[----:B------:R0:W5:Y:S01]  /*0120*/  LDG.E.64 R2, desc[UR4][R14.64+0x400] ;  /* 0x000400040e027981 */ /* 0x000162000c1e1b00 */
[C---:B--2---:R-:W-:Y:S01]  /*0130*/  IMAD.U32 R9, R6.reuse, 0x10000, RZ ;  /* 0x0001000006097824 */ /* 0x044fe200078e00ff */
[----:B------:R-:W-:Y:S02]  /*0140*/  PRMT R6, R6, 0x7632, R6 ;  /* 0x0000763206067816 */ /* 0x000fe40000000006 */
[----:B---3--:R-:W-:Y:S01]  /*0150*/  SHF.L.U32 R16, R11, 0x10, RZ ;  /* 0x000000100b107819 */ /* 0x008fe200000006ff */
[----:B------:R-:W-:Y:S02]  /*0160*/  FMUL.FTZ R13, R9, -1.4426950216293334961 ;  /* 0xbfb8aa3b090d7820 */ /* 0x000fe40000410000 */
[----:B0-----:R-:W-:Y:S01]  /*0170*/  IMAD.U32 R14, R6, 0x10000, RZ ;  /* 0x00010000060e7824 */ /* 0x001fe200078e00ff */
[C---:B------:R-:W-:Y:S01]  /*0180*/  SHF.L.U32 R9, R7.reuse, 0x10, RZ ;  /* 0x0000001007097819 */ /* 0x040fe200000006ff */
[----:B------:R-:W-:Y:S01]  /*0190*/  IMAD.U32 R18, R10, 0x10000, RZ ;  /* 0x000100000a127824 */ /* 0x000fe200078e00ff */
[----:B------:R-:W-:Y:S01]  /*01a0*/  PRMT R7, R7, 0x7632, R7 ;  /* 0x0000763207077816 */ /* 0x000fe20000000007 */
[----:B------:R-:W-:Y:S01]  /*01b0*/  FMUL.FTZ R17, R16, -1.4426950216293334961 ;  /* 0xbfb8aa3b10117820 */ /* 0x000fe20000410000 */
[----:B------:R-:W-:Y:S01]  /*01c0*/  FMUL.FTZ R15, R14, -1.4426950216293334961 ;  /* 0xbfb8aa3b0e0f7820 */ /* 0x000fe20000410000 */
[----:B------:R-:W-:Y:S01]  /*01d0*/  PRMT R10, R10, 0x7632, R10 ;  /* 0x000076320a0a7816 */ /* 0x000fe2000000000a */
[----:B------:R-:W0:Y:S01]  /*01e0*/  MUFU.EX2 R13, R13 ;  /* 0x0000000d000d7308 */ /* 0x000e220000000800 */
[----:B------:R-:W-:Y:S01]  /*01f0*/  PRMT R14, R11, 0x7632, R14 ;  /* 0x000076320b0e7816 */ /* 0x000fe2000000000e */
[----:B------:R-:W-:Y:S01]  /*0200*/  FMUL.FTZ R12, R9, -1.4426950216293334961 ;  /* 0xbfb8aa3b090c7820 */ /* 0x000fe20000410000 */
[----:B------:R-:W-:Y:S01]  /*0210*/  SHF.L.U32 R16, R7, 0x10, RZ ;  /* 0x0000001007107819 */ /* 0x000fe200000006ff */
[----:B------:R-:W-:Y:S01]  /*0220*/  IMAD.U32 R10, R10, 0x10000, RZ ;  /* 0x000100000a0a7824 */ /* 0x000fe200078e00ff */
[----:B------:R-:W-:Y:S01]  /*0230*/  SHF.L.U32 R14, R14, 0x10, RZ ;  /* 0x000000100e0e7819 */ /* 0x000fe200000006ff */
[----:B------:R-:W-:-:S02]  /*0240*/  FMUL.FTZ R9, R18, -1.4426950216293334961 ;  /* 0xbfb8aa3b12097820 */ /* 0x000fc40000410000 */
[----:B------:R-:W1:Y:S01]  /*0250*/  MUFU.EX2 R6, R17 ;  /* 0x0000001100067308 */ /* 0x000e620000000800 */
[----:B------:R-:W-:Y:S01]  /*0260*/  FMUL.FTZ R11, R16, -1.4426950216293334961 ;  /* 0xbfb8aa3b100b7820 */ /* 0x000fe20000410000 */
[----:B------:R-:W-:Y:S01]  /*0270*/  FMUL.FTZ R16, R10, -1.4426950216293334961 ;  /* 0xbfb8aa3b0a107820 */ /* 0x000fe20000410000 */
[----:B------:R-:W-:-:S05]  /*0280*/  FMUL.FTZ R14, R14, -1.4426950216293334961 ;  /* 0xbfb8aa3b0e0e7820 */ /* 0x000fca0000410000 */
[----:B------:R-:W2:Y:S01]  /*0290*/  MUFU.EX2 R7, R15 ;  /* 0x0000000f00077308 */ /* 0x000ea20000000800 */
[----:B0-----:R-:W-:Y:S01]  /*02a0*/  FADD.FTZ R13, R13, 1 ;  /* 0x3f8000000d0d7421 */ /* 0x001fe20000010000 */
[----:B----4-:R-:W-:Y:S01]  /*02b0*/  IMAD.U32 R18, R4, 0x10000, RZ ;  /* 0x0001000004127824 */ /* 0x010fe200078e00ff */
[C---:B------:R-:W-:Y:S02]  /*02c0*/  SHF.L.U32 R20, R5.reuse, 0x10, RZ ;  /* 0x0000001005147819 */ /* 0x040fe400000006ff */
[----:B------:R-:W-:-:S03]  /*02d0*/  PRMT R5, R5, 0x7632, R5 ;  /* 0x0000763205057816 */ /* 0x000fc60000000005 */
[----:B------:R-:W0:Y:S01]  /*02e0*/  MUFU.EX2 R16, R16 ;  /* 0x0000001000107308 */ /* 0x000e220000000800 */
[----:B-1----:R-:W-:-:S07]  /*02f0*/  FADD.FTZ R10, R6, 1 ;  /* 0x3f800000060a7421 */ /* 0x002fce0000010000 */
[----:B------:R-:W1:Y:S01]  /*0300*/  MUFU.EX2 R12, R12 ;  /* 0x0000000c000c7308 */ /* 0x000e620000000800 */
[----:B--2---:R-:W-:Y:S02]  /*0310*/  FADD.FTZ R17, R7, 1 ;  /* 0x3f80000007117421 */ /* 0x004fe40000010000 */
[----:B------:R-:W2:Y:S05]  /*0320*/  LDC.64 R6, c[0x0][0x218] ;  /* 0x00008600ff067b82 */ /* 0x000eaa0000000a00 */
[----:B------:R-:W3:Y:S01]  /*0330*/  MUFU.EX2 R9, R9 ;  /* 0x0000000900097308 */ /* 0x000ee20000000800 */
[----:B0-----:R-:W-:Y:S01]  /*0340*/  FADD.FTZ R19, R16, 1 ;  /* 0x3f80000010137421 */ /* 0x001fe20000010000 */
[----:B------:R-:W-:-:S06]  /*0350*/  PRMT R16, R4, 0x7632, R16 ;  /* 0x0000763204107816 */ /* 0x000fcc0000000010 */
[----:B------:R-:W0:Y:S01]  /*0360*/  MUFU.EX2 R11, R11 ;  /* 0x0000000b000b7308 */ /* 0x000e220000000800 */
[----:B-1----:R-:W-:-:S07]  /*0370*/  FADD.FTZ R12, R12, 1 ;  /* 0x3f8000000c0c7421 */ /* 0x002fce0000010000 */
[----:B------:R-:W1:Y:S01]  /*0380*/  MUFU.EX2 R14, R14 ;  /* 0x0000000e000e7308 */ /* 0x000e620000000800 */
[----:B---3--:R-:W-:Y:S01]  /*0390*/  FADD.FTZ R9, R9, 1 ;  /* 0x3f80000009097421 */ /* 0x008fe20000010000 */
[----:B--2---:R-:W-:Y:S01]  /*03a0*/  IMAD.WIDE.U32 R6, R0, 0x2, R6 ;  /* 0x0000000200067825 */ /* 0x004fe200078e0006 */
[----:B-----5:R-:W-:-:S03]  /*03b0*/  PRMT R0, R2, 0x7632, R0 ;  /* 0x0000763202007816 */ /* 0x020fc60000000000 */
[----:B------:R-:W-:Y:S02]  /*03c0*/  IMAD.U32 R2, R2, 0x10000, RZ ;  /* 0x0001000002027824 */ /* 0x000fe400078e00ff */
[----:B------:R-:W2:Y:S01]  /*03d0*/  MUFU.RCP R13, R13 ;  /* 0x0000000d000d7308 */ /* 0x000ea20000001000 */
[----:B0-----:R-:W-:Y:S01]  /*03e0*/  FADD.FTZ R11, R11, 1 ;  /* 0x3f8000000b0b7421 */ /* 0x001fe20000010000 */
[----:B------:R-:W-:-:S06]  /*03f0*/  IMAD.WIDE R6, R8, 0x8, R6 ;  /* 0x0000000808067825 */ /* 0x000fcc00078e0206 */
[----:B------:R-:W0:Y:S01]  /*0400*/  MUFU.RCP R17, R17 ;  /* 0x0000001100117308 */ /* 0x000e220000001000 */
[----:B-1----:R-:W-:Y:S01]  /*0410*/  FADD.FTZ R4, R14, 1 ;  /* 0x3f8000000e047421 */ /* 0x002fe20000010000 */
[----:B------:R-:W-:Y:S01]  /*0420*/  IMAD.U32 R14, R16, 0x10000, RZ ;  /* 0x00010000100e7824 */ /* 0x000fe200078e00ff */
[----:B------:R-:W-:-:S05]  /*0430*/  PRMT R16, R3, 0x7632, R16 ;  /* 0x0000763203107816 */ /* 0x000fca0000000010 */
[----:B------:R-:W1:Y:S01]  /*0440*/  MUFU.RCP R15, R12 ;  /* 0x0000000c000f7308 */ /* 0x000e620000001000 */
[----:B--2---:R-:W-:Y:S01]  /*0450*/  FMUL.FTZ R13, R18, R13 ;  /* 0x0000000d120d7220 */ /* 0x004fe20000410000 */
[----:B------:R-:W-:Y:S02]  /*0460*/  SHF.L.U32 R18, R5, 0x10, RZ ;  /* 0x0000001005127819 */ /* 0x000fe400000006ff */
[----:B------:R-:W-:Y:S01]  /*0470*/  SHF.L.U32 R5, R3, 0x10, RZ ;  /* 0x0000001003057819 */ /* 0x000fe200000006ff */
[----:B------:R-:W-:-:S03]  /*0480*/  IMAD.U32 R3, R0, 0x10000, RZ ;  /* 0x0001000000037824 */ /* 0x000fc600078e00ff */
[----:B------:R-:W2:Y:S01]  /*0490*/  MUFU.RCP R9, R9 ;  /* 0x0000000900097308 */ /* 0x000ea20000001000 */
[----:B0-----:R-:W-:Y:S01]  /*04a0*/  FMUL.FTZ R14, R14, R17 ;  /* 0x000000110e0e7220 */ /* 0x001fe20000410000 */
[----:B------:R-:W-:-:S04]  /*04b0*/  SHF.L.U32 R17, R16, 0x10, RZ ;  /* 0x0000001010117819 */ /* 0x000fc800000006ff */
[----:B------:R-:W-:Y:S02]  /*04c0*/  F2FP.BF16.F32.PACK_AB R14, R14, R13 ;  /* 0x0000000d0e0e723e */ /* 0x000fe400000010ff */
[----:B------:R-:W0:Y:S01]  /*04d0*/  MUFU.RCP R12, R19 ;  /* 0x00000013000c7308 */ /* 0x000e220000001000 */
[----:B-1----:R-:W-:-:S07]  /*04e0*/  FMUL.FTZ R15, R20, R15 ;  /* 0x0000000f140f7220 */ /* 0x002fce0000410000 */
[----:B------:R-:W1:Y:S01]  /*04f0*/  MUFU.RCP R10, R10 ;  /* 0x0000000a000a7308 */ /* 0x000e620000001000 */
[----:B--2---:R-:W-:-:S07]  /*0500*/  FMUL.FTZ R2, R2, R9 ;  /* 0x0000000902027220 */ /* 0x004fce0000410000 */
[----:B------:R-:W2:Y:S01]  /*0510*/  MUFU.RCP R11, R11 ;  /* 0x0000000b000b7308 */ /* 0x000ea20000001000 */
[----:B0-----:R-:W-:-:S05]  /*0520*/  FMUL.FTZ R3, R3, R12 ;  /* 0x0000000c03037220 */ /* 0x001fca0000410000 */
[----:B------:R-:W-:Y:S02]  /*0530*/  F2FP.BF16.F32.PACK_AB R2, R3, R2 ;  /* 0x000000020302723e */ /* 0x000fe400000010ff */
[----:B------:R-:W0:Y:S01]  /*0540*/  MUFU.RCP R4, R4 ;  /* 0x0000000400047308 */ /* 0x000e220000001000 */
[----:B-1----:R-:W-:Y:S01]  /*0550*/  FMUL.FTZ R5, R5, R10 ;  /* 0x0000000a05057220 */ /* 0x002fe20000410000 */
[----:B--2---:R-:W-:-:S05]  /*0560*/  FMUL.FTZ R18, R18, R11 ;  /* 0x0000000b12127220 */ /* 0x004fca0000410000 */
[----:B------:R-:W-:Y:S01]  /*0570*/  F2FP.BF16.F32.PACK_AB R15, R18, R15 ;  /* 0x0000000f120f723e */ /* 0x000fe200000010ff */
[----:B0-----:R-:W-:-:S04]  /*0580*/  FMUL.FTZ R4, R17, R4 ;  /* 0x0000000411047220 */ /* 0x001fc80000410000 */
[----:B------:R-:W-:Y:S01]  /*0590*/  STG.E.64 desc[UR4][R6.64], R14 ;  /* 0x0000000e06007986 */ /* 0x000fe2000c101b04 */
[----:B------:R-:W-:-:S05]  /*05a0*/  F2FP.BF16.F32.PACK_AB R3, R4, R5 ;  /* 0x000000050403723e */ /* 0x000fca00000010ff */
[----:B------:R-:W-:Y:S01]  /*05b0*/  STG.E.64 desc[UR4][R6.64+0x400], R2 ;  /* 0x0004000206007986 */ /* 0x000fe2000c101b04 */
[----:B------:R-:W-:Y:S05]  /*05c0*/  EXIT ;  /* 0x000000000000794d */ /* 0x000fea0003800000 */
.L_x_6691:
        /* <DEDUP_REMOVED lines=189> */
.L_x_6694:
[----:B------:R-:W-:-:S13]  /*11a0*/  ISETP.GE.AND P0, PT, R25, R2, PT ;  /* 0x000000021900720c */ /* 0x000fda0003f06270 */
[----:B------:R-:W-:Y:S05]  /*11b0*/  @P0 BRA `(.L_x_6696) ;  /* 0x0000000000300947 */ /* 0x000fea0003800000 */
[----:B0-----:R-:W0:Y:S01]  /*11c0*/  LDC.64 R10, c[0x0][0x218] ;  /* 0x00008600ff0a7b82 */ /* 0x001e220000000a00 */
[----:B------:R-:W-:Y:S01]  /*11d0*/  IMAD.IADD R3, R0, 0x1, R25 ;  /* 0x0000000100037824 */ /* 0x000fe200078e0219 */
[----:B------:R-:W-:-:S03]  /*11e0*/  IADD3 R25, R25, 0x80, RZ ;  /* 0x0000008019197810 */ /* 0x000fc60007ffe0ff */
[----:B0-----:R-:W-:-:S05]  /*11f0*/  IMAD.WIDE.U32 R10, R3, 0x2, R10 ;  /* 0x00000002030a7825 */ /* 0x001fca00078e000a */
[----:B------:R1:W-:Y:S02]  /*1200*/  STG.E.U16 desc[UR4][R10.64], R5 ;  /* 0x000000050a007986 */ /* 0x0003e4000c101504 */
.L_x_6695:
[----:B------:R-:W-:-:S13]  /*1210*/  ISETP.GE.AND P0, PT, R25, R2, PT ;  /* 0x000000021900720c */ /* 0x000fda0003f06270 */
[----:B------:R-:W-:Y:S05]  /*1220*/  @P0 BRA `(.L_x_6697) ;  /* 0x0000000000340947 */ /* 0x000fea0003800000 */
[----:B-1----:R-:W1:Y:S01]  /*1230*/  LDC.64 R4, c[0x0][0x218] ;  /* 0x00008600ff047b82 */ /* 0x002e620000000a00 */
[----:B0-----:R-:W-:Y:S01]  /*1240*/  IADD3 R3, R0, R25, RZ ;  /* 0x0000001900037210 */ /* 0x001fe20007ffe0ff */
[----:B------:R-:W-:-:S04]  /*1250*/  VIADD R25, R25, 0x80 ;  /* 0x0000008019197836 */ /* 0x000fc80000000000 */
[----:B-1----:R-:W-:-:S05]  /*1260*/  IMAD.WIDE.U32 R4, R3, 0x2, R4 ;  /* 0x0000000203047825 */ /* 0x002fca00078e0004 */
[----:B------:R1:W-:Y:S02]  /*1270*/  STG.E.U16 desc[UR4][R4.64], R6 ;  /* 0x0000000604007986 */ /* 0x0003e4000c101504 */
.L_x_6696:
        /* <DEDUP_REMOVED lines=8> */
.L_x_6697:
[----:B------:R-:W-:Y:S05]  /*1300*/  BSYNC B1 ;  /* 0x0000000000017941 */ /* 0x000fea0003800000 */
.L_x_6693:
[----:B------:R-:W-:-:S13]  /*1310*/  ISETP.GE.AND P0, PT, R25, R2, PT ;  /* 0x000000021900720c */ /* 0x000fda0003f06270 */
[----:B-12---:R-:W1:Y:S01]  /*1320*/  @!P0 LDC.64 R4, c[0x0][0x218] ;  /* 0x00008600ff048b82 */ /* 0x006e620000000a00 */
[----:B0-----:R-:W-:Y:S01]  /*1330*/  @!P0 IMAD.IADD R3, R0, 0x1, R25 ;  /* 0x0000000100038824 */ /* 0x001fe200078e0219 */
[----:B------:R-:W-:-:S03]  /*1340*/  @!P0 IADD3 R25, R25, 0x80, RZ ;  /* 0x0000008019198810 */ /* 0x000fc60007ffe0ff */
[----:B-1----:R-:W-:-:S05]  /*1350*/  @!P0 IMAD.WIDE.U32 R4, R3, 0x2, R4 ;  /* 0x0000000203048825 */ /* 0x002fca00078e0004 */
[----:B------:R2:W-:Y:S02]  /*1360*/  @!P0 STG.E.U16 desc[UR4][R4.64], R8 ;  /* 0x0000000804008986 */ /* 0x0005e4000c101504 */
.L_x_6698:
[----:B------:R-:W-:Y:S05]  /*1370*/  BSYNC B0 ;  /* 0x0000000000007941 */ /* 0x000fea0003800000 */
.L_x_6692:
        /* <DEDUP_REMOVED lines=8> */
.L_x_6699:
        /* <DEDUP_REMOVED lines=16> */
.L_x_9606:


//--------------------- .text._ZN2at6native29vectorized_elementwise_kernelILi8EZZZNS0_10glu_kernelERNS_18TensorIteratorBaseEENKUlvE_clEvENKUlvE2_clEvEUlN3c108BFloat16ES7_E_St5arrayIPcLm3EEEEviT0_T1_ --------------------------
	.section	.text._ZN2at6native29vectorized_elementwise_kernelILi8EZZZNS0_10glu_kernelERNS_18TensorIteratorBaseEENKUlvE_clEvENKUlvE2_clEvEUlN3c108BFloat16ES7_E_St5arrayIPcLm3EEEEviT0_T1_,"ax",@progbits
	.align	128
        .global         _ZN2at6native29vectorized_elementwise_kernelILi8EZZZNS0_10glu_kernelERNS_18TensorIteratorBaseEENKUlvE_clEvENKUlvE2_clEvEUlN3c108BFloat16ES7_E_St5arrayIPcLm3EEEEviT0_T1_
        .type           _ZN2at6native29vectorized_elementwise_kernelILi8EZZZNS0_10glu_kernelERNS_18TensorIteratorBaseEENKUlvE_clEvENKUlvE2_clEvEUlN3c108BFloat16ES7_E_St5arrayIPcLm3EEEEviT0_T1_,@function
        .size           _ZN2at6native29vectorized_elementwise_kernelILi8EZZZNS0_10glu_kernelERNS_18TensorIteratorBaseEENKUlvE_clEvENKUlvE2_clEvEUlN3c108BFloat16ES7_E_St5arrayIPcLm3EEEEviT0_T1_,(.L_x_9607 - _ZN2at6native29vectorized_elementwise_kernelILi8EZZZNS0_10glu_kernelERNS_18TensorIteratorBaseEENKUlvE_clEvENKUlvE2_clEvEUlN3c108BFloat16ES7_E_St5arrayIPcLm3EEEEviT0_T1_)
        .other          _ZN2at6native29vectorized_elementwise_kernelILi8EZZZNS0_10glu_kernelERNS_18TensorIteratorBaseEENKUlvE_clEvENKUlvE2_clEvEUlN3c108BFloat16ES7_E_St5arrayIPcLm3EEEEviT0_T1_,@"STO_CUDA_ENTRY STV_DEFAULT"
_ZN2at6native29vectorized_elementwise_kernelILi8EZZZNS0_10glu_kernelERNS_18TensorIteratorBaseEENKUlvE_clEvENKUlvE2_clEvEUlN3c108BFloat16ES7_E_St5arrayIPcLm3EEEEviT0_T1_:
.text._ZN2at6native29vectorized_elementwise_kernelILi8EZZZNS0_10glu_kernelERNS_18TensorIteratorBaseEENKUlvE_clEvENKUlvE2_clEvEUlN3c108BFloat16ES7_E_St5arrayIPcLm3EEEEviT0_T1_:
        /* <DEDUP_REMOVED lines=12> */
[----:B------:R-:W0:Y:S04]  /*00c0*/  LDC.64 R2, c[0x0][0x220] ;  /* 0x00008800ff027b82 */ /* 0x000e280000000a00 */
[----:B------:R-:W2:Y:S01]  /*00d0*/  LDG.E.128 R8, desc[UR4][R8.64] ;  /* 0x0000000408087981 */ /* 0x000ea2000c1e1d00 */
[----:B0-----:R-:W-:-:S04]  /*00e0*/  IMAD.WIDE R2, R0, 0x2, R2 ;  /* 0x0000000200027825 */ /* 0x001fc800078e0202 */
[----:B------:R-:W-:-:S06]  /*00f0*/  IMAD.WIDE.U32 R4, R12, 0x10, R2 ;  /* 0x000000100c047825 */ /* 0x000fcc00078e0002 */
[----:B------:R-:W3:Y:S01]  /*0100*/  LDG.E.128 R4, desc[UR4][R4.64] ;  /* 0x0000000404047981 */ /* 0x000ee2000c1e1d00 */
[C---:B--2---:R-:W-:Y:S01]  /*0110*/  IMAD.U32 R2, R8.reuse, 0x10000, RZ ;  /* 0x0001000008027824 */ /* 0x044fe200078e00ff */
[----:B------:R-:W-:Y:S01]  /*0120*/  PRMT R8, R8, 0x7632, R8 ;  /* 0x0000763208087816 */ /* 0x000fe20000000008 */
[C---:B------:R-:W-:Y:S01]  /*0130*/  IMAD.U32 R14, R10.reuse, 0x10000, RZ ;  /* 0x000100000a0e7824 */ /* 0x040fe200078e00ff */
[----:B------:R-:W-:Y:S01]  /*0140*/  PRMT R10, R10, 0x7632, R10 ;  /* 0x000076320a0a7816 */ /* 0x000fe2000000000a */
[----:B------:R-:W-:Y:S01]  /*0150*/  FMUL.FTZ R3, R2, -1.4426950216293334961 ;  /* 0xbfb8aa3b02037820 */ /* 0x000fe20000410000 */
[C---:B------:R-:W-:Y:S02]  /*0160*/  SHF.L.U32 R2, R9.reuse, 0x10, RZ ;  /* 0x0000001009027819 */ /* 0x040fe400000006ff */
[----:B------:R-:W-:-:S03]  /*0170*/  PRMT R9, R9, 0x7632, R9 ;  /* 0x0000763209097816 */ /* 0x000fc60000000009 */
[----:B------:R-:W-:Y:S01]  /*0180*/  FMUL.FTZ R13, R2, -1.4426950216293334961 ;  /* 0xbfb8aa3b020d7820 */ /* 0x000fe20000410000 */
[----:B------:R-:W-:Y:S01]  /*0190*/  SHF.L.U32 R15, R9, 0x10, RZ ;  /* 0x00000010090f7819 */ /* 0x000fe200000006ff */
[----:B------:R-:W-:Y:S01]  /*01a0*/  FMUL.FTZ R2, R14, -1.4426950216293334961 ;  /* 0xbfb8aa3b0e027820 */ /* 0x000fe20000410000 */
[C---:B------:R-:W-:Y:S01]  /*01b0*/  SHF.L.U32 R14, R11.reuse, 0x10, RZ ;  /* 0x000000100b0e7819 */ /* 0x040fe200000006ff */
[----:B------:R-:W0:Y:S01]  /*01c0*/  MUFU.EX2 R3, R3 ;  /* 0x0000000300037308 */ /* 0x000e220000000800 */
[----:B------:R-:W-:Y:S01]  /*01d0*/  PRMT R11, R11, 0x7632, R11 ;  /* 0x000076320b0b7816 */ /* 0x000fe2000000000b */
[----:B------:R-:W-:Y:S01]  /*01e0*/  FMUL.FTZ R17, R15, -1.4426950216293334961 ;  /* 0xbfb8aa3b0f117820 */ /* 0x000fe20000410000 */
[----:B------:R-:W-:Y:S02]  /*01f0*/  IMAD.U32 R15, R10, 0x10000, RZ ;  /* 0x000100000a0f7824 */ /* 0x000fe400078e00ff */
[----:B------:R-:W-:Y:S01]  /*0200*/  FMUL.FTZ R16, R14, -1.4426950216293334961 ;  /* 0xbfb8aa3b0e107820 */ /* 0x000fe20000410000 */
[----:B------:R-:W-:Y:S01]  /*0210*/  SHF.L.U32 R18, R11, 0x10, RZ ;  /* 0x000000100b127819 */ /* 0x000fe200000006ff */
[----:B------:R-:W-:-:S02]  /*0220*/  IMAD.U32 R14, R8, 0x10000, RZ ;  /* 0x00010000080e7824 */ /* 0x000fc400078e00ff */
[----:B------:R-:W-:Y:S01]  /*0230*/  FMUL.FTZ R11, R15, -1.4426950216293334961 ;  /* 0xbfb8aa3b0f0b7820 */ /* 0x000fe20000410000 */
[----:B------:R-:W-:Y:S01]  /*0240*/  MUFU.EX2 R13, R13 ;  /* 0x0000000d000d7308 */ /* 0x000fe20000000800 */
[----:B------:R-:W-:-:S07]  /*0250*/  FMUL.FTZ R14, R14, -1.4426950216293334961 ;  /* 0xbfb8aa3b0e0e7820 */ /* 0x000fce0000410000 */
[----:B------:R-:W-:Y:S01]  /*0260*/  MUFU.EX2 R2, R2 ;  /* 0x0000000200027308 */ /* 0x000fe20000000800 */
[----:B0-----:R-:W-:Y:S01]  /*0270*/  FADD.FTZ R15, R3, 1 ;  /* 0x3f800000030f7421 */ /* 0x001fe20000010000 */
[----:B---3--:R-:W-:Y:S01]  /*0280*/  SHF.L.U32 R19, R5, 0x10, RZ ;  /* 0x0000001005137819 */ /* 0x008fe200000006ff */
[----:B------:R-:W-:Y:S01]  /*0290*/  IMAD.U32 R20, R6, 0x10000, RZ ;  /* 0x0001000006147824 */ /* 0x000fe200078e00ff */
[----:B------:R-:W-:-:S04]  /*02a0*/  SHF.L.U32 R21, R7, 0x10, RZ ;  /* 0x0000001007157819 */ /* 0x000fc800000006ff */
[----:B------:R0:W1:Y:S08]  /*02b0*/  MUFU.EX2 R8, R16 ;  /* 0x0000001000087308 */ /* 0x0000700000000800 */
[----:B------:R2:W3:Y:S01]  /*02c0*/  MUFU.EX2 R10, R17 ;  /* 0x00000011000a7308 */ /* 0x0004e20000000800 */
[----:B0-----:R-:W-:Y:S01]  /*02d0*/  FMUL.FTZ R16, R18, -1.4426950216293334961 ;  /* 0xbfb8aa3b12107820 */ /* 0x001fe20000410000 */
[----:B------:R-:W-:-:S06]  /*02e0*/  IMAD.U32 R18, R4, 0x10000, RZ ;  /* 0x0001000004127824 */ /* 0x000fcc00078e00ff */
[----:B------:R0:W4:Y:S01]  /*02f0*/  MUFU.EX2 R9, R14 ;  /* 0x0000000e00097308 */ /* 0x0001220000000800 */
[----:B-1----:R-:W-:Y:S01]  /*0300*/  FADD.FTZ R8, R8, 1 ;  /* 0x3f80000008087421 */ /* 0x002fe20000010000 */
[----:B--2---:R-:W-:-:S06]  /*0310*/  PRMT R17, R4, 0x7632, R17 ;  /* 0x0000763204117816 */ /* 0x004fcc0000000011 */
[----:B------:R-:W1:Y:S01]  /*0320*/  MUFU.EX2 R11, R11 ;  /* 0x0000000b000b7308 */ /* 0x000e620000000800 */
[----:B0-----:R-:W-:Y:S01]  /*0330*/  FADD.FTZ R14, R13, 1 ;  /* 0x3f8000000d0e7421 */ /* 0x001fe20000010000 */
[----:B------:R-:W-:Y:S01]  /*0340*/  FADD.FTZ R13, R2, 1 ;  /* 0x3f800000020d7421 */ /* 0x000fe20000010000 */
[----:B---3--:R-:W-:Y:S01]  /*0350*/  FADD.FTZ R10, R10, 1 ;  /* 0x3f8000000a0a7421 */ /* 0x008fe20000010000 */
[----:B------:R-:W0:Y:S04]  /*0360*/  LDC.64 R2, c[0x0][0x218] ;  /* 0x00008600ff027b82 */ /* 0x000e280000000a00 */
[----:B------:R-:W2:Y:S01]  /*0370*/  MUFU.EX2 R16, R16 ;  /* 0x0000001000107308 */ /* 0x000ea20000000800 */
[----:B----4-:R-:W-:-:S07]  /*0380*/  FADD.FTZ R9, R9, 1 ;  /* 0x3f80000009097421 */ /* 0x010fce0000010000 */
[----:B------:R-:W3:Y:S01]  /*0390*/  MUFU.RCP R10, R10 ;  /* 0x0000000a000a7308 */ /* 0x000ee20000001000 */
[----:B-1----:R-:W-:-:S07]  /*03a0*/  FADD.FTZ R11, R11, 1 ;  /* 0x3f8000000b0b7421 */ /* 0x002fce0000010000 */
[----:B------:R-:W1:Y:S01]  /*03b0*/  MUFU.RCP R15, R15 ;  /* 0x0000000f000f7308 */ /* 0x000e620000001000 */
[----:B--2---:R-:W-:Y:S01]  /*03c0*/  FADD.FTZ R22, R16, 1 ;  /* 0x3f80000010167421 */ /* 0x004fe20000010000 */
[----:B------:R-:W-:Y:S02]  /*03d0*/  PRMT R16, R5, 0x7632, R16 ;  /* 0x0000763205107816 */ /* 0x000fe40000000010 */
[----:B------:R-:W-:Y:S01]  /*03e0*/  PRMT R5, R6, 0x7632, R5 ;  /* 0x0000763206057816 */ /* 0x000fe20000000005 */
[----:B0-----:R-:W-:Y:S01]  /*03f0*/  IMAD.WIDE.U32 R2, R0, 0x2, R2 ;  /* 0x0000000200027825 */ /* 0x001fe200078e0002 */
[----:B------:R-:W-:Y:S02]  /*0400*/  PRMT R6, R7, 0x7632, R6 ;  /* 0x0000763207067816 */ /* 0x000fe40000000006 */
[----:B------:R-:W0:Y:S01]  /*0410*/  MUFU.RCP R14, R14 ;  /* 0x0000000e000e7308 */ /* 0x000e220000001000 */
[----:B------:R-:W-:Y:S01]  /*0420*/  IMAD.U32 R0, R17, 0x10000, RZ ;  /* 0x0001000011007824 */ /* 0x000fe200078e00ff */
[----:B------:R-:W-:Y:S01]  /*0430*/  SHF.L.U32 R7, R16, 0x10, RZ ;  /* 0x0000001010077819 */ /* 0x000fe200000006ff */
[----:B------:R-:W-:Y:S01]  /*0440*/  IMAD.U32 R16, R5, 0x10000, RZ ;  /* 0x0001000005107824 */ /* 0x000fe200078e00ff */
[----:B------:R-:W-:Y:S01]  /*0450*/  SHF.L.U32 R17, R6, 0x10, RZ ;  /* 0x0000001006117819 */ /* 0x000fe200000006ff */
[----:B------:R-:W-:-:S04]  /*0460*/  IMAD.WIDE R2, R12, 0x10, R2 ;  /* 0x000000100c027825 */ /* 0x000fc800078e0202 */
[----:B---3--:R-:W-:Y:S01]  /*0470*/  FMUL.FTZ R5, R7, R10 ;  /* 0x0000000a07057220 */ /* 0x008fe20000410000 */
[----:B------:R-:W2:Y:S01]  /*0480*/  MUFU.RCP R13, R13 ;  /* 0x0000000d000d7308 */ /* 0x000ea20000001000 */
[----:B-1----:R-:W-:-:S07]  /*0490*/  FMUL.FTZ R15, R18, R15 ;  /* 0x0000000f120f7220 */ /* 0x002fce0000410000 */
[----:B------:R-:W1:Y:S01]  /*04a0*/  MUFU.RCP R8, R8 ;  /* 0x0000000800087308 */ /* 0x000e620000001000 */
[----:B0-----:R-:W-:-:S05]  /*04b0*/  FMUL.FTZ R14, R19, R14 ;  /* 0x0000000e130e7220 */ /* 0x001fca0000410000 */
[----:B------:R-:W-:Y:S02]  /*04c0*/  F2FP.BF16.F32.PACK_AB R5, R5, R14 ;  /* 0x0000000e0505723e */ /* 0x000fe400000010ff */
[----:B------:R-:W0:Y:S01]  /*04d0*/  MUFU.RCP R9, R9 ;  /* 0x0000000900097308 */ /* 0x000e220000001000 */
[----:B--2---:R-:W-:-:S07]  /*04e0*/  FMUL.FTZ R13, R20, R13 ;  /* 0x0000000d140d7220 */ /* 0x004fce0000410000 */
[----:B------:R-:W2:Y:S01]  /*04f0*/  MUFU.RCP R11, R11 ;  /* 0x0000000b000b7308 */ /* 0x000ea20000001000 */
[----:B-1----:R-:W-:-:S07]  /*0500*/  FMUL.FTZ R8, R21, R8 ;  /* 0x0000000815087220 */ /* 0x002fce0000410000 */
[----:B------:R-:W1:Y:S01]  /*0510*/  MUFU.RCP R4, R22 ;  /* 0x0000001600047308 */ /* 0x000e620000001000 */
[----:B0-----:R-:W-:Y:S01]  /*0520*/  FMUL.FTZ R0, R0, R9 ;  /* 0x0000000900007220 */ /* 0x001fe20000410000 */
[----:B--2---:R-:W-:-:S05]  /*0530*/  FMUL.FTZ R6, R16, R11 ;  /* 0x0000000b10067220 */ /* 0x004fca0000410000 */
[----:B------:R-:W-:Y:S01]  /*0540*/  F2FP.BF16.F32.PACK_AB R6, R6, R13 ;  /* 0x0000000d0606723e */ /* 0x000fe200000010ff */
[----:B-1----:R-:W-:Y:S01]  /*0550*/  FMUL.FTZ R7, R17, R4 ;  /* 0x0000000411077220 */ /* 0x002fe20000410000 */
[----:B------:R-:W-:-:S04]  /*0560*/  F2FP.BF16.F32.PACK_AB R4, R0, R15 ;  /* 0x0000000f0004723e */ /* 0x000fc800000010ff */
[----:B------:R-:W-:-:S05]  /*0570*/  F2FP.BF16.F32.PACK_AB R7, R7, R8 ;  /* 0x000000080707723e */ /* 0x000fca00000010ff */
[----:B------:R-:W-:Y:S01]  /*0580*/  STG.E.128 desc[UR4][R2.64], R4 ;  /* 0x0000000402007986 */ /* 0x000fe2000c101d04 */
[----:B------:R-:W-:Y:S05]  /*0590*/  EXIT ;  /* 0x000000000000794d */ /* 0x000fea0003800000 */
.L_x_6700:
        /* <DEDUP_REMOVED lines=189> */
.L_x_6703:
[----:B------:R-:W-:-:S13]  /*1170*/  ISETP.GE.AND P0, PT, R25, R2, PT ;  /* 0x000000021900720c */ /* 0x000fda0003f06270 */
[----:B------:R-:W-:Y:S05]  /*1180*/  @P0 BRA `(.L_x_6705) ;  /* 0x0000000000300947 */ /* 0x000fea0003800000 */
[----:B0-----:R-:W0:Y:S01]  /*1190*/  LDC.64 R10, c[0x0][0x218] ;  /* 0x00008600ff0a7b82 */ /* 0x001e220000000a00 */
[----:B------:R-:W-:Y:S01]  /*11a0*/  IMAD.IADD R3, R0, 0x1, R25 ;  /* 0x0000000100037824 */ /* 0x000fe200078e0219 */
[----:B------:R-:W-:-:S03]  /*11b0*/  IADD3 R25, R25, 0x80, RZ ;  /* 0x0000008019197810 */ /* 0x000fc60007ffe0ff */
[----:B0-----:R-:W-:-:S05]  /*11c0*/  IMAD.WIDE.U32 R10, R3, 0x2, R10 ;  /* 0x00000002030a7825 */ /* 0x001fca00078e000a */
[----:B------:R1:W-:Y:S02]  /*11d0*/  STG.E.U16 desc[UR4][R10.64], R5 ;  /* 0x000000050a007986 */ /* 0x0003e4000c101504 */
.L_x_6704:
[----:B------:R-:W-:-:S13]  /*11e0*/  ISETP.GE.AND P0, PT, R25, R2, PT ;  /* 0x000000021900720c */ /* 0x000fda0003f06270 */
[----:B------:R-:W-:Y:S05]  /*11f0*/  @P0 BRA `(.L_x_6706) ;  /* 0x0000000000340947 */ /* 0x000fea0003800000 */
[----:B-1----:R-:W1:Y:S01]  /*1200*/  LDC.64 R4, c[0x0][0x218] ;  /* 0x00008600ff047b82 */ /* 0x002e620000000a00 */
[----:B0-----:R-:W-:Y:S01]  /*1210*/  IADD3 R3, R0, R25, RZ ;  /* 0x0000001900037210 */ /* 0x001fe20007ffe0ff */
[----:B------:R-:W-:-:S04]  /*1220*/  VIADD R25, R25, 0x80 ;  /* 0x0000008019197836 */ /* 0x000fc80000000000 */
[----:B-1----:R-:W-:-:S05]  /*1230*/  IMAD.WIDE.U32 R4, R3, 0x2, R4 ;  /* 0x0000000203047825 */ /* 0x002fca00078e0004 */
[----:B------:R1:W-:Y:S02]  /*1240*/  STG.E.U16 desc[UR4][R4.64], R6 ;  /* 0x0000000604007986 */ /* 0x0003e4000c101504 */
.L_x_6705:
        /* <DEDUP_REMOVED lines=8> */
.L_x_6706:
[----:B------:R-:W-:Y:S05]  /*12d0*/  BSYNC B1 ;  /* 0x0000000000017941 */ /* 0x000fea0003800000 */
.L_x_6702:
[----:B------:R-:W-:-:S13]  /*12e0*/  ISETP.GE.AND P0, PT, R25, R2, PT ;  /* 0x000000021900720c */ /* 0x000fda0003f06270 */
[----:B-12---:R-:W1:Y:S01]  /*12f0*/  @!P0 LDC.64 R4, c[0x0][0x218] ;  /* 0x00008600ff048b82 */ /* 0x006e620000000a00 */
[----:B0-----:R-:W-:Y:S01]  /*1300*/  @!P0 IMAD.IADD R3, R0, 0x1, R25 ;  /* 0x0000000100038824 */ /* 0x001fe200078e0219 */
[----:B------:R-:W-:-:S03]  /*1310*/  @!P0 IADD3 R25, R25, 0x80, RZ ;  /* 0x0000008019198810 */ /* 0x000fc60007ffe0ff */
[----:B-1----:R-:W-:-:S05]  /*1320*/  @!P0 IMAD.WIDE.U32 R4, R3, 0x2, R4 ;  /* 0x0000000203048825 */ /* 0x002fca00078e0004 */
[----:B------:R2:W-:Y:S02]  /*1330*/  @!P0 STG.E.U16 desc[UR4][R4.64], R8 ;  /* 0x0000000804008986 */ /* 0x0005e4000c101504 */
.L_x_6707:
[----:B------:R-:W-:Y:S05]  /*1340*/  BSYNC B0 ;  /* 0x0000000000007941 */ /* 0x000fea0003800000 */
.L_x_6701:
        /* <DEDUP_REMOVED lines=8> */
.L_x_6708:
        /* <DEDUP_REMOVED lines=11> */
.L_x_9607:


//--------------------- .text._ZN2at6native18elementwise_kernelILi128ELi4EZNS0_15gpu_kernel_implIZZZNS0_10glu_kernelERNS_18TensorIteratorBaseEENKUlvE_clEvENKUlvE1_clEvEUlN3c104HalfES8_E_EEvS4_RKT_EUliE_EEviT1_ --------------------------
	.section	.text._ZN2at6native18elementwise_kernelILi128ELi4EZNS0_15gpu_kernel_implIZZZNS0_10glu_kernelERNS_18TensorIteratorBaseEENKUlvE_clEvENKUlvE1_clEvEUlN3c104HalfES8_E_EEvS4_RKT_EUliE_EEviT1_,"ax",@progbits
	.align	128
        .global         _ZN2at6native18elementwise_kernelILi128ELi4EZNS0_15gpu_kernel_implIZZZNS0_10glu_kernelERNS_18TensorIteratorBaseEENKUlvE_clEvENKUlvE1_clEvEUlN3c104HalfES8_E_EEvS4_RKT_EUliE_EEviT1_
        .type           _ZN2at6native18elementwise_kernelILi128ELi4EZNS0_15gpu_kernel_implIZZZNS0_10glu_kernelERNS_18TensorIteratorBaseEENKUlvE_clEvENKUlvE1_clEvEUlN3c104HalfES8_E_EEvS4_RKT_EUliE_EEviT1_,@function
        .size           _ZN2at6native18elementwise_kernelILi128ELi4EZNS0_15gpu_kernel_implIZZZNS0_10glu_kernelERNS_18TensorIteratorBaseEENKUlvE_clEvENKUlvE1_clEvEUlN3c104HalfES8_E_EEvS4_RKT_EUliE_EEviT1_,(.L_x_9608 - _ZN2at6native18elementwise_kernelILi128ELi4EZNS0_15gpu_kernel_implIZZZNS0_10glu_kernelERNS_18TensorIteratorBaseEENKUlvE_clEvENKUlvE1_clEvEUlN3c104HalfES8_E_EEvS4_RKT_EUliE_EEviT1_)
        .other          _ZN2at6native18elementwise_kernelILi128ELi4EZNS0_15gpu_kernel_implIZZZNS0_10glu_kernelERNS_18TensorIteratorBaseEENKUlvE_clEvENKUlvE1_clEvEUlN3c104HalfES8_E_EEvS4_RKT_EUliE_EEviT1_,@"STO_CUDA_ENTRY STV_DEFAULT"
_ZN2at6native18elementwise_kernelILi128ELi4EZNS0_15gpu_kernel_implIZZZNS0_10glu_kernelERNS_18TensorIteratorBaseEENKUlvE_clEvENKUlvE1_clEvEUlN3c104HalfES8_E_EEvS4_RKT_EUliE_EEviT1_:
.text._ZN2at6native18elementwise_kernelILi128ELi4EZNS0_15gpu_kernel_implIZZZNS0_10glu_kernelERNS_18TensorIteratorBaseEENKUlvE_clEvENKUlvE1_clEvEUlN3c104HalfES8_E_EEvS4_RKT_EUliE_EEviT1_:
        /* <DEDUP_REMOVED lines=365> */
.L_x_6711:
        /* <DEDUP_REMOVED lines=23> */
.L_x_6715:
[----:B------:R-:W2:Y:S02]  /*1840*/  LDG.E.U8 R2, desc[UR36][R2.64] ;  /* 0x0000002402027981 */ /* 0x000ea4000c1e1100 */
[----:B--2---:R-:W-:-:S04]  /*1850*/  I2FP.F32.U32 R0, R2 ;  /* 0x0000000200007245 */ /* 0x004fc80000201000 */
[----:B------:R-:W-:-:S04]  /*1860*/  F2FP.F16.F32.PACK_AB R0, RZ, R0 ;  /* 0x00000000ff00723e */ /* 0x000fc800000000ff */
[----:B------:R-:W-:Y:S01]  /*1870*/  PRMT R19, R0, 0x7610, R19 ;  /* 0x0000761000137816 */ /* 0x000fe20000000013 */
[----:B------:R-:W-:Y:S06]  /*1880*/  BRA `(.L_x_6717) ;  /* 0x0000000c00bc7947 */ /* 0x000fec0003800000 */
.L_x_6714:
        /* <DEDUP_REMOVED lines=11> */
.L_x_6719:
[----:B------:R-:W2:Y:S02]  /*1940*/  LDG.E R2, desc[UR36][R2.64] ;  /* 0x0000002402027981 */ /* 0x000ea4000c1e1900 */
[----:B--2---:R-:W-:-:S04]  /*1950*/  I2FP.F32.S32 R0, R2 ;  /* 0x0000000200007245 */ /* 0x004fc80000201400 */
[----:B------:R-:W-:-:S04]  /*1960*/  F2FP.F16.F32.PACK_AB R0, RZ, R0 ;  /* 0x00000000ff00723e */ /* 0x000fc800000000ff */
[----:B------:R-:W-:Y:S01]  /*1970*/  PRMT R19, R0, 0x7610, R19 ;  /* 0x0000761000137816 */ /* 0x000fe20000000013 */
[----:B------:R-:W-:Y:S06]  /*1980*/  BRA `(.L_x_6717) ;  /* 0x0000000c007c7947 */ /* 0x000fec0003800000 */
.L_x_6718:
[----:B------:R-:W2:Y:S02]  /*1990*/  LDG.E.U16 R2, desc[UR36][R2.64] ;  /* 0x0000002402027981 */ /* 0x000ea4000c1e1500 */
[----:B--2---:R-:W0:Y:S02]  /*19a0*/  I2F.S16 R0, R2 ;  /* 0x0000000200007306 */ /* 0x004e240000101400 */
[----:B0-----:R-:W-:-:S04]  /*19b0*/  F2FP.F16.F32.PACK_AB R0, RZ, R0 ;  /* 0x00000000ff00723e */ /* 0x001fc800000000ff */
[----:B------:R-:W-:Y:S01]  /*19c0*/  PRMT R19, R0, 0x7610, R19 ;  /* 0x0000761000137816 */ /* 0x000fe20000000013 */
[----:B------:R-:W-:Y:S06]  /*19d0*/  BRA `(.L_x_6717) ;  /* 0x0000000c00687947 */ /* 0x000fec0003800000 */
.L_x_6713:
        /* <DEDUP_REMOVED lines=9> */
.L_x_6721:
[----:B------:R0:W5:Y:S01]  /*1a70*/  LDG.E.U16 R19, desc[UR36][R2.64] ;  /* 0x0000002402137981 */ /* 0x000162000c1e1500 */
[----:B------:R-:W-:Y:S05]  /*1a80*/  BRA `(.L_x_6717) ;  /* 0x0000000c003c7947 */ /* 0x000fea0003800000 */
.L_x_6720:
        /* <DEDUP_REMOVED lines=9> */
.L_x_6723:
[----:B------:R1:W5:Y:S01]  /*1b20*/  LDG.E.U16 R19, desc[UR36][R2.64] ;  /* 0x0000002402137981 */ /* 0x000362000c1e1500 */
[----:B------:R-:W-:Y:S05]  /*1b30*/  BRA `(.L_x_6717) ;  /* 0x0000000c00107947 */ /* 0x000fea0003800000 */
.L_x_6722:
        /* <DEDUP_REMOVED lines=9> */
.L_x_6712:
        /* <DEDUP_REMOVED lines=14> */
.L_x_6726:
        /* <DEDUP_REMOVED lines=9> */
.L_x_6725:
        /* <DEDUP_REMOVED lines=28> */
.L_x_6728:
        /* <DEDUP_REMOVED lines=15> */
.L_x_6727:
[----:B------:R-:W2:Y:S02]  /*1ff0*/  LDG.E.U16 R0, desc[UR36][R2.64] ;  /* 0x0000002402007981 */ /* 0x000ea4000c1e1500 */
[----:B--2---:R-:W-:-:S05]  /*2000*/  IMAD.U32 R0, R0, 0x10000, RZ ;  /* 0x0001000000007824 */ /* 0x004fca00078e00ff */
[----:B------:R-:W-:-:S04]  /*2010*/  F2FP.F16.F32.PACK_AB R0, RZ, R0 ;  /* 0x00000000ff00723e */ /* 0x000fc800000000ff */
[----:B------:R-:W-:Y:S01]  /*2020*/  PRMT R19, R0, 0x7610, R19 ;  /* 0x0000761000137816 */ /* 0x000fe20000000013 */
[----:B------:R-:W-:Y:S06]  /*2030*/  BRA `(.L_x_6717) ;  /* 0x0000000400d07947 */ /* 0x000fec0003800000 */
.L_x_6724:
        /* <DEDUP_REMOVED lines=13> */
.L_x_6731:
        /* <DEDUP_REMOVED lines=21> */
.L_x_6735:
[----:B------:R-:W-:Y:S05]  /*2260*/  BSYNC B1 ;  /* 0x0000000000017941 */ /* 0x000fea0003800000 */
.L_x_6734:
[----:B------:R-:W-:Y:S01]  /*2270*/  LEA R3, R0, 0x3b800000, 0x17 ;  /* 0x3b80000000037811 */ /* 0x000fe200078eb8ff */
[----:B------:R-:W-:-:S05]  /*2280*/  IMAD.SHL.U32 R0, R2, 0x100000, RZ ;  /* 0x0010000002007824 */ /* 0x000fca00078e00ff */
[----:B------:R-:W-:-:S07]  /*2290*/  LOP3.LUT R0, R3, R0, R4, 0xfe, !PT ;  /* 0x0000000003007212 */ /* 0x000fce00078efe04 */
.L_x_6733:
[----:B------:R-:W-:Y:S05]  /*22a0*/  BSYNC B0 ;  /* 0x0000000000007941 */ /* 0x000fea0003800000 */
.L_x_6732:
[----:B------:R-:W-:-:S04]  /*22b0*/  F2FP.F16.F32.PACK_AB R0, RZ, R0 ;  /* 0x00000000ff00723e */ /* 0x000fc800000000ff */
[----:B------:R-:W-:Y:S01]  /*22c0*/  PRMT R19, R0, 0x7610, R19 ;  /* 0x0000761000137816 */ /* 0x000fe20000000013 */
[----:B------:R-:W-:Y:S06]  /*22d0*/  BRA `(.L_x_6717) ;  /* 0x0000000400287947 */ /* 0x000fec0003800000 */
.L_x_6730:
        /* <DEDUP_REMOVED lines=21> */
.L_x_6739:
[----:B------:R-:W-:Y:S05]  /*2430*/  BSYNC B1 ;  /* 0x0000000000017941 */ /* 0x000fea0003800000 */
.L_x_6738:
[----:B------:R-:W-:Y:S01]  /*2440*/  LEA R3, R0, 0x37800000, 0x17 ;  /* 0x3780000000037811 */ /* 0x000fe200078eb8ff */
[----:B------:R-:W-:-:S05]  /*2450*/  IMAD.SHL.U32 R0, R2, 0x200000, RZ ;  /* 0x0020000002007824 */ /* 0x000fca00078e00ff */
[----:B------:R-:W-:-:S07]  /*2460*/  LOP3.LUT R0, R3, R0, R4, 0xfe, !PT ;  /* 0x0000000003007212 */ /* 0x000fce00078efe04 */
.L_x_6737:
[----:B------:R-:W-:Y:S05]  /*2470*/  BSYNC B0 ;  /* 0x0000000000007941 */ /* 0x000fea0003800000 */
.L_x_6736:
[----:B------:R-:W-:-:S04]  /*2480*/  F2FP.F16.F32.PACK_AB R0, RZ, R0 ;  /* 0x00000000ff00723e */ /* 0x000fc800000000ff */
[----:B------:R-:W-:Y:S01]  /*2490*/  PRMT R19, R0, 0x7610, R19 ;  /* 0x0000761000137816 */ /* 0x000fe20000000013 */
[----:B------:R-:W-:Y:S06]  /*24a0*/  BRA `(.L_x_6717) ;  /* 0x0000000000b47947 */ /* 0x000fec0003800000 */
.L_x_6729:
        /* <DEDUP_REMOVED lines=14> */
.L_x_6743:
[----:B------:R-:W-:Y:S05]  /*2590*/  BSYNC B0 ;  /* 0x0000000000007941 */ /* 0x000fea0003800000 */
.L_x_6742:
[----:B------:R-:W-:-:S04]  /*25a0*/  F2FP.F16.F32.PACK_AB R0, RZ, R0 ;  /* 0x00000000ff00723e */ /* 0x000fc800000000ff */
[----:B------:R-:W-:Y:S01]  /*25b0*/  PRMT R19, R0, 0x7610, R19 ;  /* 0x0000761000137816 */ /* 0x000fe20000000013 */
[----:B------:R-:W-:Y:S06]  /*25c0*/  BRA `(.L_x_6717) ;  /* 0x00000000006c7947 */ /* 0x000fec0003800000 */
.L_x_6716:
        /* <DEDUP_REMOVED lines=16> */
.L_x_6744:
[----:B------:R-:W-:Y:S01]  /*26d0*/  PRMT R19, RZ, 0x7610, R19 ;  /* 0x00007610ff137816 */ /* 0x000fe20000000013 */
[----:B------:R-:W-:Y:S06]  /*26e0*/  BRA `(.L_x_6717) ;  /* 0x0000000000247947 */ /* 0x000fec0003800000 */
.L_x_6741:
[----:B------:R-:W2:Y:S02]  /*26f0*/  LDG.E.64 R2, desc[UR36][R2.64] ;  /* 0x0000002402027981 */ /* 0x000ea4000c1e1b00 */
[----:B--2---:R-:W0:Y:S02]  /*2700*/  I2F.U64 R0, R2 ;  /* 0x0000000200007312 */ /* 0x004e240000301000 */
[----:B0-----:R-:W-:-:S04]  /*2710*/  F2FP.F16.F32.PACK_AB R0, RZ, R0 ;  /* 0x00000000ff00723e */ /* 0x001fc800000000ff */
[----:B------:R-:W-:Y:S01]  /*2720*/  PRMT R19, R0, 0x7610, R19 ;  /* 0x0000761000137816 */ /* 0x000fe20000000013 */
[----:B------:R-:W-:Y:S06]  /*2730*/  BRA `(.L_x_6717) ;  /* 0x0000000000107947 */ /* 0x000fec0003800000 */
.L_x_6740:
[----:B------:R-:W2:Y:S02]  /*2740*/  LDG.E R2, desc[UR36][R2.64] ;  /* 0x0000002402027981 */ /* 0x000ea4000c1e1900 */
[----:B--2---:R-:W-:-:S04]  /*2750*/  I2FP.F32.U32 R0, R2 ;  /* 0x0000000200007245 */ /* 0x004fc80000201000 */
[----:B------:R-:W-:-:S04]  /*2760*/  F2FP.F16.F32.PACK_AB R0, RZ, R0 ;  /* 0x00000000ff00723e */ /* 0x000fc800000000ff */
[----:B------:R-:W-:-:S07]  /*2770*/  PRMT R19, R0, 0x7610, R19 ;  /* 0x0000761000137816 */ /* 0x000fce0000000013 */
.L_x_6717:
        /* <DEDUP_REMOVED lines=19> */
.L_x_6748:
[----:B------:R-:W2:Y:S02]  /*28b0*/  LDG.E.U8 R2, desc[UR36][R2.64] ;  /* 0x0000002402027981 */ /* 0x000ea4000c1e1100 */
[----:B--2---:R-:W-:-:S04]  /*28c0*/  I2FP.F32.U32 R0, R2 ;  /* 0x0000000200007245 */ /* 0x004fc80000201000 */
[----:B------:R-:W-:Y:S01]  /*28d0*/  F2FP.F16.F32.PACK_AB R0, RZ, R0 ;  /* 0x00000000ff00723e */ /* 0x000fe200000000ff */
[----:B------:R-:W-:Y:S06]  /*28e0*/  BRA `(.L_x_6750) ;  /* 0x0000000c00887947 */ /* 0x000fec0003800000 */
.L_x_6747:
        /* <DEDUP_REMOVED lines=10> */
.L_x_6752:
[----:B------:R-:W2:Y:S02]  /*2990*/  LDG.E R2, desc[UR36][R2.64] ;  /* 0x0000002402027981 */ /* 0x000ea4000c1e1900 */
[----:B--2---:R-:W-:-:S04]  /*29a0*/  I2FP.F32.S32 R0, R2 ;  /* 0x0000000200007245 */ /* 0x004fc80000201400 */
[----:B------:R-:W-:Y:S01]  /*29b0*/  F2FP.F16.F32.PACK_AB R0, RZ, R0 ;  /* 0x00000000ff00723e */ /* 0x000fe200000000ff */
[----:B------:R-:W-:Y:S06]  /*29c0*/  BRA `(.L_x_6750) ;  /* 0x0000000c00507947 */ /* 0x000fec0003800000 */
.L_x_6751:
[----:B------:R-:W2:Y:S02]  /*29d0*/  LDG.E.U16 R2, desc[UR36][R2.64] ;  /* 0x0000002402027981 */ /* 0x000ea4000c1e1500 */
[----:B--2---:R-:W0:Y:S02]  /*29e0*/  I2F.S16 R0, R2 ;  /* 0x0000000200007306 */ /* 0x004e240000101400 */
[----:B0-----:R-:W-:Y:S01]  /*29f0*/  F2FP.F16.F32.PACK_AB R0, RZ, R0 ;  /* 0x00000000ff00723e */ /* 0x001fe200000000ff */
[----:B------:R-:W-:Y:S06]  /*2a00*/  BRA `(.L_x_6750) ;  /* 0x0000000c00407947 */ /* 0x000fec0003800000 */
.L_x_6746:
        /* <DEDUP_REMOVED lines=9> */
.L_x_6754:
[----:B------:R1:W5:Y:S01]  /*2aa0*/  LDG.E.U16 R0, desc[UR36][R2.64] ;  /* 0x0000002402007981 */ /* 0x000362000c1e1500 */
[----:B------:R-:W-:Y:S05]  /*2ab0*/  BRA `(.L_x_6750) ;  /* 0x0000000c00147947 */ /* 0x000fea0003800000 */
.L_x_6753:
        /* <DEDUP_REMOVED lines=9> */
.L_x_6756:
[----:B------:R0:W5:Y:S01]  /*2b50*/  LDG.E.U16 R0, desc[UR36][R2.64] ;  /* 0x0000002402007981 */ /* 0x000162000c1e1500 */
[----:B------:R-:W-:Y:S05]  /*2b60*/  BRA `(.L_x_6750) ;  /* 0x0000000800e87947 */ /* 0x000fea0003800000 */
.L_x_6755:
        /* <DEDUP_REMOVED lines=8> */
.L_x_6745:
        /* <DEDUP_REMOVED lines=13> */
.L_x_6759:
        /* <DEDUP_REMOVED lines=8> */
.L_x_6758:
        /* <DEDUP_REMOVED lines=28> */
.L_x_6761:
        /* <DEDUP_REMOVED lines=15> */
.L_x_6760:
[----:B------:R-:W2:Y:S02]  /*2ff0*/  LDG.E.U16 R0, desc[UR36][R2.64] ;  /* 0x0000002402007981 */ /* 0x000ea4000c1e1500 */
[----:B--2---:R-:W-:-:S05]  /*3000*/  IMAD.U32 R0, R0, 0x10000, RZ ;  /* 0x0001000000007824 */ /* 0x004fca00078e00ff */
[----:B------:R-:W-:Y:S01]  /*3010*/  F2FP.F16.F32.PACK_AB R0, RZ, R0 ;  /* 0x00000000ff00723e */ /* 0x000fe200000000ff */
[----:B------:R-:W-:Y:S06]  /*3020*/  BRA `(.L_x_6750) ;  /* 0x0000000400b87947 */ /* 0x000fec0003800000 */
.L_x_6757:
        /* <DEDUP_REMOVED lines=12> */
.L_x_6764:
        /* <DEDUP_REMOVED lines=21> */
.L_x_6768:
[----:B------:R-:W-:Y:S05]  /*3240*/  BSYNC B1 ;  /* 0x0000000000017941 */ /* 0x000fea0003800000 */
.L_x_6767:
[----:B------:R-:W-:Y:S01]  /*3250*/  LEA R3, R0, 0x3b800000, 0x17 ;  /* 0x3b80000000037811 */ /* 0x000fe200078eb8ff */
[----:B------:R-:W-:-:S05]  /*3260*/  IMAD.SHL.U32 R0, R2, 0x100000, RZ ;  /* 0x0010000002007824 */ /* 0x000fca00078e00ff */
[----:B------:R-:W-:-:S07]  /*3270*/  LOP3.LUT R0, R3, R0, R4, 0xfe, !PT ;  /* 0x0000000003007212 */ /* 0x000fce00078efe04 */
.L_x_6766:
[----:B------:R-:W-:Y:S05]  /*3280*/  BSYNC B0 ;  /* 0x0000000000007941 */ /* 0x000fea0003800000 */
.L_x_6765:
[----:B------:R-:W-:Y:S01]  /*3290*/  F2FP.F16.F32.PACK_AB R0, RZ, R0 ;  /* 0x00000000ff00723e */ /* 0x000fe200000000ff */
[----:B------:R-:W-:Y:S06]  /*32a0*/  BRA `(.L_x_6750) ;  /* 0x0000000400187947 */ /* 0x000fec0003800000 */
.L_x_6763:
        /* <DEDUP_REMOVED lines=21> */
.L_x_6772:
[----:B------:R-:W-:Y:S05]  /*3400*/  BSYNC B1 ;  /* 0x0000000000017941 */ /* 0x000fea0003800000 */
.L_x_6771:
[----:B------:R-:W-:Y:S01]  /*3410*/  LEA R3, R0, 0x37800000, 0x17 ;  /* 0x3780000000037811 */ /* 0x000fe200078eb8ff */
[----:B------:R-:W-:-:S05]  /*3420*/  IMAD.SHL.U32 R0, R2, 0x200000, RZ ;  /* 0x0020000002007824 */ /* 0x000fca00078e00ff */
[----:B------:R-:W-:-:S07]  /*3430*/  LOP3.LUT R0, R3, R0, R4, 0xfe, !PT ;  /* 0x0000000003007212 */ /* 0x000fce00078efe04 */
.L_x_6770:
[----:B------:R-:W-:Y:S05]  /*3440*/  BSYNC B0 ;  /* 0x0000000000007941 */ /* 0x000fea0003800000 */
.L_x_6769:
[----:B------:R-:W-:Y:S01]  /*3450*/  F2FP.F16.F32.PACK_AB R0, RZ, R0 ;  /* 0x00000000ff00723e */ /* 0x000fe200000000ff */
[----:B------:R-:W-:Y:S06]  /*3460*/  BRA `(.L_x_6750) ;  /* 0x0000000000a87947 */ /* 0x000fec0003800000 */
.L_x_6762:
        /* <DEDUP_REMOVED lines=14> */
.L_x_6776:
[----:B------:R-:W-:Y:S05]  /*3550*/  BSYNC B0 ;  /* 0x0000000000007941 */ /* 0x000fea0003800000 */
.L_x_6775:
[----:B------:R-:W-:Y:S01]  /*3560*/  F2FP.F16.F32.PACK_AB R0, RZ, R0 ;  /* 0x00000000ff00723e */ /* 0x000fe200000000ff */
[----:B------:R-:W-:Y:S06]  /*3570*/  BRA `(.L_x_6750) ;  /* 0x0000000000647947 */ /* 0x000fec0003800000 */
.L_x_6749:
        /* <DEDUP_REMOVED lines=16> */
.L_x_6777:
[----:B------:R-:W-:Y:S01]  /*3680*/  PRMT R0, RZ, 0x7610, R0 ;  /* 0x00007610ff007816 */ /* 0x000fe20000000000 */
[----:B------:R-:W-:Y:S06]  /*3690*/  BRA `(.L_x_6750) ;  /* 0x00000000001c7947 */ /* 0x000fec0003800000 */
.L_x_6774:
[----:B------:R-:W2:Y:S02]  /*36a0*/  LDG.E.64 R2, desc[UR36][R2.64] ;  /* 0x0000002402027981 */ /* 0x000ea4000c1e1b00 */
[----:B--2---:R-:W0:Y:S02]  /*36b0*/  I2F.U64 R0, R2 ;  /* 0x0000000200007312 */ /* 0x004e240000301000 */
[----:B0-----:R-:W-:Y:S01]  /*36c0*/  F2FP.F16.F32.PACK_AB R0, RZ, R0 ;  /* 0x00000000ff00723e */ /* 0x001fe200000000ff */
[----:B------:R-:W-:Y:S06]  /*36d0*/  BRA `(.L_x_6750) ;  /* 0x00000000000c7947 */ /* 0x000fec0003800000 */
.L_x_6773:
[----:B------:R-:W2:Y:S02]  /*36e0*/  LDG.E R2, desc[UR36][R2.64] ;  /* 0x0000002402027981 */ /* 0x000ea4000c1e1900 */
[----:B--2---:R-:W-:-:S04]  /*36f0*/  I2FP.F32.U32 R0, R2 ;  /* 0x0000000200007245 */ /* 0x004fc80000201000 */
[----:B------:R-:W-:-:S07]  /*3700*/  F2FP.F16.F32.PACK_AB R0, RZ, R0 ;  /* 0x00000000ff00723e */ /* 0x000fce00000000ff */
.L_x_6750:
[----:B-----5:R-:W-:Y:S01]  /*3710*/  HADD2.F32 R0, -RZ, R0.H0_H0 ;  /* 0x20000000ff007230 */ /* 0x020fe20000004100 */
[----:B------:R-:W0:Y:S01]  /*3720*/  LDC.U8 R4, c[0x0][0x491] ;  /* 0x00012440ff047b82 */ /* 0x000e220000000000 */
[----:B------:R-:W-:-:S03]  /*3730*/  HADD2.F32 R19, -RZ, R19.H0_H0 ;  /* 0x20000013ff137230 */ /* 0x000fc60000004100 */
[----:B------:R-:W-:-:S06]  /*3740*/  FMUL.FTZ R0, R0, -1.4426950216293334961 ;  /* 0xbfb8aa3b00007820 */ /* 0x000fcc0000410000 */
[----:B------:R-:W2:Y:S01]  /*3750*/  MUFU.EX2 R0, R0 ;  /* 0x0000000000007308 */ /* 0x000ea20000000800 */
[----:B01----:R-:W-:Y:S01]  /*3760*/  PRMT R3, R4, 0x9910, RZ ;  /* 0x0000991004037816 */ /* 0x003fe200000000ff */
[----:B--2---:R-:W-:-:S03]  /*3770*/  FADD.FTZ R2, R0, 1 ;  /* 0x3f80000000027421 */ /* 0x004fc60000010000 */
[----:B------:R-:W-:-:S03]  /*3780*/  ISETP.GT.AND P0, PT, R3, 0x9, PT ;  /* 0x000000090300780c */ /* 0x000fc60003f04270 */
[----:B------:R-:W0:Y:S02]  /*3790*/  MUFU.RCP R2, R2 ;  /* 0x0000000200027308 */ /* 0x000e240000001000 */
[----:B0-----:R-:W-:-:S05]  /*37a0*/  FMUL.FTZ R19, R19, R2 ;  /* 0x0000000213137220 */ /* 0x001fca0000410000 */
[----:B------:R-:W-:-:S03]  /*37b0*/  F2FP.F16.F32.PACK_AB R19, RZ, R19 ;  /* 0x00000013ff13723e */ /* 0x000fc600000000ff */
        /* <DEDUP_REMOVED lines=13> */
.L_x_6781:
[----:B------:R-:W-:-:S06]  /*3890*/  HADD2.F32 R3, -RZ, R19.H0_H0 ;  /* 0x20000013ff037230 */ /* 0x000fcc0000004100 */
[----:B------:R-:W0:Y:S02]  /*38a0*/  F2I.S64.TRUNC R2, R3 ;  /* 0x0000000300027311 */ /* 0x000e24000020d900 */
[----:B0-----:R1:W-:Y:S01]  /*38b0*/  STG.E.U8 desc[UR36][R16.64], R2 ;  /* 0x0000000210007986 */ /* 0x0013e2000c101124 */
[----:B------:R-:W-:Y:S05]  /*38c0*/  BRA `(.L_x_6783) ;  /* 0x0000000c00847947 */ /* 0x000fea0003800000 */
.L_x_6780:
        /* <DEDUP_REMOVED lines=10> */
.L_x_6785:
[----:B------:R-:W-:-:S06]  /*3970*/  HADD2.F32 R19, -RZ, R19.H0_H0 ;  /* 0x20000013ff137230 */ /* 0x000fcc0000004100 */
[----:B------:R-:W0:Y:S02]  /*3980*/  F2I.FTZ.TRUNC.NTZ R19, R19 ;  /* 0x0000001300137305 */ /* 0x000e24000021f100 */
[----:B0-----:R3:W-:Y:S01]  /*3990*/  STG.E desc[UR36][R16.64], R19 ;  /* 0x0000001310007986 */ /* 0x0017e2000c101924 */
[----:B------:R-:W-:Y:S05]  /*39a0*/  BRA `(.L_x_6783) ;  /* 0x0000000c004c7947 */ /* 0x000fea0003800000 */
.L_x_6784:
[----:B------:R-:W-:-:S06]  /*39b0*/  HADD2.F32 R19, -RZ, R19.H0_H0 ;  /* 0x20000013ff137230 */ /* 0x000fcc0000004100 */
[----:B------:R-:W0:Y:S02]  /*39c0*/  F2I.FTZ.TRUNC.NTZ R19, R19 ;  /* 0x0000001300137305 */ /* 0x000e24000021f100 */
[----:B0-----:R2:W-:Y:S01]  /*39d0*/  STG.E.U16 desc[UR36][R16.64], R19 ;  /* 0x0000001310007986 */ /* 0x0015e2000c101524 */
[----:B------:R-:W-:Y:S05]  /*39e0*/  BRA `(.L_x_6783) ;  /* 0x0000000c003c7947 */ /* 0x000fea0003800000 */
.L_x_6779:
        /* <DEDUP_REMOVED lines=9> */
.L_x_6787:
[----:B------:R0:W-:Y:S01]  /*3a80*/  STG.E.U16 desc[UR36][R16.64], R19 ;  /* 0x0000001310007986 */ /* 0x0001e2000c101524 */
[----:B------:R-:W-:Y:S05]  /*3a90*/  BRA `(.L_x_6783) ;  /* 0x0000000c00107947 */ /* 0x000fea0003800000 */
.L_x_6786:
        /* <DEDUP_REMOVED lines=10> */
.L_x_6789:
[----:B------:R-:W-:-:S05]  /*3b40*/  HADD2.F32 R0, -RZ, R19.H0_H0 ;  /* 0x20000013ff007230 */ /* 0x000fca0000004100 */
[----:B------:R-:W-:-:S04]  /*3b50*/  F2FP.F16.F32.PACK_AB R0, RZ, R0 ;  /* 0x00000000ff00723e */ /* 0x000fc800000000ff */
[----:B------:R-:W-:-:S05]  /*3b60*/  PRMT R0, R0, 0x5410, RZ ;  /* 0x0000541000007816 */ /* 0x000fca00000000ff */
[----:B------:R0:W-:Y:S01]  /*3b70*/  STG.E desc[UR36][R16.64], R0 ;  /* 0x0000000010007986 */ /* 0x0001e2000c101924 */
[----:B------:R-:W-:Y:S05]  /*3b80*/  BRA `(.L_x_6783) ;  /* 0x0000000800d47947 */ /* 0x000fea0003800000 */
.L_x_6788:
[----:B------:R-:W-:-:S05]  /*3b90*/  HADD2.F32 R2, -RZ, R19.H0_H0 ;  /* 0x20000013ff027230 */ /* 0x000fca0000004100 */
[----:B------:R-:W-:-:S06]  /*3ba0*/  FMUL.FTZ R2, R2, 1 ;  /* 0x3f80000002027820 */ /* 0x000fcc0000410000 */
[----:B------:R-:W0:Y:S02]  /*3bb0*/  F2F.F64.F32 R2, R2 ;  /* 0x0000000200027310 */ /* 0x000e240000201800 */
[----:B0-----:R0:W-:Y:S01]  /*3bc0*/  STG.E.64 desc[UR36][R16.64], R2 ;  /* 0x0000000210007986 */ /* 0x0011e2000c101b24 */
[----:B------:R-:W-:Y:S05]  /*3bd0*/  BRA `(.L_x_6783) ;  /* 0x0000000800c07947 */ /* 0x000fea0003800000 */
.L_x_6778:
        /* <DEDUP_REMOVED lines=13> */
.L_x_6792:
[----:B------:R-:W-:Y:S01]  /*3cb0*/  HADD2.F32 R19, -RZ, R19.H0_H0 ;  /* 0x20000013ff137230 */ /* 0x000fe20000004100 */
[----:B------:R-:W-:-:S04]  /*3cc0*/  CS2R R6, SRZ ;  /* 0x0000000000067805 */ /* 0x000fc8000001ff00 */
[----:B------:R-:W-:-:S06]  /*3cd0*/  FMUL.FTZ R4, R19, 1 ;  /* 0x3f80000013047820 */ /* 0x000fcc0000410000 */
[----:B------:R-:W0:Y:S02]  /*3ce0*/  F2F.F64.F32 R4, R4 ;  /* 0x0000000400047310 */ /* 0x000e240000201800 */
[----:B0-----:R0:W-:Y:S01]  /*3cf0*/  STG.E.128 desc[UR36][R16.64], R4 ;  /* 0x0000000410007986 */ /* 0x0011e2000c101d24 */
[----:B------:R-:W-:Y:S05]  /*3d00*/  BRA `(.L_x_6783) ;  /* 0x0000000800747947 */ /* 0x000fea0003800000 */
.L_x_6791:
        /* <DEDUP_REMOVED lines=21> */
.L_x_6796:
[----:B------:R-:W-:Y:S05]  /*3e60*/  BSYNC B0 ;  /* 0x0000000000007941 */ /* 0x000fea0003800000 */
.L_x_6795:
[----:B------:R-:W-:-:S05]  /*3e70*/  LOP3.LUT R3, R0, R3, RZ, 0xfc, !PT ;  /* 0x0000000300037212 */ /* 0x000fca00078efcff */
[----:B------:R0:W-:Y:S01]  /*3e80*/  STG.E.U8 desc[UR36][R16.64], R3 ;  /* 0x0000000310007986 */ /* 0x0001e2000c101124 */
[----:B------:R-:W-:Y:S05]  /*3e90*/  BRA `(.L_x_6783) ;  /* 0x0000000800107947 */ /* 0x000fea0003800000 */
.L_x_6794:
        /* <DEDUP_REMOVED lines=13> */
.L_x_6798:
[----:B------:R-:W-:Y:S01]  /*3f70*/  IMAD.MOV.U32 R0, RZ, RZ, 0x7f ;  /* 0x0000007fff007424 */ /* 0x000fe200078e00ff */
[----:B------:R-:W-:-:S04]  /*3f80*/  ISETP.GT.U32.AND P0, PT, R2, 0x7f800000, PT ;  /* 0x7f8000000200780c */ /* 0x000fc80003f04070 */
[----:B------:R-:W-:-:S09]  /*3f90*/  SEL R0, R0, 0x7c, P0 ;  /* 0x0000007c00007807 */ /* 0x000fd20000000000 */
.L_x_6799:
[----:B------:R-:W-:Y:S05]  /*3fa0*/  BSYNC B0 ;  /* 0x0000000000007941 */ /* 0x000fea0003800000 */
.L_x_6797:
[----:B------:R-:W-:-:S04]  /*3fb0*/  LOP3.LUT R2, R19, 0x80000000, RZ, 0xc0, !PT ;  /* 0x8000000013027812 */ /* 0x000fc800078ec0ff */
[----:B------:R-:W-:-:S04]  /*3fc0*/  SHF.R.U32.HI R3, RZ, 0x18, R2 ;  /* 0x00000018ff037819 */ /* 0x000fc80000011602 */
[----:B------:R-:W-:-:S05]  /*3fd0*/  LOP3.LUT R3, R0, R3, RZ, 0xfc, !PT ;  /* 0x0000000300037212 */ /* 0x000fca00078efcff */
[----:B------:R0:W-:Y:S01]  /*3fe0*/  STG.E.U8 desc[UR36][R16.64], R3 ;  /* 0x0000000310007986 */ /* 0x0001e2000c101124 */
[----:B------:R-:W-:Y:S05]  /*3ff0*/  BRA `(.L_x_6783) ;  /* 0x0000000400b87947 */ /* 0x000fea0003800000 */
.L_x_6793:
[----:B------:R-:W-:-:S05]  /*4000*/  HADD2.F32 R0, -RZ, R19.H0_H0 ;  /* 0x20000013ff007230 */ /* 0x000fca0000004100 */
[----:B------:R-:W-:-:S05]  /*4010*/  F2FP.BF16.F32.PACK_AB R0, RZ, R0 ;  /* 0x00000000ff00723e */ /* 0x000fca00000010ff */
[----:B------:R0:W-:Y:S01]  /*4020*/  STG.E.U16 desc[UR36][R16.64], R0 ;  /* 0x0000000010007986 */ /* 0x0001e2000c101524 */
[----:B------:R-:W-:Y:S05]  /*4030*/  BRA `(.L_x_6783) ;  /* 0x0000000400a87947 */ /* 0x000fea0003800000 */
.L_x_6790:
        /* <DEDUP_REMOVED lines=12> */
.L_x_6802:
        /* <DEDUP_REMOVED lines=17> */
.L_x_6805:
[----:B------:R-:W-:-:S04]  /*4210*/  LOP3.LUT R2, R19, 0x80000000, RZ, 0xc0, !PT ;  /* 0x8000000013027812 */ /* 0x000fc800078ec0ff */
[----:B------:R-:W-:-:S04]  /*4220*/  SHF.R.U32.HI R3, RZ, 0x18, R2 ;  /* 0x00000018ff037819 */ /* 0x000fc80000011602 */
[----:B------:R-:W-:-:S04]  /*4230*/  LOP3.LUT R0, R0, R3, RZ, 0xfc, !PT ;  /* 0x0000000300007212 */ /* 0x000fc800078efcff */
[----:B------:R-:W-:-:S07]  /*4240*/  PRMT R8, R0, 0x7610, R8 ;  /* 0x0000761000087816 */ /* 0x000fce0000000008 */
.L_x_6804:
[----:B------:R-:W-:Y:S05]  /*4250*/  BSYNC B0 ;  /* 0x0000000000007941 */ /* 0x000fea0003800000 */
.L_x_6803:
[----:B------:R0:W-:Y:S01]  /*4260*/  STG.E.U8 desc[UR36][R16.64], R8 ;  /* 0x0000000810007986 */ /* 0x0001e2000c101124 */
[----:B------:R-:W-:Y:S05]  /*4270*/  BRA `(.L_x_6783) ;  /* 0x0000000400187947 */ /* 0x000fea0003800000 */
.L_x_6801:
        /* <DEDUP_REMOVED lines=17> */
.L_x_6808:
[----:B------:R-:W-:-:S04]  /*4390*/  LOP3.LUT R2, R19, 0x80000000, RZ, 0xc0, !PT ;  /* 0x8000000013027812 */ /* 0x000fc800078ec0ff */
[----:B------:R-:W-:-:S04]  /*43a0*/  SHF.R.U32.HI R3, RZ, 0x18, R2 ;  /* 0x00000018ff037819 */ /* 0x000fc80000011602 */
[----:B------:R-:W-:-:S04]  /*43b0*/  LOP3.LUT R0, R0, R3, RZ, 0xfc, !PT ;  /* 0x0000000300007212 */ /* 0x000fc800078efcff */
[----:B------:R-:W-:-:S07]  /*43c0*/  PRMT R8, R0, 0x7610, R8 ;  /* 0x0000761000087816 */ /* 0x000fce0000000008 */
.L_x_6807:
[----:B------:R-:W-:Y:S05]  /*43d0*/  BSYNC B0 ;  /* 0x0000000000007941 */ /* 0x000fea0003800000 */
.L_x_6806:
[----:B------:R0:W-:Y:S01]  /*43e0*/  STG.E.U8 desc[UR36][R16.64], R8 ;  /* 0x0000000810007986 */ /* 0x0001e2000c101124 */
[----:B------:R-:W-:Y:S05]  /*43f0*/  BRA `(.L_x_6783) ;  /* 0x0000000000b87947 */ /* 0x000fea0003800000 */
.L_x_6800:
        /* <DEDUP_REMOVED lines=22> */
.L_x_6782:
        /* <DEDUP_REMOVED lines=16> */
.L_x_6811:
[----:B------:R-:W-:Y:S05]  /*4660*/  BRA `(.L_x_6783) ;  /* 0x00000000001c7947 */ /* 0x000fea0003800000 */
.L_x_6810:
[----:B------:R-:W-:-:S06]  /*4670*/  HADD2.F32 R2, -RZ, R19.H0_H0 ;  /* 0x20000013ff027230 */ /* 0x000fcc0000004100 */
[----:B------:R-:W0:Y:S02]  /*4680*/  F2I.U64.TRUNC R2, R2 ;  /* 0x0000000200027311 */ /* 0x000e24000020d800 */
[----:B0-----:R0:W-:Y:S01]  /*4690*/  STG.E.64 desc[UR36][R16.64], R2 ;  /* 0x0000000210007986 */ /* 0x0011e2000c101b24 */
[----:B------:R-:W-:Y:S05]  /*46a0*/  BRA `(.L_x_6783) ;  /* 0x00000000000c7947 */ /* 0x000fea0003800000 */
.L_x_6809:
[----:B------:R-:W-:-:S06]  /*46b0*/  HADD2.F32 R19, -RZ, R19.H0_H0 ;  /* 0x20000013ff137230 */ /* 0x000fcc0000004100 */
[----:B------:R-:W0:Y:S02]  /*46c0*/  F2I.FTZ.U32.TRUNC.NTZ R19, R19 ;  /* 0x0000001300137305 */ /* 0x000e24000021f000 */
[----:B0-----:R0:W-:Y:S02]  /*46d0*/  STG.E desc[UR36][R16.64], R19 ;  /* 0x0000001310007986 */ /* 0x0011e4000c101924 */
.L_x_6783:
[----:B------:R-:W-:-:S04]  /*46e0*/  IMAD R18, R18, 0x200, R23 ;  /* 0x0000020012127824 */ /* 0x000fc800078e0217 */
[----:B0-23--:R-:W-:-:S07]  /*46f0*/  VIADD R19, R18, 0x80 ;  /* 0x0000008012137836 */ /* 0x00dfce0000000000 */
.L_x_6710:
[----:B------:R-:W-:Y:S05]  /*4700*/  BSYNC B6 ;  /* 0x0000000000067941 */ /* 0x000fea0003800000 */
.L_x_6709:
        /* <DEDUP_REMOVED lines=358> */
.L_x_6814:
        /* <DEDUP_REMOVED lines=23> */
.L_x_6818:
[----:B------:R-:W2:Y:S02]  /*5ee0*/  LDG.E.U8 R2, desc[UR36][R2.64] ;  /* 0x0000002402027981 */ /* 0x000ea4000c1e1100 */
[----:B--2---:R-:W-:-:S04]  /*5ef0*/  I2FP.F32.U32 R0, R2 ;  /* 0x0000000200007245 */ /* 0x004fc80000201000 */
[----:B------:R-:W-:-:S04]  /*5f00*/  F2FP.F16.F32.PACK_AB R0, RZ, R0 ;  /* 0x00000000ff00723e */ /* 0x000fc800000000ff */
[----:B------:R-:W-:Y:S01]  /*5f10*/  PRMT R22, R0, 0x7610, R22 ;  /* 0x0000761000167816 */ /* 0x000fe20000000016 */
[----:B------:R-:W-:Y:S06]  /*5f20*/  BRA `(.L_x_6820) ;  /* 0x0000000c00bc7947 */ /* 0x000fec0003800000 */
.L_x_6817:
        /* <DEDUP_REMOVED lines=11> */
.L_x_6822:
[----:B------:R-:W2:Y:S02]  /*5fe0*/  LDG.E R2, desc[UR36][R2.64] ;  /* 0x0000002402027981 */ /* 0x000ea4000c1e1900 */
[----:B--2---:R-:W-:-:S04]  /*5ff0*/  I2FP.F32.S32 R0, R2 ;  /* 0x0000000200007245 */ /* 0x004fc80000201400 */
[----:B------:R-:W-:-:S04]  /*6000*/  F2FP.F16.F32.PACK_AB R0, RZ, R0 ;  /* 0x00000000ff00723e */ /* 0x000fc800000000ff */
[----:B------:R-:W-:Y:S01]  /*6010*/  PRMT R22, R0, 0x7610, R22 ;  /* 0x0000761000167816 */ /* 0x000fe20000000016 */
[----:B------:R-:W-:Y:S06]  /*6020*/  BRA `(.L_x_6820) ;  /* 0x0000000c007c7947 */ /* 0x000fec0003800000 */
.L_x_6821:
[----:B------:R-:W2:Y:S02]  /*6030*/  LDG.E.U16 R2, desc[UR36][R2.64] ;  /* 0x0000002402027981 */ /* 0x000ea4000c1e1500 */
[----:B--2---:R-:W0:Y:S02]  /*6040*/  I2F.S16 R0, R2 ;  /* 0x0000000200007306 */ /* 0x004e240000101400 */
[----:B0-----:R-:W-:-:S04]  /*6050*/  F2FP.F16.F32.PACK_AB R0, RZ, R0 ;  /* 0x00000000ff00723e */ /* 0x001fc800000000ff */
[----:B------:R-:W-:Y:S01]  /*6060*/  PRMT R22, R0, 0x7610, R22 ;  /* 0x0000761000167816 */ /* 0x000fe20000000016 */
[----:B------:R-:W-:Y:S06]  /*6070*/  BRA `(.L_x_6820) ;  /* 0x0000000c00687947 */ /* 0x000fec0003800000 */
.L_x_6816:
        /* <DEDUP_REMOVED lines=9> */
.L_x_6824:
[----:B------:R1:W5:Y:S01]  /*6110*/  LDG.E.U16 R22, desc[UR36][R2.64] ;  /* 0x0000002402167981 */ /* 0x000362000c1e1500 */
[----:B------:R-:W-:Y:S05]  /*6120*/  BRA `(.L_x_6820) ;  /* 0x0000000c003c7947 */ /* 0x000fea0003800000 */
.L_x_6823:
        /* <DEDUP_REMOVED lines=9> */
.L_x_6826:
[----:B------:R0:W5:Y:S01]  /*61c0*/  LDG.E.U16 R22, desc[UR36][R2.64] ;  /* 0x0000002402167981 */ /* 0x000162000c1e1500 */
[----:B------:R-:W-:Y:S05]  /*61d0*/  BRA `(.L_x_6820) ;  /* 0x0000000c00107947 */ /* 0x000fea0003800000 */
.L_x_6825:
        /* <DEDUP_REMOVED lines=9> */
.L_x_6815:
        /* <DEDUP_REMOVED lines=14> */
.L_x_6829:
        /* <DEDUP_REMOVED lines=9> */
.L_x_6828:
        /* <DEDUP_REMOVED lines=28> */
.L_x_6831:
        /* <DEDUP_REMOVED lines=15> */
.L_x_6830:
[----:B------:R-:W2:Y:S02]  /*6690*/  LDG.E.U16 R0, desc[UR36][R2.64] ;  /* 0x0000002402007981 */ /* 0x000ea4000c1e1500 */
[----:B--2---:R-:W-:-:S05]  /*66a0*/  IMAD.U32 R0, R0, 0x10000, RZ ;  /* 0x0001000000007824 */ /* 0x004fca00078e00ff */
[----:B------:R-:W-:-:S04]  /*66b0*/  F2FP.F16.F32.PACK_AB R0, RZ, R0 ;  /* 0x00000000ff00723e */ /* 0x000fc800000000ff */
[----:B------:R-:W-:Y:S01]  /*66c0*/  PRMT R22, R0, 0x7610, R22 ;  /* 0x0000761000167816 */ /* 0x000fe20000000016 */
[----:B------:R-:W-:Y:S06]  /*66d0*/  BRA `(.L_x_6820) ;  /* 0x0000000400d07947 */ /* 0x000fec0003800000 */
.L_x_6827:
        /* <DEDUP_REMOVED lines=13> */
.L_x_6834:
        /* <DEDUP_REMOVED lines=21> */
.L_x_6838:
[----:B------:R-:W-:Y:S05]  /*6900*/  BSYNC B1 ;  /* 0x0000000000017941 */ /* 0x000fea0003800000 */
.L_x_6837:
[----:B------:R-:W-:Y:S01]  /*6910*/  LEA R3, R0, 0x3b800000, 0x17 ;  /* 0x3b80000000037811 */ /* 0x000fe200078eb8ff */
[----:B------:R-:W-:-:S05]  /*6920*/  IMAD.SHL.U32 R0, R2, 0x100000, RZ ;  /* 0x0010000002007824 */ /* 0x000fca00078e00ff */
[----:B------:R-:W-:-:S07]  /*6930*/  LOP3.LUT R0, R3, R0, R4, 0xfe, !PT ;  /* 0x0000000003007212 */ /* 0x000fce00078efe04 */
.L_x_6836:
[----:B------:R-:W-:Y:S05]  /*6940*/  BSYNC B0 ;  /* 0x0000000000007941 */ /* 0x000fea0003800000 */
.L_x_6835:
[----:B------:R-:W-:-:S04]  /*6950*/  F2FP.F16.F32.PACK_AB R0, RZ, R0 ;  /* 0x00000000ff00723e */ /* 0x000fc800000000ff */
[----:B------:R-:W-:Y:S01]  /*6960*/  PRMT R22, R0, 0x7610, R22 ;  /* 0x0000761000167816 */ /* 0x000fe20000000016 */
[----:B------:R-:W-:Y:S06]  /*6970*/  BRA `(.L_x_6820) ;  /* 0x0000000400287947 */ /* 0x000fec0003800000 */
.L_x_6833:
        /* <DEDUP_REMOVED lines=21> */
.L_x_6842:
[----:B------:R-:W-:Y:S05]  /*6ad0*/  BSYNC B1 ;  /* 0x0000000000017941 */ /* 0x000fea0003800000 */
.L_x_6841:
[----:B------:R-:W-:Y:S01]  /*6ae0*/  LEA R3, R0, 0x37800000, 0x17 ;  /* 0x3780000000037811 */ /* 0x000fe200078eb8ff */
[----:B------:R-:W-:-:S05]  /*6af0*/  IMAD.SHL.U32 R0, R2, 0x200000, RZ ;  /* 0x0020000002007824 */ /* 0x000fca00078e00ff */
[----:B------:R-:W-:-:S07]  /*6b00*/  LOP3.LUT R0, R3, R0, R4, 0xfe, !PT ;  /* 0x0000000003007212 */ /* 0x000fce00078efe04 */
.L_x_6840:
[----:B------:R-:W-:Y:S05]  /*6b10*/  BSYNC B0 ;  /* 0x0000000000007941 */ /* 0x000fea0003800000 */
.L_x_6839:
[----:B------:R-:W-:-:S04]  /*6b20*/  F2FP.F16.F32.PACK_AB R0, RZ, R0 ;  /* 0x00000000ff00723e */ /* 0x000fc800000000ff */
[----:B------:R-:W-:Y:S01]  /*6b30*/  PRMT R22, R0, 0x7610, R22 ;  /* 0x0000761000167816 */ /* 0x000fe20000000016 */
[----:B------:R-:W-:Y:S06]  /*6b40*/  BRA `(.L_x_6820) ;  /* 0x0000000000b47947 */ /* 0x000fec0003800000 */
.L_x_6832:
        /* <DEDUP_REMOVED lines=14> */
.L_x_6846:
[----:B------:R-:W-:Y:S05]  /*6c30*/  BSYNC B0 ;  /* 0x0000000000007941 */ /* 0x000fea0003800000 */
.L_x_6845:
[----:B------:R-:W-:-:S04]  /*6c40*/  F2FP.F16.F32.PACK_AB R0, RZ, R0 ;  /* 0x00000000ff00723e */ /* 0x000fc800000000ff */
[----:B------:R-:W-:Y:S01]  /*6c50*/  PRMT R22, R0, 0x7610, R22 ;  /* 0x0000761000167816 */ /* 0x000fe20000000016 */
[----:B------:R-:W-:Y:S06]  /*6c60*/  BRA `(.L_x_6820) ;  /* 0x00000000006c7947 */ /* 0x000fec0003800000 */
.L_x_6819:
        /* <DEDUP_REMOVED lines=16> */
.L_x_6847:
[----:B------:R-:W-:Y:S01]  /*6d70*/  PRMT R22, RZ, 0x7610, R22 ;  /* 0x00007610ff167816 */ /* 0x000fe20000000016 */
[----:B------:R-:W-:Y:S06]  /*6d80*/  BRA `(.L_x_6820) ;  /* 0x0000000000247947 */ /* 0x000fec0003800000 */
.L_x_6844:
[----:B------:R-:W2:Y:S02]  /*6d90*/  LDG.E.64 R2, desc[UR36][R2.64] ;  /* 0x0000002402027981 */ /* 0x000ea4000c1e1b00 */
[----:B--2---:R-:W0:Y:S02]  /*6da0*/  I2F.U64 R0, R2 ;  /* 0x0000000200007312 */ /* 0x004e240000301000 */
[----:B0-----:R-:W-:-:S04]  /*6db0*/  F2FP.F16.F32.PACK_AB R0, RZ, R0 ;  /* 0x00000000ff00723e */ /* 0x001fc800000000ff */
[----:B------:R-:W-:Y:S01]  /*6dc0*/  PRMT R22, R0, 0x7610, R22 ;  /* 0x0000761000167816 */ /* 0x000fe20000000016 */
[----:B------:R-:W-:Y:S06]  /*6dd0*/  BRA `(.L_x_6820) ;  /* 0x0000000000107947 */ /* 0x000fec0003800000 */
.L_x_6843:
[----:B------:R-:W2:Y:S02]  /*6de0*/  LDG.E R2, desc[UR36][R2.64] ;  /* 0x0000002402027981 */ /* 0x000ea4000c1e1900 */
[----:B--2---:R-:W-:-:S04]  /*6df0*/  I2FP.F32.U32 R0, R2 ;  /* 0x0000000200007245 */ /* 0x004fc80000201000 */
[----:B------:R-:W-:-:S04]  /*6e00*/  F2FP.F16.F32.PACK_AB R0, RZ, R0 ;  /* 0x00000000ff00723e */ /* 0x000fc800000000ff */
[----:B------:R-:W-:-:S07]  /*6e10*/  PRMT R22, R0, 0x7610, R22 ;  /* 0x0000761000167816 */ /* 0x000fce0000000016 */
.L_x_6820:
        /* <DEDUP_REMOVED lines=19> */
.L_x_6851:
[----:B------:R-:W2:Y:S02]  /*6f50*/  LDG.E.U8 R2, desc[UR36][R2.64] ;  /* 0x0000002402027981 */ /* 0x000ea4000c1e1100 */
[----:B--2---:R-:W-:-:S04]  /*6f60*/  I2FP.F32.U32 R0, R2 ;  /* 0x0000000200007245 */ /* 0x004fc80000201000 */
[----:B------:R-:W-:Y:S01]  /*6f70*/  F2FP.F16.F32.PACK_AB R0, RZ, R0 ;  /* 0x00000000ff00723e */ /* 0x000fe200000000ff */
[----:B------:R-:W-:Y:S06]  /*6f80*/  BRA `(.L_x_6853) ;  /* 0x0000000c00887947 */ /* 0x000fec0003800000 */
.L_x_6850:
        /* <DEDUP_REMOVED lines=10> */
.L_x_6855:
[----:B------:R-:W2:Y:S02]  /*7030*/  LDG.E R2, desc[UR36][R2.64] ;  /* 0x0000002402027981 */ /* 0x000ea4000c1e1900 */
[----:B--2---:R-:W-:-:S04]  /*7040*/  I2FP.F32.S32 R0, R2 ;  /* 0x0000000200007245 */ /* 0x004fc80000201400 */
[----:B------:R-:W-:Y:S01]  /*7050*/  F2FP.F16.F32.PACK_AB R0, RZ, R0 ;  /* 0x00000000ff00723e */ /* 0x000fe200000000ff */
[----:B------:R-:W-:Y:S06]  /*7060*/  BRA `(.L_x_6853) ;  /* 0x0000000c00507947 */ /* 0x000fec0003800000 */
.L_x_6854:
[----:B------:R-:W2:Y:S02]  /*7070*/  LDG.E.U16 R2, desc[UR36][R2.64] ;  /* 0x0000002402027981 */ /* 0x000ea4000c1e1500 */
[----:B--2---:R-:W0:Y:S02]  /*7080*/  I2F.S16 R0, R2 ;  /* 0x0000000200007306 */ /* 0x004e240000101400 */
[----:B0-----:R-:W-:Y:S01]  /*7090*/  F2FP.F16.F32.PACK_AB R0, RZ, R0 ;  /* 0x00000000ff00723e */ /* 0x001fe200000000ff */
[----:B------:R-:W-:Y:S06]  /*70a0*/  BRA `(.L_x_6853) ;  /* 0x0000000c00407947 */ /* 0x000fec0003800000 */
.L_x_6849:
        /* <DEDUP_REMOVED lines=9> */
.L_x_6857:
[----:B------:R1:W5:Y:S01]  /*7140*/  LDG.E.U16 R0, desc[UR36][R2.64] ;  /* 0x0000002402007981 */ /* 0x000362000c1e1500 */
[----:B------:R-:W-:Y:S05]  /*7150*/  BRA `(.L_x_6853) ;  /* 0x0000000c00147947 */ /* 0x000fea0003800000 */
.L_x_6856:
        /* <DEDUP_REMOVED lines=9> */
.L_x_6859:
[----:B------:R0:W5:Y:S01]  /*71f0*/  LDG.E.U16 R0, desc[UR36][R2.64] ;  /* 0x0000002402007981 */ /* 0x000162000c1e1500 */
[----:B------:R-:W-:Y:S05]  /*7200*/  BRA `(.L_x_6853) ;  /* 0x0000000800e87947 */ /* 0x000fea0003800000 */
.L_x_6858:
        /* <DEDUP_REMOVED lines=8> */
.L_x_6848:
        /* <DEDUP_REMOVED lines=13> */
.L_x_6862:
        /* <DEDUP_REMOVED lines=8> */
.L_x_6861:
        /* <DEDUP_REMOVED lines=28> */
.L_x_6864:
        /* <DEDUP_REMOVED lines=15> */
.L_x_6863:
[----:B------:R-:W2:Y:S02]  /*7690*/  LDG.E.U16 R0, desc[UR36][R2.64] ;  /* 0x0000002402007981 */ /* 0x000ea4000c1e1500 */
[----:B--2---:R-:W-:-:S05]  /*76a0*/  IMAD.U32 R0, R0, 0x10000, RZ ;  /* 0x0001000000007824 */ /* 0x004fca00078e00ff */
[----:B------:R-:W-:Y:S01]  /*76b0*/  F2FP.F16.F32.PACK_AB R0, RZ, R0 ;  /* 0x00000000ff00723e */ /* 0x000fe200000000ff */
[----:B------:R-:W-:Y:S06]  /*76c0*/  BRA `(.L_x_6853) ;  /* 0x0000000400b87947 */ /* 0x000fec0003800000 */
.L_x_6860:
        /* <DEDUP_REMOVED lines=12> */
.L_x_6867:
        /* <DEDUP_REMOVED lines=21> */
.L_x_6871:
[----:B------:R-:W-:Y:S05]  /*78e0*/  BSYNC B1 ;  /* 0x0000000000017941 */ /* 0x000fea0003800000 */
.L_x_6870:
[----:B------:R-:W-:Y:S01]  /*78f0*/  LEA R3, R0, 0x3b800000, 0x17 ;  /* 0x3b80000000037811 */ /* 0x000fe200078eb8ff */
[----:B------:R-:W-:-:S05]  /*7900*/  IMAD.SHL.U32 R0, R2, 0x100000, RZ ;  /* 0x0010000002007824 */ /* 0x000fca00078e00ff */
[----:B------:R-:W-:-:S07]  /*7910*/  LOP3.LUT R0, R3, R0, R4, 0xfe, !PT ;  /* 0x0000000003007212 */ /* 0x000fce00078efe04 */
.L_x_6869:
[----:B------:R-:W-:Y:S05]  /*7920*/  BSYNC B0 ;  /* 0x0000000000007941 */ /* 0x000fea0003800000 */
.L_x_6868:
[----:B------:R-:W-:Y:S01]  /*7930*/  F2FP.F16.F32.PACK_AB R0, RZ, R0 ;  /* 0x00000000ff00723e */ /* 0x000fe200000000ff */
[----:B------:R-:W-:Y:S06]  /*7940*/  BRA `(.L_x_6853) ;  /* 0x0000000400187947 */ /* 0x000fec0003800000 */
.L_x_6866:
        /* <DEDUP_REMOVED lines=21> */
.L_x_6875:
[----:B------:R-:W-:Y:S05]  /*7aa0*/  BSYNC B1 ;  /* 0x0000000000017941 */ /* 0x000fea0003800000 */
.L_x_6874:
[----:B------:R-:W-:Y:S01]  /*7ab0*/  LEA R3, R0, 0x37800000, 0x17 ;  /* 0x3780000000037811 */ /* 0x000fe200078eb8ff */
[----:B------:R-:W-:-:S05]  /*7ac0*/  IMAD.SHL.U32 R0, R2, 0x200000, RZ ;  /* 0x0020000002007824 */ /* 0x000fca00078e00ff */
[----:B------:R-:W-:-:S07]  /*7ad0*/  LOP3.LUT R0, R3, R0, R4, 0xfe, !PT ;  /* 0x0000000003007212 */ /* 0x000fce00078efe04 */
.L_x_6873:
[----:B------:R-:W-:Y:S05]  /*7ae0*/  BSYNC B0 ;  /* 0x0000000000007941 */ /* 0x000fea0003800000 */
.L_x_6872:
[----:B------:R-:W-:Y:S01]  /*7af0*/  F2FP.F16.F32.PACK_AB R0, RZ, R0 ;  /* 0x00000000ff00723e */ /* 0x000fe200000000ff */
[----:B------:R-:W-:Y:S06]  /*7b00*/  BRA `(.L_x_6853) ;  /* 0x0000000000a87947 */ /* 0x000fec0003800000 */
.L_x_6865:
        /* <DEDUP_REMOVED lines=14> */
.L_x_6879:
[----:B------:R-:W-:Y:S05]  /*7bf0*/  BSYNC B0 ;  /* 0x0000000000007941 */ /* 0x000fea0003800000 */
.L_x_6878:
[----:B------:R-:W-:Y:S01]  /*7c00*/  F2FP.F16.F32.PACK_AB R0, RZ, R0 ;  /* 0x00000000ff00723e */ /* 0x000fe200000000ff */
[----:B------:R-:W-:Y:S06]  /*7c10*/  BRA `(.L_x_6853) ;  /* 0x0000000000647947 */ /* 0x000fec0003800000 */
.L_x_6852:
        /* <DEDUP_REMOVED lines=16> */
.L_x_6880:
[----:B------:R-:W-:Y:S01]  /*7d20*/  PRMT R0, RZ, 0x7610, R0 ;  /* 0x00007610ff007816 */ /* 0x000fe20000000000 */
[----:B------:R-:W-:Y:S06]  /*7d30*/  BRA `(.L_x_6853) ;  /* 0x00000000001c7947 */ /* 0x000fec0003800000 */
.L_x_6877:
[----:B------:R-:W2:Y:S02]  /*7d40*/  LDG.E.64 R2, desc[UR36][R2.64] ;  /* 0x0000002402027981 */ /* 0x000ea4000c1e1b00 */
[----:B--2---:R-:W0:Y:S02]  /*7d50*/  I2F.U64 R0, R2 ;  /* 0x0000000200007312 */ /* 0x004e240000301000 */
[----:B0-----:R-:W-:Y:S01]  /*7d60*/  F2FP.F16.F32.PACK_AB R0, RZ, R0 ;  /* 0x00000000ff00723e */ /* 0x001fe200000000ff */
[----:B------:R-:W-:Y:S06]  /*7d70*/  BRA `(.L_x_6853) ;  /* 0x00000000000c7947 */ /* 0x000fec0003800000 */
.L_x_6876:
[----:B------:R-:W2:Y:S02]  /*7d80*/  LDG.E R2, desc[UR36][R2.64] ;  /* 0x0000002402027981 */ /* 0x000ea4000c1e1900 */
[----:B--2---:R-:W-:-:S04]  /*7d90*/  I2FP.F32.U32 R0, R2 ;  /* 0x0000000200007245 */ /* 0x004fc80000201000 */
[----:B------:R-:W-:-:S07]  /*7da0*/  F2FP.F16.F32.PACK_AB R0, RZ, R0 ;  /* 0x00000000ff00723e */ /* 0x000fce00000000ff */
.L_x_6853:
[----:B-----5:R-:W-:Y:S01]  /*7db0*/  HADD2.F32 R0, -RZ, R0.H0_H0 ;  /* 0x20000000ff007230 */ /* 0x020fe20000004100 */
[----:B------:R-:W2:Y:S01]  /*7dc0*/  LDC.U8 R4, c[0x0][0x491] ;  /* 0x00012440ff047b82 */ /* 0x000ea20000000000 */
[----:B------:R-:W-:-:S03]  /*7dd0*/  HADD2.F32 R22, -RZ, R22.H0_H0 ;  /* 0x20000016ff167230 */ /* 0x000fc60000004100 */
[----:B------:R-:W-:-:S06]  /*7de0*/  FMUL.FTZ R0, R0, -1.4426950216293334961 ;  /* 0xbfb8aa3b00007820 */ /* 0x000fcc0000410000 */
[----:B------:R-:W0:Y:S01]  /*7df0*/  MUFU.EX2 R0, R0 ;  /* 0x0000000000007308 */ /* 0x000e220000000800 */
[----:B--2---:R-:W-:Y:S01]  /*7e00*/  PRMT R5, R4, 0x9910, RZ ;  /* 0x0000991004057816 */ /* 0x004fe200000000ff */
[----:B01----:R-:W-:-:S03]  /*7e10*/  FADD.FTZ R2, R0, 1 ;  /* 0x3f80000000027421 */ /* 0x003fc60000010000 */
        /* <DEDUP_REMOVED lines=17> */
.L_x_6884:
[----:B------:R-:W-:-:S06]  /*7f30*/  HADD2.F32 R3, -RZ, R3.H0_H0 ;  /* 0x20000003ff037230 */ /* 0x000fcc0000004100 */
[----:B------:R-:W0:Y:S02]  /*7f40*/  F2I.S64.TRUNC R2, R3 ;  /* 0x0000000300027311 */ /* 0x000e24000020d900 */
[----:B0-----:R0:W-:Y:S01]  /*7f50*/  STG.E.U8 desc[UR36][R16.64], R2 ;  /* 0x0000000210007986 */ /* 0x0011e2000c101124 */
[----:B------:R-:W-:Y:S05]  /*7f60*/  BRA `(.L_x_6886) ;  /* 0x0000000c00847947 */ /* 0x000fea0003800000 */
.L_x_6883:
        /* <DEDUP_REMOVED lines=10> */
.L_x_6888:
[----:B------:R-:W-:-:S06]  /*8010*/  HADD2.F32 R3, -RZ, R3.H0_H0 ;  /* 0x20000003ff037230 */ /* 0x000fcc0000004100 */
[----:B------:R-:W0:Y:S02]  /*8020*/  F2I.FTZ.TRUNC.NTZ R3, R3 ;  /* 0x0000000300037305 */ /* 0x000e24000021f100 */
[----:B0-----:R3:W-:Y:S01]  /*8030*/  STG.E desc[UR36][R16.64], R3 ;  /* 0x0000000310007986 */ /* 0x0017e2000c101924 */
[----:B------:R-:W-:Y:S05]  /*8040*/  BRA `(.L_x_6886) ;  /* 0x0000000c004c7947 */ /* 0x000fea0003800000 */
.L_x_6887:
[----:B------:R-:W-:-:S06]  /*8050*/  HADD2.F32 R3, -RZ, R3.H0_H0 ;  /* 0x20000003ff037230 */ /* 0x000fcc0000004100 */
[----:B------:R-:W0:Y:S02]  /*8060*/  F2I.FTZ.TRUNC.NTZ R3, R3 ;  /* 0x0000000300037305 */ /* 0x000e24000021f100 */
[----:B0-----:R2:W-:Y:S01]  /*8070*/  STG.E.U16 desc[UR36][R16.64], R3 ;  /* 0x0000000310007986 */ /* 0x0015e2000c101524 */
[----:B------:R-:W-:Y:S05]  /*8080*/  BRA `(.L_x_6886) ;  /* 0x0000000c003c7947 */ /* 0x000fea0003800000 */
.L_x_6882:
        /* <DEDUP_REMOVED lines=9> */
.L_x_6890:
[----:B------:R0:W-:Y:S01]  /*8120*/  STG.E.U16 desc[UR36][R16.64], R3 ;  /* 0x0000000310007986 */ /* 0x0001e2000c101524 */
[----:B------:R-:W-:Y:S05]  /*8130*/  BRA `(.L_x_6886) ;  /* 0x0000000c00107947 */ /* 0x000fea0003800000 */
.L_x_6889:
        /* <DEDUP_REMOVED lines=10> */
.L_x_6892:
[----:B------:R-:W-:-:S05]  /*81e0*/  HADD2.F32 R0, -RZ, R3.H0_H0 ;  /* 0x20000003ff007230 */ /* 0x000fca0000004100 */
[----:B------:R-:W-:-:S04]  /*81f0*/  F2FP.F16.F32.PACK_AB R0, RZ, R0 ;  /* 0x00000000ff00723e */ /* 0x000fc800000000ff */
[----:B------:R-:W-:-:S05]  /*8200*/  PRMT R0, R0, 0x5410, RZ ;  /* 0x0000541000007816 */ /* 0x000fca00000000ff */
[----:B------:R0:W-:Y:S01]  /*8210*/  STG.E desc[UR36][R16.64], R0 ;  /* 0x0000000010007986 */ /* 0x0001e2000c101924 */
[----:B------:R-:W-:Y:S05]  /*8220*/  BRA `(.L_x_6886) ;  /* 0x0000000800d47947 */ /* 0x000fea0003800000 */
.L_x_6891:
[----:B------:R-:W-:-:S05]  /*8230*/  HADD2.F32 R2, -RZ, R3.H0_H0 ;  /* 0x20000003ff027230 */ /* 0x000fca0000004100 */
[----:B------:R-:W-:-:S06]  /*8240*/  FMUL.FTZ R2, R2, 1 ;  /* 0x3f80000002027820 */ /* 0x000fcc0000410000 */
[----:B------:R-:W0:Y:S02]  /*8250*/  F2F.F64.F32 R2, R2 ;  /* 0x0000000200027310 */ /* 0x000e240000201800 */
[----:B0-----:R0:W-:Y:S01]  /*8260*/  STG.E.64 desc[UR36][R16.64], R2 ;  /* 0x0000000210007986 */ /* 0x0011e2000c101b24 */
[----:B------:R-:W-:Y:S05]  /*8270*/  BRA `(.L_x_6886) ;  /* 0x0000000800c07947 */ /* 0x000fea0003800000 */
.L_x_6881:
        /* <DEDUP_REMOVED lines=13> */
.L_x_6895:
[----:B------:R-:W-:Y:S01]  /*8350*/  HADD2.F32 R3, -RZ, R3.H0_H0 ;  /* 0x20000003ff037230 */ /* 0x000fe20000004100 */
[----:B------:R-:W-:-:S04]  /*8360*/  CS2R R6, SRZ ;  /* 0x0000000000067805 */ /* 0x000fc8000001ff00 */
[----:B------:R-:W-:-:S04]  /*8370*/  FMUL.FTZ R3, R3, 1 ;  /* 0x3f80000003037820 */ /* 0x000fc80000410000 */
[----:B------:R-:W0:Y:S02]  /*8380*/  F2F.F64.F32 R4, R3 ;  /* 0x0000000300047310 */ /* 0x000e240000201800 */
[----:B0-----:R0:W-:Y:S01]  /*8390*/  STG.E.128 desc[UR36][R16.64], R4 ;  /* 0x0000000410007986 */ /* 0x0011e2000c101d24 */
[----:B------:R-:W-:Y:S05]  /*83a0*/  BRA `(.L_x_6886) ;  /* 0x0000000800747947 */ /* 0x000fea0003800000 */
.L_x_6894:
        /* <DEDUP_REMOVED lines=21> */
.L_x_6899:
[----:B------:R-:W-:Y:S05]  /*8500*/  BSYNC B0 ;  /* 0x0000000000007941 */ /* 0x000fea0003800000 */
.L_x_6898:
[----:B------:R-:W-:-:S05]  /*8510*/  LOP3.LUT R3, R0, R3, RZ, 0xfc, !PT ;  /* 0x0000000300037212 */ /* 0x000fca00078efcff */
[----:B------:R0:W-:Y:S01]  /*8520*/  STG.E.U8 desc[UR36][R16.64], R3 ;  /* 0x0000000310007986 */ /* 0x0001e2000c101124 */
[----:B------:R-:W-:Y:S05]  /*8530*/  BRA `(.L_x_6886) ;  /* 0x0000000800107947 */ /* 0x000fea0003800000 */
.L_x_6897:
        /* <DEDUP_REMOVED lines=13> */
.L_x_6901:
[----:B------:R-:W-:Y:S01]  /*8610*/  IMAD.MOV.U32 R0, RZ, RZ, 0x7f ;  /* 0x0000007fff007424 */ /* 0x000fe200078e00ff */
[----:B------:R-:W-:-:S04]  /*8620*/  ISETP.GT.U32.AND P0, PT, R2, 0x7f800000, PT ;  /* 0x7f8000000200780c */ /* 0x000fc80003f04070 */
[----:B------:R-:W-:-:S09]  /*8630*/  SEL R0, R0, 0x7c, P0 ;  /* 0x0000007c00007807 */ /* 0x000fd20000000000 */
.L_x_6902:
[----:B------:R-:W-:Y:S05]  /*8640*/  BSYNC B0 ;  /* 0x0000000000007941 */ /* 0x000fea0003800000 */
.L_x_6900:
[----:B------:R-:W-:-:S04]  /*8650*/  LOP3.LUT R2, R3, 0x80000000, RZ, 0xc0, !PT ;  /* 0x8000000003027812 */ /* 0x000fc800078ec0ff */
[----:B------:R-:W-:-:S04]  /*8660*/  SHF.R.U32.HI R3, RZ, 0x18, R2 ;  /* 0x00000018ff037819 */ /* 0x000fc80000011602 */
[----:B------:R-:W-:-:S05]  /*8670*/  LOP3.LUT R3, R0, R3, RZ, 0xfc, !PT ;  /* 0x0000000300037212 */ /* 0x000fca00078efcff */
[----:B------:R0:W-:Y:S01]  /*8680*/  STG.E.U8 desc[UR36][R16.64], R3 ;  /* 0x0000000310007986 */ /* 0x0001e2000c101124 */
[----:B------:R-:W-:Y:S05]  /*8690*/  BRA `(.L_x_6886) ;  /* 0x0000000400b87947 */ /* 0x000fea0003800000 */
.L_x_6896:
[----:B------:R-:W-:-:S05]  /*86a0*/  HADD2.F32 R0, -RZ, R3.H0_H0 ;  /* 0x20000003ff007230 */ /* 0x000fca0000004100 */
[----:B------:R-:W-:-:S05]  /*86b0*/  F2FP.BF16.F32.PACK_AB R0, RZ, R0 ;  /* 0x00000000ff00723e */ /* 0x000fca00000010ff */
[----:B------:R0:W-:Y:S01]  /*86c0*/  STG.E.U16 desc[UR36][R16.64], R0 ;  /* 0x0000000010007986 */ /* 0x0001e2000c101524 */
[----:B------:R-:W-:Y:S05]  /*86d0*/  BRA `(.L_x_6886) ;  /* 0x0000000400a87947 */ /* 0x000fea0003800000 */
.L_x_6893:
        /* <DEDUP_REMOVED lines=12> */
.L_x_6905:
        /* <DEDUP_REMOVED lines=17> */
.L_x_6908:
[----:B------:R-:W-:-:S04]  /*88b0*/  LOP3.LUT R2, R3, 0x80000000, RZ, 0xc0, !PT ;  /* 0x8000000003027812 */ /* 0x000fc800078ec0ff */
[----:B------:R-:W-:-:S04]  /*88c0*/  SHF.R.U32.HI R3, RZ, 0x18, R2 ;  /* 0x00000018ff037819 */ /* 0x000fc80000011602 */
[----:B------:R-:W-:-:S04]  /*88d0*/  LOP3.LUT R0, R0, R3, RZ, 0xfc, !PT ;  /* 0x0000000300007212 */ /* 0x000fc800078efcff */
[----:B------:R-:W-:-:S07]  /*88e0*/  PRMT R8, R0, 0x7610, R8 ;  /* 0x0000761000087816 */ /* 0x000fce0000000008 */
.L_x_6907:
[----:B------:R-:W-:Y:S05]  /*88f0*/  BSYNC B0 ;  /* 0x0000000000007941 */ /* 0x000fea0003800000 */
.L_x_6906:
[----:B------:R0:W-:Y:S01]  /*8900*/  STG.E.U8 desc[UR36][R16.64], R8 ;  /* 0x0000000810007986 */ /* 0x0001e2000c101124 */
[----:B------:R-:W-:Y:S05]  /*8910*/  BRA `(.L_x_6886) ;  /* 0x0000000400187947 */ /* 0x000fea0003800000 */
.L_x_6904:
        /* <DEDUP_REMOVED lines=17> */
.L_x_6911:
[----:B------:R-:W-:-:S04]  /*8a30*/  LOP3.LUT R2, R3, 0x80000000, RZ, 0xc0, !PT ;  /* 0x8000000003027812 */ /* 0x000fc800078ec0ff */
[----:B------:R-:W-:-:S04]  /*8a40*/  SHF.R.U32.HI R3, RZ, 0x18, R2 ;  /* 0x00000018ff037819 */ /* 0x000fc80000011602 */
[----:B------:R-:W-:-:S04]  /*8a50*/  LOP3.LUT R0, R0, R3, RZ, 0xfc, !PT ;  /* 0x0000000300007212 */ /* 0x000fc800078efcff */
[----:B------:R-:W-:-:S07]  /*8a60*/  PRMT R8, R0, 0x7610, R8 ;  /* 0x0000761000087816 */ /* 0x000fce0000000008 */
.L_x_6910:
[----:B------:R-:W-:Y:S05]  /*8a70*/  BSYNC B0 ;  /* 0x0000000000007941 */ /* 0x000fea0003800000 */
.L_x_6909:
[----:B------:R0:W-:Y:S01]  /*8a80*/  STG.E.U8 desc[UR36][R16.64], R8 ;  /* 0x0000000810007986 */ /* 0x0001e2000c101124 */
[----:B------:R-:W-:Y:S05]  /*8a90*/  BRA `(.L_x_6886) ;  /* 0x0000000000b87947 */ /* 0x000fea0003800000 */
.L_x_6903:
        /* <DEDUP_REMOVED lines=22> */
.L_x_6885:
        /* <DEDUP_REMOVED lines=16> */
.L_x_6914:
[----:B------:R-:W-:Y:S05]  /*8d00*/  BRA `(.L_x_6886) ;  /* 0x00000000001c7947 */ /* 0x000fea0003800000 */
.L_x_6913:
[----:B------:R-:W-:-:S06]  /*8d10*/  HADD2.F32 R3, -RZ, R3.H0_H0 ;  /* 0x20000003ff037230 */ /* 0x000fcc0000004100 */
[----:B------:R-:W0:Y:S02]  /*8d20*/  F2I.U64.TRUNC R2, R3 ;  /* 0x0000000300027311 */ /* 0x000e24000020d800 */
[----:B0-----:R0:W-:Y:S01]  /*8d30*/  STG.E.64 desc[UR36][R16.64], R2 ;  /* 0x0000000210007986 */ /* 0x0011e2000c101b24 */
[----:B------:R-:W-:Y:S05]  /*8d40*/  BRA `(.L_x_6886) ;  /* 0x00000000000c7947 */ /* 0x000fea0003800000 */
.L_x_6912:
[----:B------:R-:W-:-:S06]  /*8d50*/  HADD2.F32 R3, -RZ, R3.H0_H0 ;  /* 0x20000003ff037230 */ /* 0x000fcc0000004100 */
[----:B------:R-:W0:Y:S02]  /*8d60*/  F2I.FTZ.U32.TRUNC.NTZ R3, R3 ;  /* 0x0000000300037305 */ /* 0x000e24000021f000 */
[----:B0-----:R0:W-:Y:S02]  /*8d70*/  STG.E desc[UR36][R16.64], R3 ;  /* 0x0000000310007986 */ /* 0x0011e4000c101924 */
.L_x_6886:
[----:B------:R-:W-:-:S07]  /*8d80*/  VIADD R19, R19, 0x80 ;  /* 0x0000008013137836 */ /* 0x000fce0000000000 */
.L_x_6813:
[----:B------:R-:W-:Y:S05]  /*8d90*/  BSYNC B6 ;  /* 0x0000000000067941 */ /* 0x000fea0003800000 */
.L_x_6812:
        /* <DEDUP_REMOVED lines=358> */
.L_x_6917:
        /* <DEDUP_REMOVED lines=23> */
.L_x_6921:
[----:B------:R-:W2:Y:S02]  /*a570*/  LDG.E.U8 R2, desc[UR36][R2.64] ;  /* 0x0000002402027981 */ /* 0x000ea4000c1e1100 */
[----:B--2---:R-:W-:-:S04]  /*a580*/  I2FP.F32.U32 R0, R2 ;  /* 0x0000000200007245 */ /* 0x004fc80000201000 */
[----:B------:R-:W-:-:S04]  /*a590*/  F2FP.F16.F32.PACK_AB R0, RZ, R0 ;  /* 0x00000000ff00723e */ /* 0x000fc800000000ff */
[----:B------:R-:W-:Y:S01]  /*a5a0*/  PRMT R22, R0, 0x7610, R22 ;  /* 0x0000761000167816 */ /* 0x000fe20000000016 */
[----:B------:R-:W-:Y:S06]  /*a5b0*/  BRA `(.L_x_6923) ;  /* 0x0000000c00bc7947 */ /* 0x000fec0003800000 */
.L_x_6920:
        /* <DEDUP_REMOVED lines=11> */
.L_x_6925:
[----:B------:R-:W2:Y:S02]  /*a670*/  LDG.E R2, desc[UR36][R2.64] ;  /* 0x0000002402027981 */ /* 0x000ea4000c1e1900 */
[----:B--2---:R-:W-:-:S04]  /*a680*/  I2FP.F32.S32 R0, R2 ;  /* 0x0000000200007245 */ /* 0x004fc80000201400 */
[----:B------:R-:W-:-:S04]  /*a690*/  F2FP.F16.F32.PACK_AB R0, RZ, R0 ;  /* 0x00000000ff00723e */ /* 0x000fc800000000ff */
[----:B------:R-:W-:Y:S01]  /*a6a0*/  PRMT R22, R0, 0x7610, R22 ;  /* 0x0000761000167816 */ /* 0x000fe20000000016 */
[----:B------:R-:W-:Y:S06]  /*a6b0*/  BRA `(.L_x_6923) ;  /* 0x0000000c007c7947 */ /* 0x000fec0003800000 */
.L_x_6924:
[----:B------:R-:W2:Y:S02]  /*a6c0*/  LDG.E.U16 R2, desc[UR36][R2.64] ;  /* 0x0000002402027981 */ /* 0x000ea4000c1e1500 */
[----:B--2---:R-:W0:Y:S02]  /*a6d0*/  I2F.S16 R0, R2 ;  /* 0x0000000200007306 */ /* 0x004e240000101400 */
[----:B0-----:R-:W-:-:S04]  /*a6e0*/  F2FP.F16.F32.PACK_AB R0, RZ, R0 ;  /* 0x00000000ff00723e */ /* 0x001fc800000000ff */
[----:B------:R-:W-:Y:S01]  /*a6f0*/  PRMT R22, R0, 0x7610, R22 ;  /* 0x0000761000167816 */ /* 0x000fe20000000016 */
[----:B------:R-:W-:Y:S06]  /*a700*/  BRA `(.L_x_6923) ;  /* 0x0000000c00687947 */ /* 0x000fec0003800000 */
.L_x_6919:
        /* <DEDUP_REMOVED lines=9> */
.L_x_6927:
[----:B------:R0:W5:Y:S01]  /*a7a0*/  LDG.E.U16 R22, desc[UR36][R2.64] ;  /* 0x0000002402167981 */ /* 0x000162000c1e1500 */
[----:B------:R-:W-:Y:S05]  /*a7b0*/  BRA `(.L_x_6923) ;  /* 0x0000000c003c7947 */ /* 0x000fea0003800000 */
.L_x_6926:
        /* <DEDUP_REMOVED lines=9> */
.L_x_6929:
[----:B------:R1:W5:Y:S01]  /*a850*/  LDG.E.U16 R22, desc[UR36][R2.64] ;  /* 0x0000002402167981 */ /* 0x000362000c1e1500 */
[----:B------:R-:W-:Y:S05]  /*a860*/  BRA `(.L_x_6923) ;  /* 0x0000000c00107947 */ /* 0x000fea0003800000 */
.L_x_6928:
        /* <DEDUP_REMOVED lines=9> */
.L_x_6918:
        /* <DEDUP_REMOVED lines=14> */
.L_x_6932:
        /* <DEDUP_REMOVED lines=9> */
.L_x_6931:
        /* <DEDUP_REMOVED lines=28> */
.L_x_6934:
        /* <DEDUP_REMOVED lines=15> */
.L_x_6933:
[----:B------:R-:W2:Y:S02]  /*ad20*/  LDG.E.U16 R0, desc[UR36][R2.64] ;  /* 0x0000002402007981 */ /* 0x000ea4000c1e1500 */
[----:B--2---:R-:W-:-:S05]  /*ad30*/  IMAD.U32 R0, R0, 0x10000, RZ ;  /* 0x0001000000007824 */ /* 0x004fca00078e00ff */
[----:B------:R-:W-:-:S04]  /*ad40*/  F2FP.F16.F32.PACK_AB R0, RZ, R0 ;  /* 0x00000000ff00723e */ /* 0x000fc800000000ff */
[----:B------:R-:W-:Y:S01]  /*ad50*/  PRMT R22, R0, 0x7610, R22 ;  /* 0x0000761000167816 */ /* 0x000fe20000000016 */
[----:B------:R-:W-:Y:S06]  /*ad60*/  BRA `(.L_x_6923) ;  /* 0x0000000400d07947 */ /* 0x000fec0003800000 */
.L_x_6930:
        /* <DEDUP_REMOVED lines=13> */
.L_x_6937:
        /* <DEDUP_REMOVED lines=21> */
.L_x_6941:
[----:B------:R-:W-:Y:S05]  /*af90*/  BSYNC B1 ;  /* 0x0000000000017941 */ /* 0x000fea0003800000 */
.L_x_6940:
[----:B------:R-:W-:Y:S01]  /*afa0*/  LEA R3, R0, 0x3b800000, 0x17 ;  /* 0x3b80000000037811 */ /* 0x000fe200078eb8ff */
[----:B------:R-:W-:-:S05]  /*afb0*/  IMAD.SHL.U32 R0, R2, 0x100000, RZ ;  /* 0x0010000002007824 */ /* 0x000fca00078e00ff */
[----:B------:R-:W-:-:S07]  /*afc0*/  LOP3.LUT R0, R3, R0, R4, 0xfe, !PT ;  /* 0x0000000003007212 */ /* 0x000fce00078efe04 */
.L_x_6939:
[----:B------:R-:W-:Y:S05]  /*afd0*/  BSYNC B0 ;  /* 0x0000000000007941 */ /* 0x000fea0003800000 */
.L_x_6938:
[----:B------:R-:W-:-:S04]  /*afe0*/  F2FP.F16.F32.PACK_AB R0, RZ, R0 ;  /* 0x00000000ff00723e */ /* 0x000fc800000000ff */
[----:B------:R-:W-:Y:S01]  /*aff0*/  PRMT R22, R0, 0x7610, R22 ;  /* 0x0000761000167816 */ /* 0x000fe20000000016 */
[----:B------:R-:W-:Y:S06]  /*b000*/  BRA `(.L_x_6923) ;  /* 0x0000000400287947 */ /* 0x000fec0003800000 */
.L_x_6936:
        /* <DEDUP_REMOVED lines=21> */
.L_x_6945:
[----:B------:R-:W-:Y:S05]  /*b160*/  BSYNC B1 ;  /* 0x0000000000017941 */ /* 0x000fea0003800000 */
.L_x_6944:
[----:B------:R-:W-:Y:S01]  /*b170*/  LEA R3, R0, 0x37800000, 0x17 ;  /* 0x3780000000037811 */ /* 0x000fe200078eb8ff */
[----:B------:R-:W-:-:S05]  /*b180*/  IMAD.SHL.U32 R0, R2, 0x200000, RZ ;  /* 0x0020000002007824 */ /* 0x000fca00078e00ff */
[----:B------:R-:W-:-:S07]  /*b190*/  LOP3.LUT R0, R3, R0, R4, 0xfe, !PT ;  /* 0x0000000003007212 */ /* 0x000fce00078efe04 */
.L_x_6943:
[----:B------:R-:W-:Y:S05]  /*b1a0*/  BSYNC B0 ;  /* 0x0000000000007941 */ /* 0x000fea0003800000 */
.L_x_6942:
[----:B------:R-:W-:-:S04]  /*b1b0*/  F2FP.F16.F32.PACK_AB R0, RZ, R0 ;  /* 0x00000000ff00723e */ /* 0x000fc800000000ff */
[----:B------:R-:W-:Y:S01]  /*b1c0*/  PRMT R22, R0, 0x7610, R22 ;  /* 0x0000761000167816 */ /* 0x000fe20000000016 */
[----:B------:R-:W-:Y:S06]  /*b1d0*/  BRA `(.L_x_6923) ;  /* 0x0000000000b47947 */ /* 0x000fec0003800000 */
.L_x_6935:
        /* <DEDUP_REMOVED lines=14> */
.L_x_6949:
[----:B------:R-:W-:Y:S05]  /*b2c0*/  BSYNC B0 ;  /* 0x0000000000007941 */ /* 0x000fea0003800000 */
.L_x_6948:
[----:B------:R-:W-:-:S04]  /*b2d0*/  F2FP.F16.F32.PACK_AB R0, RZ, R0 ;  /* 0x00000000ff00723e */ /* 0x000fc800000000ff */
[----:B------:R-:W-:Y:S01]  /*b2e0*/  PRMT R22, R0, 0x7610, R22 ;  /* 0x0000761000167816 */ /* 0x000fe20000000016 */
[----:B------:R-:W-:Y:S06]  /*b2f0*/  BRA `(.L_x_6923) ;  /* 0x00000000006c7947 */ /* 0x000fec0003800000 */
.L_x_6922:
        /* <DEDUP_REMOVED lines=16> */
.L_x_6950:
[----:B------:R-:W-:Y:S01]  /*b400*/  PRMT R22, RZ, 0x7610, R22 ;  /* 0x00007610ff167816 */ /* 0x000fe20000000016 */
[----:B------:R-:W-:Y:S06]  /*b410*/  BRA `(.L_x_6923) ;  /* 0x0000000000247947 */ /* 0x000fec0003800000 */
.L_x_6947:
[----:B------:R-:W2:Y:S02]  /*b420*/  LDG.E.64 R2, desc[UR36][R2.64] ;  /* 0x0000002402027981 */ /* 0x000ea4000c1e1b00 */
[----:B--2---:R-:W0:Y:S02]  /*b430*/  I2F.U64 R0, R2 ;  /* 0x0000000200007312 */ /* 0x004e240000301000 */
[----:B0-----:R-:W-:-:S04]  /*b440*/  F2FP.F16.F32.PACK_AB R0, RZ, R0 ;  /* 0x00000000ff00723e */ /* 0x001fc800000000ff */
[----:B------:R-:W-:Y:S01]  /*b450*/  PRMT R22, R0, 0x7610, R22 ;  /* 0x0000761000167816 */ /* 0x000fe20000000016 */
[----:B------:R-:W-:Y:S06]  /*b460*/  BRA `(.L_x_6923) ;  /* 0x0000000000107947 */ /* 0x000fec0003800000 */
.L_x_6946:
[----:B------:R-:W2:Y:S02]  /*b470*/  LDG.E R2, desc[UR36][R2.64] ;  /* 0x0000002402027981 */ /* 0x000ea4000c1e1900 */
[----:B--2---:R-:W-:-:S04]  /*b480*/  I2FP.F32.U32 R0, R2 ;  /* 0x0000000200007245 */ /* 0x004fc80000201000 */
[----:B------:R-:W-:-:S04]  /*b490*/  F2FP.F16.F32.PACK_AB R0, RZ, R0 ;  /* 0x00000000ff00723e */ /* 0x000fc800000000ff */
[----:B------:R-:W-:-:S07]  /*b4a0*/  PRMT R22, R0, 0x7610, R22 ;  /* 0x0000761000167816 */ /* 0x000fce0000000016 */
.L_x_6923:
        /* <DEDUP_REMOVED lines=19> */
.L_x_6954:
[----:B------:R-:W2:Y:S02]  /*b5e0*/  LDG.E.U8 R2, desc[UR36][R2.64] ;  /* 0x0000002402027981 */ /* 0x000ea4000c1e1100 */
[----:B--2---:R-:W-:-:S04]  /*b5f0*/  I2FP.F32.U32 R0, R2 ;  /* 0x0000000200007245 */ /* 0x004fc80000201000 */
[----:B------:R-:W-:Y:S01]  /*b600*/  F2FP.F16.F32.PACK_AB R0, RZ, R0 ;  /* 0x00000000ff00723e */ /* 0x000fe200000000ff */
[----:B------:R-:W-:Y:S06]  /*b610*/  BRA `(.L_x_6956) ;  /* 0x0000000c00887947 */ /* 0x000fec0003800000 */
.L_x_6953:
        /* <DEDUP_REMOVED lines=10> */
.L_x_6958:
[----:B------:R-:W2:Y:S02]  /*b6c0*/  LDG.E R2, desc[UR36][R2.64] ;  /* 0x0000002402027981 */ /* 0x000ea4000c1e1900 */
[----:B--2---:R-:W-:-:S04]  /*b6d0*/  I2FP.F32.S32 R0, R2 ;  /* 0x0000000200007245 */ /* 0x004fc80000201400 */
[----:B------:R-:W-:Y:S01]  /*b6e0*/  F2FP.F16.F32.PACK_AB R0, RZ, R0 ;  /* 0x00000000ff00723e */ /* 0x000fe200000000ff */
[----:B------:R-:W-:Y:S06]  /*b6f0*/  BRA `(.L_x_6956) ;  /* 0x0000000c00507947 */ /* 0x000fec0003800000 */
.L_x_6957:
[----:B------:R-:W2:Y:S02]  /*b700*/  LDG.E.U16 R2, desc[UR36][R2.64] ;  /* 0x0000002402027981 */ /* 0x000ea4000c1e1500 */
[----:B--2---:R-:W0:Y:S02]  /*b710*/  I2F.S16 R0, R2 ;  /* 0x0000000200007306 */ /* 0x004e240000101400 */
[----:B0-----:R-:W-:Y:S01]  /*b720*/  F2FP.F16.F32.PACK_AB R0, RZ, R0 ;  /* 0x00000000ff00723e */ /* 0x001fe200000000ff */
[----:B------:R-:W-:Y:S06]  /*b730*/  BRA `(.L_x_6956) ;  /* 0x0000000c00407947 */ /* 0x000fec0003800000 */
.L_x_6952:
        /* <DEDUP_REMOVED lines=9> */
.L_x_6960:
[----:B------:R0:W5:Y:S01]  /*b7d0*/  LDG.E.U16 R0, desc[UR36][R2.64] ;  /* 0x0000002402007981 */ /* 0x000162000c1e1500 */
[----:B------:R-:W-:Y:S05]  /*b7e0*/  BRA `(.L_x_6956) ;  /* 0x0000000c00147947 */ /* 0x000fea0003800000 */
.L_x_6959:
        /* <DEDUP_REMOVED lines=9> */
.L_x_6962:
[----:B------:R1:W5:Y:S01]  /*b880*/  LDG.E.U16 R0, desc[UR36][R2.64] ;  /* 0x0000002402007981 */ /* 0x000362000c1e1500 */
[----:B------:R-:W-:Y:S05]  /*b890*/  BRA `(.L_x_6956) ;  /* 0x0000000800e87947 */ /* 0x000fea0003800000 */
.L_x_6961:
        /* <DEDUP_REMOVED lines=8> */
.L_x_6951:
        /* <DEDUP_REMOVED lines=13> */
.L_x_6965:
        /* <DEDUP_REMOVED lines=8> */
.L_x_6964:
        /* <DEDUP_REMOVED lines=28> */
.L_x_6967:
        /* <DEDUP_REMOVED lines=15> */
.L_x_6966:
[----:B------:R-:W2:Y:S02]  /*bd20*/  LDG.E.U16 R0, desc[UR36][R2.64] ;  /* 0x0000002402007981 */ /* 0x000ea4000c1e1500 */
[----:B--2---:R-:W-:-:S05]  /*bd30*/  IMAD.U32 R0, R0, 0x10000, RZ ;  /* 0x0001000000007824 */ /* 0x004fca00078e00ff */
[----:B------:R-:W-:Y:S01]  /*bd40*/  F2FP.F16.F32.PACK_AB R0, RZ, R0 ;  /* 0x00000000ff00723e */ /* 0x000fe200000000ff */
[----:B------:R-:W-:Y:S06]  /*bd50*/  BRA `(.L_x_6956) ;  /* 0x0000000400b87947 */ /* 0x000fec0003800000 */
.L_x_6963:
        /* <DEDUP_REMOVED lines=12> */
.L_x_6970:
        /* <DEDUP_REMOVED lines=21> */
.L_x_6974:
[----:B------:R-:W-:Y:S05]  /*bf70*/  BSYNC B1 ;  /* 0x0000000000017941 */ /* 0x000fea0003800000 */
.L_x_6973:
[----:B------:R-:W-:Y:S01]  /*bf80*/  LEA R3, R0, 0x3b800000, 0x17 ;  /* 0x3b80000000037811 */ /* 0x000fe200078eb8ff */
[----:B------:R-:W-:-:S05]  /*bf90*/  IMAD.SHL.U32 R0, R2, 0x100000, RZ ;  /* 0x0010000002007824 */ /* 0x000fca00078e00ff */
[----:B------:R-:W-:-:S07]  /*bfa0*/  LOP3.LUT R0, R3, R0, R4, 0xfe, !PT ;  /* 0x0000000003007212 */ /* 0x000fce00078efe04 */
.L_x_6972:
[----:B------:R-:W-:Y:S05]  /*bfb0*/  BSYNC B0 ;  /* 0x0000000000007941 */ /* 0x000fea0003800000 */
.L_x_6971:
[----:B------:R-:W-:Y:S01]  /*bfc0*/  F2FP.F16.F32.PACK_AB R0, RZ, R0 ;  /* 0x00000000ff00723e */ /* 0x000fe200000000ff */
[----:B------:R-:W-:Y:S06]  /*bfd0*/  BRA `(.L_x_6956) ;  /* 0x0000000400187947 */ /* 0x000fec0003800000 */
.L_x_6969:
        /* <DEDUP_REMOVED lines=21> */
.L_x_6978:
[----:B------:R-:W-:Y:S05]  /*c130*/  BSYNC B1 ;  /* 0x0000000000017941 */ /* 0x000fea0003800000 */
.L_x_6977:
[----:B------:R-:W-:Y:S01]  /*c140*/  LEA R3, R0, 0x37800000, 0x17 ;  /* 0x3780000000037811 */ /* 0x000fe200078eb8ff */
[----:B------:R-:W-:-:S05]  /*c150*/  IMAD.SHL.U32 R0, R2, 0x200000, RZ ;  /* 0x0020000002007824 */ /* 0x000fca00078e00ff */
[----:B------:R-:W-:-:S07]  /*c160*/  LOP3.LUT R0, R3, R0, R4, 0xfe, !PT ;  /* 0x0000000003007212 */ /* 0x000fce00078efe04 */
.L_x_6976:
[----:B------:R-:W-:Y:S05]  /*c170*/  BSYNC B0 ;  /* 0x0000000000007941 */ /* 0x000fea0003800000 */
.L_x_6975:
[----:B------:R-:W-:Y:S01]  /*c180*/  F2FP.F16.F32.PACK_AB R0, RZ, R0 ;  /* 0x00000000ff00723e */ /* 0x000fe200000000ff */
[----:B------:R-:W-:Y:S06]  /*c190*/  BRA `(.L_x_6956) ;  /* 0x0000000000a87947 */ /* 0x000fec0003800000 */
.L_x_6968:
        /* <DEDUP_REMOVED lines=14> */
.L_x_6982:
[----:B------:R-:W-:Y:S05]  /*c280*/  BSYNC B0 ;  /* 0x0000000000007941 */ /* 0x000fea0003800000 */
.L_x_6981:
[----:B------:R-:W-:Y:S01]  /*c290*/  F2FP.F16.F32.PACK_AB R0, RZ, R0 ;  /* 0x00000000ff00723e */ /* 0x000fe200000000ff */
[----:B------:R-:W-:Y:S06]  /*c2a0*/  BRA `(.L_x_6956) ;  /* 0x0000000000647947 */ /* 0x000fec0003800000 */
.L_x_6955:
        /* <DEDUP_REMOVED lines=16> */
.L_x_6983:
[----:B------:R-:W-:Y:S01]  /*c3b0*/  PRMT R0, RZ, 0x7610, R0 ;  /* 0x00007610ff007816 */ /* 0x000fe20000000000 */
[----:B------:R-:W-:Y:S06]  /*c3c0*/  BRA `(.L_x_6956) ;  /* 0x00000000001c7947 */ /* 0x000fec0003800000 */
.L_x_6980:
[----:B------:R-:W2:Y:S02]  /*c3d0*/  LDG.E.64 R2, desc[UR36][R2.64] ;  /* 0x0000002402027981 */ /* 0x000ea4000c1e1b00 */
[----:B--2---:R-:W0:Y:S02]  /*c3e0*/  I2F.U64 R0, R2 ;  /* 0x0000000200007312 */ /* 0x004e240000301000 */
[----:B0-----:R-:W-:Y:S01]  /*c3f0*/  F2FP.F16.F32.PACK_AB R0, RZ, R0 ;  /* 0x00000000ff00723e */ /* 0x001fe200000000ff */
[----:B------:R-:W-:Y:S06]  /*c400*/  BRA `(.L_x_6956) ;  /* 0x00000000000c7947 */ /* 0x000fec0003800000 */
.L_x_6979:
[----:B------:R-:W2:Y:S02]  /*c410*/  LDG.E R2, desc[UR36][R2.64] ;  /* 0x0000002402027981 */ /* 0x000ea4000c1e1900 */
[----:B--2---:R-:W-:-:S04]  /*c420*/  I2FP.F32.U32 R0, R2 ;  /* 0x0000000200007245 */ /* 0x004fc80000201000 */
[----:B------:R-:W-:-:S07]  /*c430*/  F2FP.F16.F32.PACK_AB R0, RZ, R0 ;  /* 0x00000000ff00723e */ /* 0x000fce00000000ff */
.L_x_6956:
        /* <DEDUP_REMOVED lines=24> */
.L_x_6987:
[----:B------:R-:W-:-:S06]  /*c5c0*/  HADD2.F32 R3, -RZ, R3.H0_H0 ;  /* 0x20000003ff037230 */ /* 0x000fcc0000004100 */
[----:B------:R-:W0:Y:S02]  /*c5d0*/  F2I.S64.TRUNC R2, R3 ;  /* 0x0000000300027311 */ /* 0x000e24000020d900 */
[----:B0-----:R0:W-:Y:S01]  /*c5e0*/  STG.E.U8 desc[UR36][R16.64], R2 ;  /* 0x0000000210007986 */ /* 0x0011e2000c101124 */
[----:B------:R-:W-:Y:S05]  /*c5f0*/  BRA `(.L_x_6989) ;  /* 0x0000000c00847947 */ /* 0x000fea0003800000 */
.L_x_6986:
        /* <DEDUP_REMOVED lines=10> */
.L_x_6991:
[----:B------:R-:W-:-:S06]  /*c6a0*/  HADD2.F32 R3, -RZ, R3.H0_H0 ;  /* 0x20000003ff037230 */ /* 0x000fcc0000004100 */
[----:B------:R-:W0:Y:S02]  /*c6b0*/  F2I.FTZ.TRUNC.NTZ R3, R3 ;  /* 0x0000000300037305 */ /* 0x000e24000021f100 */
[----:B0-----:R0:W-:Y:S01]  /*c6c0*/  STG.E desc[UR36][R16.64], R3 ;  /* 0x0000000310007986 */ /* 0x0011e2000c101924 */
[----:B------:R-:W-:Y:S05]  /*c6d0*/  BRA `(.L_x_6989) ;  /* 0x0000000c004c7947 */ /* 0x000fea0003800000 */
.L_x_6990:
[----:B------:R-:W-:-:S06]  /*c6e0*/  HADD2.F32 R3, -RZ, R3.H0_H0 ;  /* 0x20000003ff037230 */ /* 0x000fcc0000004100 */
[----:B------:R-:W0:Y:S02]  /*c6f0*/  F2I.FTZ.TRUNC.NTZ R3, R3 ;  /* 0x0000000300037305 */ /* 0x000e24000021f100 */
[----:B0-----:R0:W-:Y:S01]  /*c700*/  STG.E.U16 desc[UR36][R16.64], R3 ;  /* 0x0000000310007986 */ /* 0x0011e2000c101524 */
[----:B------:R-:W-:Y:S05]  /*c710*/  BRA `(.L_x_6989) ;  /* 0x0000000c003c7947 */ /* 0x000fea0003800000 */
.L_x_6985:
        /* <DEDUP_REMOVED lines=9> */
.L_x_6993:
[----:B------:R0:W-:Y:S01]  /*c7b0*/  STG.E.U16 desc[UR36][R16.64], R3 ;  /* 0x0000000310007986 */ /* 0x0001e2000c101524 */
[----:B------:R-:W-:Y:S05]  /*c7c0*/  BRA `(.L_x_6989) ;  /* 0x0000000c00107947 */ /* 0x000fea0003800000 */
.L_x_6992:
        /* <DEDUP_REMOVED lines=10> */
.L_x_6995:
[----:B------:R-:W-:-:S05]  /*c870*/  HADD2.F32 R0, -RZ, R3.H0_H0 ;  /* 0x20000003ff007230 */ /* 0x000fca0000004100 */
[----:B------:R-:W-:-:S04]  /*c880*/  F2FP.F16.F32.PACK_AB R0, RZ, R0 ;  /* 0x00000000ff00723e */ /* 0x000fc800000000ff */
[----:B------:R-:W-:-:S05]  /*c890*/  PRMT R0, R0, 0x5410, RZ ;  /* 0x0000541000007816 */ /* 0x000fca00000000ff */
[----:B------:R0:W-:Y:S01]  /*c8a0*/  STG.E desc[UR36][R16.64], R0 ;  /* 0x0000000010007986 */ /* 0x0001e2000c101924 */
[----:B------:R-:W-:Y:S05]  /*c8b0*/  BRA `(.L_x_6989) ;  /* 0x0000000800d47947 */ /* 0x000fea0003800000 */
.L_x_6994:
[----:B------:R-:W-:-:S05]  /*c8c0*/  HADD2.F32 R2, -RZ, R3.H0_H0 ;  /* 0x20000003ff027230 */ /* 0x000fca0000004100 */
[----:B------:R-:W-:-:S06]  /*c8d0*/  FMUL.FTZ R2, R2, 1 ;  /* 0x3f80000002027820 */ /* 0x000fcc0000410000 */
[----:B------:R-:W0:Y:S02]  /*c8e0*/  F2F.F64.F32 R2, R2 ;  /* 0x0000000200027310 */ /* 0x000e240000201800 */
[----:B0-----:R0:W-:Y:S01]  /*c8f0*/  STG.E.64 desc[UR36][R16.64], R2 ;  /* 0x0000000210007986 */ /* 0x0011e2000c101b24 */
[----:B------:R-:W-:Y:S05]  /*c900*/  BRA `(.L_x_6989) ;  /* 0x0000000800c07947 */ /* 0x000fea0003800000 */
.L_x_6984:
        /* <DEDUP_REMOVED lines=13> */
.L_x_6998:
[----:B------:R-:W-:Y:S01]  /*c9e0*/  HADD2.F32 R3, -RZ, R3.H0_H0 ;  /* 0x20000003ff037230 */ /* 0x000fe20000004100 */
[----:B------:R-:W-:-:S04]  /*c9f0*/  CS2R R6, SRZ ;  /* 0x0000000000067805 */ /* 0x000fc8000001ff00 */
[----:B------:R-:W-:-:S04]  /*ca00*/  FMUL.FTZ R3, R3, 1 ;  /* 0x3f80000003037820 */ /* 0x000fc80000410000 */
[----:B------:R-:W0:Y:S02]  /*ca10*/  F2F.F64.F32 R4, R3 ;  /* 0x0000000300047310 */ /* 0x000e240000201800 */
[----:B0-----:R0:W-:Y:S01]  /*ca20*/  STG.E.128 desc[UR36][R16.64], R4 ;  /* 0x0000000410007986 */ /* 0x0011e2000c101d24 */
[----:B------:R-:W-:Y:S05]  /*ca30*/  BRA `(.L_x_6989) ;  /* 0x0000000800747947 */ /* 0x000fea0003800000 */
.L_x_6997:
        /* <DEDUP_REMOVED lines=21> */
.L_x_7002:
[----:B------:R-:W-:Y:S05]  /*cb90*/  BSYNC B0 ;  /* 0x0000000000007941 */ /* 0x000fea0003800000 */
.L_x_7001:
[----:B------:R-:W-:-:S05]  /*cba0*/  LOP3.LUT R3, R0, R3, RZ, 0xfc, !PT ;  /* 0x0000000300037212 */ /* 0x000fca00078efcff */
[----:B------:R0:W-:Y:S01]  /*cbb0*/  STG.E.U8 desc[UR36][R16.64], R3 ;  /* 0x0000000310007986 */ /* 0x0001e2000c101124 */
[----:B------:R-:W-:Y:S05]  /*cbc0*/  BRA `(.L_x_6989) ;  /* 0x0000000800107947 */ /* 0x000fea0003800000 */
.L_x_7000:
        /* <DEDUP_REMOVED lines=13> */
.L_x_7004:
[----:B------:R-:W-:Y:S01]  /*cca0*/  IMAD.MOV.U32 R0, RZ, RZ, 0x7f ;  /* 0x0000007fff007424 */ /* 0x000fe200078e00ff */
[----:B------:R-:W-:-:S04]  /*ccb0*/  ISETP.GT.U32.AND P0, PT, R2, 0x7f800000, PT ;  /* 0x7f8000000200780c */ /* 0x000fc80003f04070 */
[----:B------:R-:W-:-:S09]  /*ccc0*/  SEL R0, R0, 0x7c, P0 ;  /* 0x0000007c00007807 */ /* 0x000fd20000000000 */
.L_x_7005:
[----:B------:R-:W-:Y:S05]  /*ccd0*/  BSYNC B0 ;  /* 0x0000000000007941 */ /* 0x000fea0003800000 */
.L_x_7003:
[----:B------:R-:W-:-:S04]  /*cce0*/  LOP3.LUT R2, R3, 0x80000000, RZ, 0xc0, !PT ;  /* 0x8000000003027812 */ /* 0x000fc800078ec0ff */
[----:B------:R-:W-:-:S04]  /*ccf0*/  SHF.R.U32.HI R3, RZ, 0x18, R2 ;  /* 0x00000018ff037819 */ /* 0x000fc80000011602 */
[----:B------:R-:W-:-:S05]  /*cd00*/  LOP3.LUT R3, R0, R3, RZ, 0xfc, !PT ;  /* 0x0000000300037212 */ /* 0x000fca00078efcff */
[----:B------:R0:W-:Y:S01]  /*cd10*/  STG.E.U8 desc[UR36][R16.64], R3 ;  /* 0x0000000310007986 */ /* 0x0001e2000c101124 */
[----:B------:R-:W-:Y:S05]  /*cd20*/  BRA `(.L_x_6989) ;  /* 0x0000000400b87947 */ /* 0x000fea0003800000 */
.L_x_6999:
[----:B------:R-:W-:-:S05]  /*cd30*/  HADD2.F32 R0, -RZ, R3.H0_H0 ;  /* 0x20000003ff007230 */ /* 0x000fca0000004100 */
[----:B------:R-:W-:-:S05]  /*cd40*/  F2FP.BF16.F32.PACK_AB R0, RZ, R0 ;  /* 0x00000000ff00723e */ /* 0x000fca00000010ff */
[----:B------:R0:W-:Y:S01]  /*cd50*/  STG.E.U16 desc[UR36][R16.64], R0 ;  /* 0x0000000010007986 */ /* 0x0001e2000c101524 */
[----:B------:R-:W-:Y:S05]  /*cd60*/  BRA `(.L_x_6989) ;  /* 0x0000000400a87947 */ /* 0x000fea0003800000 */
.L_x_6996:
        /* <DEDUP_REMOVED lines=12> */
.L_x_7008:
        /* <DEDUP_REMOVED lines=17> */
.L_x_7011:
[----:B------:R-:W-:-:S04]  /*cf40*/  LOP3.LUT R2, R3, 0x80000000, RZ, 0xc0, !PT ;  /* 0x8000000003027812 */ /* 0x000fc800078ec0ff */
[----:B------:R-:W-:-:S04]  /*cf50*/  SHF.R.U32.HI R3, RZ, 0x18, R2 ;  /* 0x00000018ff037819 */ /* 0x000fc80000011602 */
[----:B------:R-:W-:-:S04]  /*cf60*/  LOP3.LUT R0, R0, R3, RZ, 0xfc, !PT ;  /* 0x0000000300007212 */ /* 0x000fc800078efcff */
[----:B------:R-:W-:-:S07]  /*cf70*/  PRMT R8, R0, 0x7610, R8 ;  /* 0x0000761000087816 */ /* 0x000fce0000000008 */
.L_x_7010:
[----:B------:R-:W-:Y:S05]  /*cf80*/  BSYNC B0 ;  /* 0x0000000000007941 */ /* 0x000fea0003800000 */
.L_x_7009:
[----:B------:R3:W-:Y:S01]  /*cf90*/  STG.E.U8 desc[UR36][R16.64], R8 ;  /* 0x0000000810007986 */ /* 0x0007e2000c101124 */
[----:B------:R-:W-:Y:S05]  /*cfa0*/  BRA `(.L_x_6989) ;  /* 0x0000000400187947 */ /* 0x000fea0003800000 */
.L_x_7007:
        /* <DEDUP_REMOVED lines=17> */
.L_x_7014:
[----:B------:R-:W-:-:S04]  /*d0c0*/  LOP3.LUT R2, R3, 0x80000000, RZ, 0xc0, !PT ;  /* 0x8000000003027812 */ /* 0x000fc800078ec0ff */
[----:B------:R-:W-:-:S04]  /*d0d0*/  SHF.R.U32.HI R3, RZ, 0x18, R2 ;  /* 0x00000018ff037819 */ /* 0x000fc80000011602 */
[----:B------:R-:W-:-:S04]  /*d0e0*/  LOP3.LUT R0, R0, R3, RZ, 0xfc, !PT ;  /* 0x0000000300007212 */ /* 0x000fc800078efcff */
[----:B------:R-:W-:-:S07]  /*d0f0*/  PRMT R8, R0, 0x7610, R8 ;  /* 0x0000761000087816 */ /* 0x000fce0000000008 */
.L_x_7013:
[----:B------:R-:W-:Y:S05]  /*d100*/  BSYNC B0 ;  /* 0x0000000000007941 */ /* 0x000fea0003800000 */
.L_x_7012:
[----:B------:R0:W-:Y:S01]  /*d110*/  STG.E.U8 desc[UR36][R16.64], R8 ;  /* 0x0000000810007986 */ /* 0x0001e2000c101124 */
[----:B------:R-:W-:Y:S05]  /*d120*/  BRA `(.L_x_6989) ;  /* 0x0000000000b87947 */ /* 0x000fea0003800000 */
.L_x_7006:
        /* <DEDUP_REMOVED lines=22> */
.L_x_6988:
        /* <DEDUP_REMOVED lines=16> */
.L_x_7017:
[----:B------:R-:W-:Y:S05]  /*d390*/  BRA `(.L_x_6989) ;  /* 0x00000000001c7947 */ /* 0x000fea0003800000 */
.L_x_7016:
[----:B------:R-:W-:-:S06]  /*d3a0*/  HADD2.F32 R3, -RZ, R3.H0_H0 ;  /* 0x20000003ff037230 */ /* 0x000fcc0000004100 */
[----:B------:R-:W0:Y:S02]  /*d3b0*/  F2I.U64.TRUNC R2, R3 ;  /* 0x0000000300027311 */ /* 0x000e24000020d800 */
[----:B0-----:R1:W-:Y:S01]  /*d3c0*/  STG.E.64 desc[UR36][R16.64], R2 ;  /* 0x0000000210007986 */ /* 0x0013e2000c101b24 */
[----:B------:R-:W-:Y:S05]  /*d3d0*/  BRA `(.L_x_6989) ;  /* 0x00000000000c7947 */ /* 0x000fea0003800000 */
.L_x_7015:
[----:B------:R-:W-:-:S06]  /*d3e0*/  HADD2.F32 R3, -RZ, R3.H0_H0 ;  /* 0x20000003ff037230 */ /* 0x000fcc0000004100 */
[----:B------:R-:W0:Y:S02]  /*d3f0*/  F2I.FTZ.U32.TRUNC.NTZ R3, R3 ;  /* 0x0000000300037305 */ /* 0x000e24000021f000 */
[----:B0-----:R0:W-:Y:S02]  /*d400*/  STG.E desc[UR36][R16.64], R3 ;  /* 0x0000000310007986 */ /* 0x0011e4000c101924 */
.L_x_6989:
[----:B------:R-:W-:-:S07]  /*d410*/  VIADD R19, R19, 0x80 ;  /* 0x0000008013137836 */ /* 0x000fce0000000000 */
.L_x_6916:
[----:B------:R-:W-:Y:S05]  /*d420*/  BSYNC B6 ;  /* 0x0000000000067941 */ /* 0x000fea0003800000 */
.L_x_6915:
        /* <DEDUP_REMOVED lines=357> */
.L_x_7018:
        /* <DEDUP_REMOVED lines=23> */
.L_x_7022:
[----:B------:R-:W2:Y:S02]  /*ebf0*/  LDG.E.U8 R2, desc[UR36][R2.64] ;  /* 0x0000002402027981 */ /* 0x000ea4000c1e1100 */
[----:B--2---:R-:W-:-:S04]  /*ec00*/  I2FP.F32.U32 R0, R2 ;  /* 0x0000000200007245 */ /* 0x004fc80000201000 */
[----:B------:R-:W-:-:S04]  /*ec10*/  F2FP.F16.F32.PACK_AB R0, RZ, R0 ;  /* 0x00000000ff00723e */ /* 0x000fc800000000ff */
[----:B------:R-:W-:Y:S01]  /*ec20*/  PRMT R19, R0, 0x7610, R19 ;  /* 0x0000761000137816 */ /* 0x000fe20000000013 */
[----:B------:R-:W-:Y:S06]  /*ec30*/  BRA `(.L_x_7024) ;  /* 0x0000000c00bc7947 */ /* 0x000fec0003800000 */
.L_x_7021:
        /* <DEDUP_REMOVED lines=11> */
.L_x_7026:
[----:B------:R-:W2:Y:S02]  /*ecf0*/  LDG.E R2, desc[UR36][R2.64] ;  /* 0x0000002402027981 */ /* 0x000ea4000c1e1900 */
[----:B--2---:R-:W-:-:S04]  /*ed00*/  I2FP.F32.S32 R0, R2 ;  /* 0x0000000200007245 */ /* 0x004fc80000201400 */
[----:B------:R-:W-:-:S04]  /*ed10*/  F2FP.F16.F32.PACK_AB R0, RZ, R0 ;  /* 0x00000000ff00723e */ /* 0x000fc800000000ff */
[----:B------:R-:W-:Y:S01]  /*ed20*/  PRMT R19, R0, 0x7610, R19 ;  /* 0x0000761000137816 */ /* 0x000fe20000000013 */
[----:B------:R-:W-:Y:S06]  /*ed30*/  BRA `(.L_x_7024) ;  /* 0x0000000c007c7947 */ /* 0x000fec0003800000 */
.L_x_7025:
[----:B------:R-:W2:Y:S02]  /*ed40*/  LDG.E.U16 R2, desc[UR36][R2.64] ;  /* 0x0000002402027981 */ /* 0x000ea4000c1e1500 */
[----:B--2---:R-:W0:Y:S02]  /*ed50*/  I2F.S16 R0, R2 ;  /* 0x0000000200007306 */ /* 0x004e240000101400 */
[----:B0-----:R-:W-:-:S04]  /*ed60*/  F2FP.F16.F32.PACK_AB R0, RZ, R0 ;  /* 0x00000000ff00723e */ /* 0x001fc800000000ff */
[----:B------:R-:W-:Y:S01]  /*ed70*/  PRMT R19, R0, 0x7610, R19 ;  /* 0x0000761000137816 */ /* 0x000fe20000000013 */
[----:B------:R-:W-:Y:S06]  /*ed80*/  BRA `(.L_x_7024) ;  /* 0x0000000c00687947 */ /* 0x000fec0003800000 */
.L_x_7020:
        /* <DEDUP_REMOVED lines=9> */
.L_x_7028:
[----:B------:R1:W5:Y:S01]  /*ee20*/  LDG.E.U16 R19, desc[UR36][R2.64] ;  /* 0x0000002402137981 */ /* 0x000362000c1e1500 */
[----:B------:R-:W-:Y:S05]  /*ee30*/  BRA `(.L_x_7024) ;  /* 0x0000000c003c7947 */ /* 0x000fea0003800000 */
.L_x_7027:
        /* <DEDUP_REMOVED lines=9> */
.L_x_7030:
[----:B------:R0:W5:Y:S01]  /*eed0*/  LDG.E.U16 R19, desc[UR36][R2.64] ;  /* 0x0000002402137981 */ /* 0x000162000c1e1500 */
[----:B------:R-:W-:Y:S05]  /*eee0*/  BRA `(.L_x_7024) ;  /* 0x0000000c00107947 */ /* 0x000fea0003800000 */
.L_x_7029:
        /* <DEDUP_REMOVED lines=9> */
.L_x_7019:
        /* <DEDUP_REMOVED lines=14> */
.L_x_7033:
        /* <DEDUP_REMOVED lines=9> */
.L_x_7032:
        /* <DEDUP_REMOVED lines=28> */
.L_x_7035:
        /* <DEDUP_REMOVED lines=15> */
.L_x_7034:
[----:B------:R-:W2:Y:S02]  /*f3a0*/  LDG.E.U16 R0, desc[UR36][R2.64] ;  /* 0x0000002402007981 */ /* 0x000ea4000c1e1500 */
[----:B--2---:R-:W-:-:S05]  /*f3b0*/  IMAD.U32 R0, R0, 0x10000, RZ ;  /* 0x0001000000007824 */ /* 0x004fca00078e00ff */
[----:B------:R-:W-:-:S04]  /*f3c0*/  F2FP.F16.F32.PACK_AB R0, RZ, R0 ;  /* 0x00000000ff00723e */ /* 0x000fc800000000ff */
[----:B------:R-:W-:Y:S01]  /*f3d0*/  PRMT R19, R0, 0x7610, R19 ;  /* 0x0000761000137816 */ /* 0x000fe20000000013 */
[----:B------:R-:W-:Y:S06]  /*f3e0*/  BRA `(.L_x_7024) ;  /* 0x0000000400d07947 */ /* 0x000fec0003800000 */
.L_x_7031:
        /* <DEDUP_REMOVED lines=13> */
.L_x_7038:
        /* <DEDUP_REMOVED lines=21> */
.L_x_7042:
[----:B------:R-:W-:Y:S05]  /*f610*/  BSYNC B1 ;  /* 0x0000000000017941 */ /* 0x000fea0003800000 */
.L_x_7041:
[----:B------:R-:W-:Y:S01]  /*f620*/  LEA R3, R0, 0x3b800000, 0x17 ;  /* 0x3b80000000037811 */ /* 0x000fe200078eb8ff */
[----:B------:R-:W-:-:S05]  /*f630*/  IMAD.SHL.U32 R0, R2, 0x100000, RZ ;  /* 0x0010000002007824 */ /* 0x000fca00078e00ff */
[----:B------:R-:W-:-:S07]  /*f640*/  LOP3.LUT R0, R3, R0, R4, 0xfe, !PT ;  /* 0x0000000003007212 */ /* 0x000fce00078efe04 */
.L_x_7040:
[----:B------:R-:W-:Y:S05]  /*f650*/  BSYNC B0 ;  /* 0x0000000000007941 */ /* 0x000fea0003800000 */
.L_x_7039:
[----:B------:R-:W-:-:S04]  /*f660*/  F2FP.F16.F32.PACK_AB R0, RZ, R0 ;  /* 0x00000000ff00723e */ /* 0x000fc800000000ff */
[----:B------:R-:W-:Y:S01]  /*f670*/  PRMT R19, R0, 0x7610, R19 ;  /* 0x0000761000137816 */ /* 0x000fe20000000013 */
[----:B------:R-:W-:Y:S06]  /*f680*/  BRA `(.L_x_7024) ;  /* 0x0000000400287947 */ /* 0x000fec0003800000 */
.L_x_7037:
        /* <DEDUP_REMOVED lines=21> */
.L_x_7046:
[----:B------:R-:W-:Y:S05]  /*f7e0*/  BSYNC B1 ;  /* 0x0000000000017941 */ /* 0x000fea0003800000 */
.L_x_7045:
[----:B------:R-:W-:Y:S01]  /*f7f0*/  LEA R3, R0, 0x37800000, 0x17 ;  /* 0x3780000000037811 */ /* 0x000fe200078eb8ff */
[----:B------:R-:W-:-:S05]  /*f800*/  IMAD.SHL.U32 R0, R2, 0x200000, RZ ;  /* 0x0020000002007824 */ /* 0x000fca00078e00ff */
[----:B------:R-:W-:-:S07]  /*f810*/  LOP3.LUT R0, R3, R0, R4, 0xfe, !PT ;  /* 0x0000000003007212 */ /* 0x000fce00078efe04 */
.L_x_7044:
[----:B------:R-:W-:Y:S05]  /*f820*/  BSYNC B0 ;  /* 0x0000000000007941 */ /* 0x000fea0003800000 */
.L_x_7043:
[----:B------:R-:W-:-:S04]  /*f830*/  F2FP.F16.F32.PACK_AB R0, RZ, R0 ;  /* 0x00000000ff00723e */ /* 0x000fc800000000ff */
[----:B------:R-:W-:Y:S01]  /*f840*/  PRMT R19, R0, 0x7610, R19 ;  /* 0x0000761000137816 */ /* 0x000fe20000000013 */
[----:B------:R-:W-:Y:S06]  /*f850*/  BRA `(.L_x_7024) ;  /* 0x0000000000b47947 */ /* 0x000fec0003800000 */
.L_x_7036:
        /* <DEDUP_REMOVED lines=14> */
.L_x_7050:
[----:B------:R-:W-:Y:S05]  /*f940*/  BSYNC B0 ;  /* 0x0000000000007941 */ /* 0x000fea0003800000 */
.L_x_7049:
[----:B------:R-:W-:-:S04]  /*f950*/  F2FP.F16.F32.PACK_AB R0, RZ, R0 ;  /* 0x00000000ff00723e */ /* 0x000fc800000000ff */
[----:B------:R-:W-:Y:S01]  /*f960*/  PRMT R19, R0, 0x7610, R19 ;  /* 0x0000761000137816 */ /* 0x000fe20000000013 */
[----:B------:R-:W-:Y:S06]  /*f970*/  BRA `(.L_x_7024) ;  /* 0x00000000006c7947 */ /* 0x000fec0003800000 */
.L_x_7023:
        /* <DEDUP_REMOVED lines=16> */
.L_x_7051:
[----:B------:R-:W-:Y:S01]  /*fa80*/  PRMT R19, RZ, 0x7610, R19 ;  /* 0x00007610ff137816 */ /* 0x000fe20000000013 */
[----:B------:R-:W-:Y:S06]  /*fa90*/  BRA `(.L_x_7024) ;  /* 0x0000000000247947 */ /* 0x000fec0003800000 */
.L_x_7048:
[----:B------:R-:W2:Y:S02]  /*faa0*/  LDG.E.64 R2, desc[UR36][R2.64] ;  /* 0x0000002402027981 */ /* 0x000ea4000c1e1b00 */
[----:B--2---:R-:W0:Y:S02]  /*fab0*/  I2F.U64 R0, R2 ;  /* 0x0000000200007312 */ /* 0x004e240000301000 */
[----:B0-----:R-:W-:-:S04]  /*fac0*/  F2FP.F16.F32.PACK_AB R0, RZ, R0 ;  /* 0x00000000ff00723e */ /* 0x001fc800000000ff */
[----:B------:R-:W-:Y:S01]  /*fad0*/  PRMT R19, R0, 0x7610, R19 ;  /* 0x0000761000137816 */ /* 0x000fe20000000013 */
[----:B------:R-:W-:Y:S06]  /*fae0*/  BRA `(.L_x_7024) ;  /* 0x0000000000107947 */ /* 0x000fec0003800000 */
.L_x_7047:
[----:B------:R-:W2:Y:S02]  /*faf0*/  LDG.E R2, desc[UR36][R2.64] ;  /* 0x0000002402027981 */ /* 0x000ea4000c1e1900 */
[----:B--2---:R-:W-:-:S04]  /*fb00*/  I2FP.F32.U32 R0, R2 ;  /* 0x0000000200007245 */ /* 0x004fc80000201000 */
[----:B------:R-:W-:-:S04]  /*fb10*/  F2FP.F16.F32.PACK_AB R0, RZ, R0 ;  /* 0x00000000ff00723e */ /* 0x000fc800000000ff */
[----:B------:R-:W-:-:S07]  /*fb20*/  PRMT R19, R0, 0x7610, R19 ;  /* 0x0000761000137816 */ /* 0x000fce0000000013 */
.L_x_7024:
        /* <DEDUP_REMOVED lines=19> */
.L_x_7055:
[----:B------:R-:W2:Y:S02]  /*fc60*/  LDG.E.U8 R2, desc[UR36][R2.64] ;  /* 0x0000002402027981 */ /* 0x000ea4000c1e1100 */
[----:B--2---:R-:W-:-:S04]  /*fc70*/  I2FP.F32.U32 R0, R2 ;  /* 0x0000000200007245 */ /* 0x004fc80000201000 */
[----:B------:R-:W-:Y:S01]  /*fc80*/  F2FP.F16.F32.PACK_AB R0, RZ, R0 ;  /* 0x00000000ff00723e */ /* 0x000fe200000000ff */
[----:B------:R-:W-:Y:S06]  /*fc90*/  BRA `(.L_x_7057) ;  /* 0x0000000c00887947 */ /* 0x000fec0003800000 */
.L_x_7054:
        /* <DEDUP_REMOVED lines=10> */
.L_x_7059:
[----:B------:R-:W2:Y:S02]  /*fd40*/  LDG.E R2, desc[UR36][R2.64] ;  /* 0x0000002402027981 */ /* 0x000ea4000c1e1900 */
[----:B--2---:R-:W-:-:S04]  /*fd50*/  I2FP.F32.S32 R0, R2 ;  /* 0x0000000200007245 */ /* 0x004fc80000201400 */
[----:B------:R-:W-:Y:S01]  /*fd60*/  F2FP.F16.F32.PACK_AB R0, RZ, R0 ;  /* 0x00000000ff00723e */ /* 0x000fe200000000ff */
[----:B------:R-:W-:Y:S06]  /*fd70*/  BRA `(.L_x_7057) ;  /* 0x0000000c00507947 */ /* 0x000fec0003800000 */
.L_x_7058:
[----:B------:R-:W2:Y:S02]  /*fd80*/  LDG.E.U16 R2, desc[UR36][R2.64] ;  /* 0x0000002402027981 */ /* 0x000ea4000c1e1500 */
[----:B--2---:R-:W0:Y:S02]  /*fd90*/  I2F.S16 R0, R2 ;  /* 0x0000000200007306 */ /* 0x004e240000101400 */
[----:B0-----:R-:W-:Y:S01]  /*fda0*/  F2FP.F16.F32.PACK_AB R0, RZ, R0 ;  /* 0x00000000ff00723e */ /* 0x001fe200000000ff */
[----:B------:R-:W-:Y:S06]  /*fdb0*/  BRA `(.L_x_7057) ;  /* 0x0000000c00407947 */ /* 0x000fec0003800000 */
.L_x_7053:
        /* <DEDUP_REMOVED lines=9> */
.L_x_7061:
[----:B------:R1:W5:Y:S01]  /*fe50*/  LDG.E.U16 R0, desc[UR36][R2.64] ;  /* 0x0000002402007981 */ /* 0x000362000c1e1500 */
[----:B------:R-:W-:Y:S05]  /*fe60*/  BRA `(.L_x_7057) ;  /* 0x0000000c00147947 */ /* 0x000fea0003800000 */
.L_x_7060:
        /* <DEDUP_REMOVED lines=9> */
.L_x_7063:
[----:B------:R0:W5:Y:S01]  /*ff00*/  LDG.E.U16 R0, desc[UR36][R2.64] ;  /* 0x0000002402007981 */ /* 0x000162000c1e1500 */
[----:B------:R-:W-:Y:S05]  /*ff10*/  BRA `(.L_x_7057) ;  /* 0x0000000800e87947 */ /* 0x000fea0003800000 */
.L_x_7062:
        /* <DEDUP_REMOVED lines=8> */
.L_x_7052:
        /* <DEDUP_REMOVED lines=13> */
.L_x_7066:
        /* <DEDUP_REMOVED lines=8> */
.L_x_7065:
        /* <DEDUP_REMOVED lines=28> */
.L_x_7068:
        /* <DEDUP_REMOVED lines=15> */
.L_x_7067:
[----:B------:R-:W2:Y:S02]  /*103a0*/  LDG.E.U16 R0, desc[UR36][R2.64] ;  /* 0x0000002402007981 */ /* 0x000ea4000c1e1500 */
[----:B--2---:R-:W-:-:S05]  /*103b0*/  IMAD.U32 R0, R0, 0x10000, RZ ;  /* 0x0001000000007824 */ /* 0x004fca00078e00ff */
[----:B------:R-:W-:Y:S01]  /*103c0*/  F2FP.F16.F32.PACK_AB R0, RZ, R0 ;  /* 0x00000000ff00723e */ /* 0x000fe200000000ff */
[----:B------:R-:W-:Y:S06]  /*103d0*/  BRA `(.L_x_7057) ;  /* 0x0000000400b87947 */ /* 0x000fec0003800000 */
.L_x_7064:
        /* <DEDUP_REMOVED lines=12> */
.L_x_7071:
        /* <DEDUP_REMOVED lines=21> */
.L_x_7075:
[----:B------:R-:W-:Y:S05]  /*105f0*/  BSYNC B1 ;  /* 0x0000000000017941 */ /* 0x000fea0003800000 */
.L_x_7074:
[----:B------:R-:W-:Y:S01]  /*10600*/  LEA R3, R0, 0x3b800000, 0x17 ;  /* 0x3b80000000037811 */ /* 0x000fe200078eb8ff */
[----:B------:R-:W-:-:S05]  /*10610*/  IMAD.SHL.U32 R0, R2, 0x100000, RZ ;  /* 0x0010000002007824 */ /* 0x000fca00078e00ff */
[----:B------:R-:W-:-:S07]  /*10620*/  LOP3.LUT R0, R3, R0, R4, 0xfe, !PT ;  /* 0x0000000003007212 */ /* 0x000fce00078efe04 */
.L_x_7073:
[----:B------:R-:W-:Y:S05]  /*10630*/  BSYNC B0 ;  /* 0x0000000000007941 */ /* 0x000fea0003800000 */
.L_x_7072:
[----:B------:R-:W-:Y:S01]  /*10640*/  F2FP.F16.F32.PACK_AB R0, RZ, R0 ;  /* 0x00000000ff00723e */ /* 0x000fe200000000ff */
[----:B------:R-:W-:Y:S06]  /*10650*/  BRA `(.L_x_7057) ;  /* 0x0000000400187947 */ /* 0x000fec0003800000 */
.L_x_7070:
        /* <DEDUP_REMOVED lines=21> */
.L_x_7079:
[----:B------:R-:W-:Y:S05]  /*107b0*/  BSYNC B1 ;  /* 0x0000000000017941 */ /* 0x000fea0003800000 */
.L_x_7078:
[----:B------:R-:W-:Y:S01]  /*107c0*/  LEA R3, R0, 0x37800000, 0x17 ;  /* 0x3780000000037811 */ /* 0x000fe200078eb8ff */
[----:B------:R-:W-:-:S05]  /*107d0*/  IMAD.SHL.U32 R0, R2, 0x200000, RZ ;  /* 0x0020000002007824 */ /* 0x000fca00078e00ff */
[----:B------:R-:W-:-:S07]  /*107e0*/  LOP3.LUT R0, R3, R0, R4, 0xfe, !PT ;  /* 0x0000000003007212 */ /* 0x000fce00078efe04 */
.L_x_7077:
[----:B------:R-:W-:Y:S05]  /*107f0*/  BSYNC B0 ;  /* 0x0000000000007941 */ /* 0x000fea0003800000 */
.L_x_7076:
[----:B------:R-:W-:Y:S01]  /*10800*/  F2FP.F16.F32.PACK_AB R0, RZ, R0 ;  /* 0x00000000ff00723e */ /* 0x000fe200000000ff */
[----:B------:R-:W-:Y:S06]  /*10810*/  BRA `(.L_x_7057) ;  /* 0x0000000000a87947 */ /* 0x000fec0003800000 */
.L_x_7069:
        /* <DEDUP_REMOVED lines=14> */
.L_x_7083:
[----:B------:R-:W-:Y:S05]  /*10900*/  BSYNC B0 ;  /* 0x0000000000007941 */ /* 0x000fea0003800000 */
.L_x_7082:
[----:B------:R-:W-:Y:S01]  /*10910*/  F2FP.F16.F32.PACK_AB R0, RZ, R0 ;  /* 0x00000000ff00723e */ /* 0x000fe200000000ff */
[----:B------:R-:W-:Y:S06]  /*10920*/  BRA `(.L_x_7057) ;  /* 0x0000000000647947 */ /* 0x000fec0003800000 */
.L_x_7056:
        /* <DEDUP_REMOVED lines=16> */
.L_x_7084:
[----:B------:R-:W-:Y:S01]  /*10a30*/  PRMT R0, RZ, 0x7610, R0 ;  /* 0x00007610ff007816 */ /* 0x000fe20000000000 */
[----:B------:R-:W-:Y:S06]  /*10a40*/  BRA `(.L_x_7057) ;  /* 0x00000000001c7947 */ /* 0x000fec0003800000 */
.L_x_7081:
[----:B------:R-:W2:Y:S02]  /*10a50*/  LDG.E.64 R2, desc[UR36][R2.64] ;  /* 0x0000002402027981 */ /* 0x000ea4000c1e1b00 */
[----:B--2---:R-:W0:Y:S02]  /*10a60*/  I2F.U64 R0, R2 ;  /* 0x0000000200007312 */ /* 0x004e240000301000 */
[----:B0-----:R-:W-:Y:S01]  /*10a70*/  F2FP.F16.F32.PACK_AB R0, RZ, R0 ;  /* 0x00000000ff00723e */ /* 0x001fe200000000ff */
[----:B------:R-:W-:Y:S06]  /*10a80*/  BRA `(.L_x_7057) ;  /* 0x00000000000c7947 */ /* 0x000fec0003800000 */
.L_x_7080:
[----:B------:R-:W2:Y:S02]  /*10a90*/  LDG.E R2, desc[UR36][R2.64] ;  /* 0x0000002402027981 */ /* 0x000ea4000c1e1900 */
[----:B--2---:R-:W-:-:S04]  /*10aa0*/  I2FP.F32.U32 R0, R2 ;  /* 0x0000000200007245 */ /* 0x004fc80000201000 */
[----:B------:R-:W-:-:S07]  /*10ab0*/  F2FP.F16.F32.PACK_AB R0, RZ, R0 ;  /* 0x00000000ff00723e */ /* 0x000fce00000000ff */
.L_x_7057:
[----:B-----5:R-:W-:Y:S01]  /*10ac0*/  HADD2.F32 R0, -RZ, R0.H0_H0 ;  /* 0x20000000ff007230 */ /* 0x020fe20000004100 */
[----:B01----:R-:W0:Y:S01]  /*10ad0*/  LDC.U8 R3, c[0x0][0x491] ;  /* 0x00012440ff037b82 */ /* 0x003e220000000000 */
[----:B------:R-:W-:-:S03]  /*10ae0*/  HADD2.F32 R19, -RZ, R19.H0_H0 ;  /* 0x20000013ff137230 */ /* 0x000fc60000004100 */
[----:B------:R-:W-:-:S06]  /*10af0*/  FMUL.FTZ R0, R0, -1.4426950216293334961 ;  /* 0xbfb8aa3b00007820 */ /* 0x000fcc0000410000 */
[----:B------:R-:W1:Y:S01]  /*10b00*/  MUFU.EX2 R0, R0 ;  /* 0x0000000000007308 */ /* 0x000e620000000800 */
[----:B0-----:R-:W-:Y:S01]  /*10b10*/  PRMT R4, R3, 0x9910, RZ ;  /* 0x0000991003047816 */ /* 0x001fe200000000ff */
[----:B-1----:R-:W-:-:S03]  /*10b20*/  FADD.FTZ R2, R0, 1 ;  /* 0x3f80000000027421 */ /* 0x002fc60000010000 */
        /* <DEDUP_REMOVED lines=17> */
.L_x_7088:
[----:B------:R-:W-:-:S06]  /*10c40*/  HADD2.F32 R3, -RZ, R19.H0_H0 ;  /* 0x20000013ff037230 */ /* 0x000fcc0000004100 */
[----:B------:R-:W0:Y:S02]  /*10c50*/  F2I.S64.TRUNC R2, R3 ;  /* 0x0000000300027311 */ /* 0x000e24000020d900 */
[----:B0-----:R-:W-:Y:S01]  /*10c60*/  STG.E.U8 desc[UR36][R16.64], R2 ;  /* 0x0000000210007986 */ /* 0x001fe2000c101124 */
[----:B------:R-:W-:Y:S05]  /*10c70*/  EXIT ;  /* 0x000000000000794d */ /* 0x000fea0003800000 */
.L_x_7087:
        /* <DEDUP_REMOVED lines=10> */
.L_x_7091:
[----:B------:R-:W-:-:S06]  /*10d20*/  HADD2.F32 R19, -RZ, R19.H0_H0 ;  /* 0x20000013ff137230 */ /* 0x000fcc0000004100 */
[----:B------:R-:W0:Y:S02]  /*10d30*/  F2I.FTZ.TRUNC.NTZ R19, R19 ;  /* 0x0000001300137305 */ /* 0x000e24000021f100 */
[----:B0-----:R-:W-:Y:S01]  /*10d40*/  STG.E desc[UR36][R16.64], R19 ;  /* 0x0000001310007986 */ /* 0x001fe2000c101924 */
[----:B------:R-:W-:Y:S05]  /*10d50*/  EXIT ;  /* 0x000000000000794d */ /* 0x000fea0003800000 */
.L_x_7090:
[----:B------:R-:W-:-:S06]  /*10d60*/  HADD2.F32 R19, -RZ, R19.H0_H0 ;  /* 0x20000013ff137230 */ /* 0x000fcc0000004100 */
[----:B------:R-:W0:Y:S02]  /*10d70*/  F2I.FTZ.TRUNC.NTZ R19, R19 ;  /* 0x0000001300137305 */ /* 0x000e24000021f100 */
[----:B0-----:R-:W-:Y:S01]  /*10d80*/  STG.E.U16 desc[UR36][R16.64], R19 ;  /* 0x0000001310007986 */ /* 0x001fe2000c101524 */
[----:B------:R-:W-:Y:S05]  /*10d90*/  EXIT ;  /* 0x000000000000794d */ /* 0x000fea0003800000 */
.L_x_7086:
        /* <DEDUP_REMOVED lines=9> */
.L_x_7093:
[----:B------:R-:W-:Y:S01]  /*10e30*/  STG.E.U16 desc[UR36][R16.64], R19 ;  /* 0x0000001310007986 */ /* 0x000fe2000c101524 */
[----:B------:R-:W-:Y:S05]  /*10e40*/  EXIT ;  /* 0x000000000000794d */ /* 0x000fea0003800000 */
.L_x_7092:
        /* <DEDUP_REMOVED lines=10> */
.L_x_7095:
[----:B------:R-:W-:-:S05]  /*10ef0*/  HADD2.F32 R0, -RZ, R19.H0_H0 ;  /* 0x20000013ff007230 */ /* 0x000fca0000004100 */
[----:B------:R-:W-:-:S04]  /*10f00*/  F2FP.F16.F32.PACK_AB R0, RZ, R0 ;  /* 0x00000000ff00723e */ /* 0x000fc800000000ff */
[----:B------:R-:W-:-:S05]  /*10f10*/  PRMT R0, R0, 0x5410, RZ ;  /* 0x0000541000007816 */ /* 0x000fca00000000ff */
[----:B------:R-:W-:Y:S01]  /*10f20*/  STG.E desc[UR36][R16.64], R0 ;  /* 0x0000000010007986 */ /* 0x000fe2000c101924 */
[----:B------:R-:W-:Y:S05]  /*10f30*/  EXIT ;  /* 0x000000000000794d */ /* 0x000fea0003800000 */
.L_x_7094:
[----:B------:R-:W-:-:S05]  /*10f40*/  HADD2.F32 R2, -RZ, R19.H0_H0 ;  /* 0x20000013ff027230 */ /* 0x000fca0000004100 */
[----:B------:R-:W-:-:S06]  /*10f50*/  FMUL.FTZ R2, R2, 1 ;  /* 0x3f80000002027820 */ /* 0x000fcc0000410000 */
[----:B------:R-:W0:Y:S02]  /*10f60*/  F2F.F64.F32 R2, R2 ;  /* 0x0000000200027310 */ /* 0x000e240000201800 */
[----:B0-----:R-:W-:Y:S01]  /*10f70*/  STG.E.64 desc[UR36][R16.64], R2 ;  /* 0x0000000210007986 */ /* 0x001fe2000c101b24 */
[----:B------:R-:W-:Y:S05]  /*10f80*/  EXIT ;  /* 0x000000000000794d */ /* 0x000fea0003800000 */
.L_x_7085:
        /* <DEDUP_REMOVED lines=13> */
.L_x_7098:
[----:B------:R-:W-:Y:S01]  /*11060*/  HADD2.F32 R19, -RZ, R19.H0_H0 ;  /* 0x20000013ff137230 */ /* 0x000fe20000004100 */
[----:B------:R-:W-:-:S04]  /*11070*/  CS2R R6, SRZ ;  /* 0x0000000000067805 */ /* 0x000fc8000001ff00 */
[----:B------:R-:W-:-:S06]  /*11080*/  FMUL.FTZ R4, R19, 1 ;  /* 0x3f80000013047820 */ /* 0x000fcc0000410000 */
[----:B------:R-:W0:Y:S02]  /*11090*/  F2F.F64.F32 R4, R4 ;  /* 0x0000000400047310 */ /* 0x000e240000201800 */
[----:B0-----:R-:W-:Y:S01]  /*110a0*/  STG.E.128 desc[UR36][R16.64], R4 ;  /* 0x0000000410007986 */ /* 0x001fe2000c101d24 */
[----:B------:R-:W-:Y:S05]  /*110b0*/  EXIT ;  /* 0x000000000000794d */ /* 0x000fea0003800000 */
.L_x_7097:
        /* <DEDUP_REMOVED lines=21> */
.L_x_7102:
[----:B------:R-:W-:Y:S05]  /*11210*/  BSYNC B0 ;  /* 0x0000000000007941 */ /* 0x000fea0003800000 */
.L_x_7101:
[----:B------:R-:W-:-:S05]  /*11220*/  LOP3.LUT R3, R0, R3, RZ, 0xfc, !PT ;  /* 0x0000000300037212 */ /* 0x000fca00078efcff */
[----:B------:R-:W-:Y:S01]  /*11230*/  STG.E.U8 desc[UR36][R16.64], R3 ;  /* 0x0000000310007986 */ /* 0x000fe2000c101124 */
[----:B------:R-:W-:Y:S05]  /*11240*/  EXIT ;  /* 0x000000000000794d */ /* 0x000fea0003800000 */
.L_x_7100:
        /* <DEDUP_REMOVED lines=13> */
.L_x_7104:
[----:B------:R-:W-:Y:S01]  /*11320*/  IMAD.MOV.U32 R0, RZ, RZ, 0x7f ;  /* 0x0000007fff007424 */ /* 0x000fe200078e00ff */
[----:B------:R-:W-:-:S04]  /*11330*/  ISETP.GT.U32.AND P0, PT, R2, 0x7f800000, PT ;  /* 0x7f8000000200780c */ /* 0x000fc80003f04070 */
[----:B------:R-:W-:-:S09]  /*11340*/  SEL R0, R0, 0x7c, P0 ;  /* 0x0000007c00007807 */ /* 0x000fd20000000000 */
.L_x_7105:
[----:B------:R-:W-:Y:S05]  /*11350*/  BSYNC B0 ;  /* 0x0000000000007941 */ /* 0x000fea0003800000 */
.L_x_7103:
[----:B------:R-:W-:-:S04]  /*11360*/  LOP3.LUT R2, R19, 0x80000000, RZ, 0xc0, !PT ;  /* 0x8000000013027812 */ /* 0x000fc800078ec0ff */
[----:B------:R-:W-:-:S04]  /*11370*/  SHF.R.U32.HI R3, RZ, 0x18, R2 ;  /* 0x00000018ff037819 */ /* 0x000fc80000011602 */
[----:B------:R-:W-:-:S05]  /*11380*/  LOP3.LUT R3, R0, R3, RZ, 0xfc, !PT ;  /* 0x0000000300037212 */ /* 0x000fca00078efcff */
[----:B------:R-:W-:Y:S01]  /*11390*/  STG.E.U8 desc[UR36][R16.64], R3 ;  /* 0x0000000310007986 */ /* 0x000fe2000c101124 */
[----:B------:R-:W-:Y:S05]  /*113a0*/  EXIT ;  /* 0x000000000000794d */ /* 0x000fea0003800000 */
.L_x_7099:
[----:B------:R-:W-:-:S05]  /*113b0*/  HADD2.F32 R0, -RZ, R19.H0_H0 ;  /* 0x20000013ff007230 */ /* 0x000fca0000004100 */
[----:B------:R-:W-:-:S05]  /*113c0*/  F2FP.BF16.F32.PACK_AB R0, RZ, R0 ;  /* 0x00000000ff00723e */ /* 0x000fca00000010ff */
[----:B------:R-:W-:Y:S01]  /*113d0*/  STG.E.U16 desc[UR36][R16.64], R0 ;  /* 0x0000000010007986 */ /* 0x000fe2000c101524 */
[----:B------:R-:W-:Y:S05]  /*113e0*/  EXIT ;  /* 0x000000000000794d */ /* 0x000fea0003800000 */
.L_x_7096:
        /* <DEDUP_REMOVED lines=12> */
.L_x_7108:
        /* <DEDUP_REMOVED lines=17> */
.L_x_7111:
[----:B------:R-:W-:-:S04]  /*115c0*/  LOP3.LUT R2, R19, 0x80000000, RZ, 0xc0, !PT ;  /* 0x8000000013027812 */ /* 0x000fc800078ec0ff */
[----:B------:R-:W-:-:S04]  /*115d0*/  SHF.R.U32.HI R3, RZ, 0x18, R2 ;  /* 0x00000018ff037819 */ /* 0x000fc80000011602 */
[----:B------:R-:W-:-:S04]  /*115e0*/  LOP3.LUT R0, R0, R3, RZ, 0xfc, !PT ;  /* 0x0000000300007212 */ /* 0x000fc800078efcff */
[----:B------:R-:W-:-:S07]  /*115f0*/  PRMT R8, R0, 0x7610, R8 ;  /* 0x0000761000087816 */ /* 0x000fce0000000008 */
.L_x_7110:
[----:B------:R-:W-:Y:S05]  /*11600*/  BSYNC B0 ;  /* 0x0000000000007941 */ /* 0x000fea0003800000 */
.L_x_7109:
[----:B------:R-:W-:Y:S01]  /*11610*/  STG.E.U8 desc[UR36][R16.64], R8 ;  /* 0x0000000810007986 */ /* 0x000fe2000c101124 */
[----:B------:R-:W-:Y:S05]  /*11620*/  EXIT ;  /* 0x000000000000794d */ /* 0x000fea0003800000 */
.L_x_7107:
        /* <DEDUP_REMOVED lines=17> */
.L_x_7114:
[----:B------:R-:W-:-:S04]  /*11740*/  LOP3.LUT R2, R19, 0x80000000, RZ, 0xc0, !PT ;  /* 0x8000000013027812 */ /* 0x000fc800078ec0ff */
[----:B------:R-:W-:-:S04]  /*11750*/  SHF.R.U32.HI R3, RZ, 0x18, R2 ;  /* 0x00000018ff037819 */ /* 0x000fc80000011602 */
[----:B------:R-:W-:-:S04]  /*11760*/  LOP3.LUT R0, R0, R3, RZ, 0xfc, !PT ;  /* 0x0000000300007212 */ /* 0x000fc800078efcff */
[----:B------:R-:W-:-:S07]  /*11770*/  PRMT R8, R0, 0x7610, R8 ;  /* 0x0000761000087816 */ /* 0x000fce0000000008 */
.L_x_7113:
[----:B------:R-:W-:Y:S05]  /*11780*/  BSYNC B0 ;  /* 0x0000000000007941 */ /* 0x000fea0003800000 */
.L_x_7112:
[----:B------:R-:W-:Y:S01]  /*11790*/  STG.E.U8 desc[UR36][R16.64], R8 ;  /* 0x0000000810007986 */ /* 0x000fe2000c101124 */
[----:B------:R-:W-:Y:S05]  /*117a0*/  EXIT ;  /* 0x000000000000794d */ /* 0x000fea0003800000 */
.L_x_7106:
        /* <DEDUP_REMOVED lines=22> */
.L_x_7089:
        /* <DEDUP_REMOVED lines=16> */
.L_x_7117:
[----:B------:R-:W-:Y:S05]  /*11a10*/  EXIT ;  /* 0x000000000000794d */ /* 0x000fea0003800000 */
.L_x_7116:
[----:B------:R-:W-:-:S06]  /*11a20*/  HADD2.F32 R2, -RZ, R19.H0_H0 ;  /* 0x20000013ff027230 */ /* 0x000fcc0000004100 */
[----:B------:R-:W0:Y:S02]  /*11a30*/  F2I.U64.TRUNC R2, R2 ;  /* 0x0000000200027311 */ /* 0x000e24000020d800 */
[----:B0-----:R-:W-:Y:S01]  /*11a40*/  STG.E.64 desc[UR36][R16.64], R2 ;  /* 0x0000000210007986 */ /* 0x001fe2000c101b24 */
[----:B------:R-:W-:Y:S05]  /*11a50*/  EXIT ;  /* 0x000000000000794d */ /* 0x000fea0003800000 */
.L_x_7115:
[----:B------:R-:W-:-:S06]  /*11a60*/  HADD2.F32 R19, -RZ, R19.H0_H0 ;  /* 0x20000013ff137230 */ /* 0x000fcc0000004100 */
[----:B------:R-:W0:Y:S02]  /*11a70*/  F2I.FTZ.U32.TRUNC.NTZ R19, R19 ;  /* 0x0000001300137305 */ /* 0x000e24000021f000 */
[----:B0-----:R-:W-:Y:S01]  /*11a80*/  STG.E desc[UR36][R16.64], R19 ;  /* 0x0000001310007986 */ /* 0x001fe2000c101924 */
[----:B------:R-:W-:Y:S05]  /*11a90*/  EXIT ;  /* 0x000000000000794d */ /* 0x000fea0003800000 */
.L_x_7118:
        /* <DEDUP_REMOVED lines=14> */
.L_x_9608:


//--------------------- .text._ZN2at6native27unrolled_elementwise_kernelIZZZNS0_10glu_kernelERNS_18TensorIteratorBaseEENKUlvE_clEvENKUlvE1_clEvEUlN3c104HalfES7_E_St5arrayIPcLm3EELi4E23TrivialOffsetCalculatorILi2EjESC_ILi1EjENS0_6memory12LoadWithCastILi2EEENSF_13StoreWithCastILi1EEEEEviT_T0_T2_T3_T4_T5_ --------------------------
	.section	.text._ZN2at6native27unrolled_elementwise_kernelIZZZNS0_10glu_kernelERNS_18TensorIteratorBaseEENKUlvE_clEvENKUlvE1_clEvEUlN3c104HalfES7_E_St5arrayIPcLm3EELi4E23TrivialOffsetCalculatorILi2EjESC_ILi1EjENS0_6memory12LoadWithCastILi2EEENSF_13StoreWithCastILi1EEEEEviT_T0_T2_T3_T4_T5_,"ax",@progbits
	.align	128
        .global         _ZN2at6native27unrolled_elementwise_kernelIZZZNS0_10glu_kernelERNS_18TensorIteratorBaseEENKUlvE_clEvENKUlvE1_clEvEUlN3c104HalfES7_E_St5arrayIPcLm3EELi4E23TrivialOffsetCalculatorILi2EjESC_ILi1EjENS0_6memory12LoadWithCastILi2EEENSF_13StoreWithCastILi1EEEEEviT_T0_T2_T3_T4_T5_
        .type           _ZN2at6native27unrolled_elementwise_kernelIZZZNS0_10glu_kernelERNS_18TensorIteratorBaseEENKUlvE_clEvENKUlvE1_clEvEUlN3c104HalfES7_E_St5arrayIPcLm3EELi4E23TrivialOffsetCalculatorILi2EjESC_ILi1EjENS0_6memory12LoadWithCastILi2EEENSF_13StoreWithCastILi1EEEEEviT_T0_T2_T3_T4_T5_,@function
        .size           _ZN2at6native27unrolled_elementwise_kernelIZZZNS0_10glu_kernelERNS_18TensorIteratorBaseEENKUlvE_clEvENKUlvE1_clEvEUlN3c104HalfES7_E_St5arrayIPcLm3EELi4E23TrivialOffsetCalculatorILi2EjESC_ILi1EjENS0_6memory12LoadWithCastILi2EEENSF_13StoreWithCastILi1EEEEEviT_T0_T2_T3_T4_T5_,(.L_x_9609 - _ZN2at6native27unrolled_elementwise_kernelIZZZNS0_10glu_kernelERNS_18TensorIteratorBaseEENKUlvE_clEvENKUlvE1_clEvEUlN3c104HalfES7_E_St5arrayIPcLm3EELi4E23TrivialOffsetCalculatorILi2EjESC_ILi1EjENS0_6memory12LoadWithCastILi2EEENSF_13StoreWithCastILi1EEEEEviT_T0_T2_T3_T4_T5_)
        .other          _ZN2at6native27unrolled_elementwise_kernelIZZZNS0_10glu_kernelERNS_18TensorIteratorBaseEENKUlvE_clEvENKUlvE1_clEvEUlN3c104HalfES7_E_St5arrayIPcLm3EELi4E23TrivialOffsetCalculatorILi2EjESC_ILi1EjENS0_6memory12LoadWithCastILi2EEENSF_13StoreWithCastILi1EEEEEviT_T0_T2_T3_T4_T5_,@"STO_CUDA_ENTRY STV_DEFAULT"
_ZN2at6native27unrolled_elementwise_kernelIZZZNS0_10glu_kernelERNS_18TensorIteratorBaseEENKUlvE_clEvENKUlvE1_clEvEUlN3c104HalfES7_E_St5arrayIPcLm3EELi4E23TrivialOffsetCalculatorILi2EjESC_ILi1EjENS0_6memory12LoadWithCastILi2EEENSF_13StoreWithCastILi1EEEEEviT_T0_T2_T3_T4_T5_:
.text._ZN2at6native27unrolled_elementwise_kernelIZZZNS0_10glu_kernelERNS_18TensorIteratorBaseEENKUlvE_clEvENKUlvE1_clEvEUlN3c104HalfES7_E_St5arrayIPcLm3EELi4E23TrivialOffsetCalculatorILi2EjESC_ILi1EjENS0_6memory12LoadWithCastILi2EEENSF_13StoreWithCastILi1EEEEEviT_T0_T2_T3_T4_T5_:
        /* <DEDUP_REMOVED lines=36> */
.L_x_7124:
[----:B------:R-:W2:Y:S02]  /*0240*/  LDG.E.U8 R2, desc[UR36][R2.64] ;  /* 0x0000002402027981 */ /* 0x000ea4000c1e1100 */
[----:B--2---:R-:W-:-:S04]  /*0250*/  I2FP.F32.U32 R0, R2 ;  /* 0x0000000200007245 */ /* 0x004fc80000201000 */
[----:B------:R-:W-:-:S04]  /*0260*/  F2FP.F16.F32.PACK_AB R0, RZ, R0 ;  /* 0x00000000ff00723e */ /* 0x000fc800000000ff */
[----:B------:R-:W-:Y:S01]  /*0270*/  PRMT R19, R0, 0x7610, R19 ;  /* 0x0000761000137816 */ /* 0x000fe20000000013 */
[----:B------:R-:W-:Y:S06]  /*0280*/  BRA `(.L_x_7126) ;  /* 0x0000000c00bc7947 */ /* 0x000fec0003800000 */
.L_x_7123:
        /* <DEDUP_REMOVED lines=11> */
.L_x_7128:
[----:B------:R-:W2:Y:S02]  /*0340*/  LDG.E R2, desc[UR36][R2.64] ;  /* 0x0000002402027981 */ /* 0x000ea4000c1e1900 */
[----:B--2---:R-:W-:-:S04]  /*0350*/  I2FP.F32.S32 R0, R2 ;  /* 0x0000000200007245 */ /* 0x004fc80000201400 */
[----:B------:R-:W-:-:S04]  /*0360*/  F2FP.F16.F32.PACK_AB R0, RZ, R0 ;  /* 0x00000000ff00723e */ /* 0x000fc800000000ff */
[----:B------:R-:W-:Y:S01]  /*0370*/  PRMT R19, R0, 0x7610, R19 ;  /* 0x0000761000137816 */ /* 0x000fe20000000013 */
[----:B------:R-:W-:Y:S06]  /*0380*/  BRA `(.L_x_7126) ;  /* 0x0000000c007c7947 */ /* 0x000fec0003800000 */
.L_x_7127:
[----:B------:R-:W2:Y:S02]  /*0390*/  LDG.E.U16 R2, desc[UR36][R2.64] ;  /* 0x0000002402027981 */ /* 0x000ea4000c1e1500 */
[----:B--2---:R-:W0:Y:S02]  /*03a0*/  I2F.S16 R0, R2 ;  /* 0x0000000200007306 */ /* 0x004e240000101400 */
[----:B0-----:R-:W-:-:S04]  /*03b0*/  F2FP.F16.F32.PACK_AB R0, RZ, R0 ;  /* 0x00000000ff00723e */ /* 0x001fc800000000ff */
[----:B------:R-:W-:Y:S01]  /*03c0*/  PRMT R19, R0, 0x7610, R19 ;  /* 0x0000761000137816 */ /* 0x000fe20000000013 */
[----:B------:R-:W-:Y:S06]  /*03d0*/  BRA `(.L_x_7126) ;  /* 0x0000000c00687947 */ /* 0x000fec0003800000 */
.L_x_7122:
        /* <DEDUP_REMOVED lines=9> */
.L_x_7130:
[----:B------:R1:W5:Y:S01]  /*0470*/  LDG.E.U16 R19, desc[UR36][R2.64] ;  /* 0x0000002402137981 */ /* 0x000362000c1e1500 */
[----:B------:R-:W-:Y:S05]  /*0480*/  BRA `(.L_x_7126) ;  /* 0x0000000c003c7947 */ /* 0x000fea0003800000 */
.L_x_7129:
        /* <DEDUP_REMOVED lines=9> */
.L_x_7132:
[----:B------:R0:W5:Y:S01]  /*0520*/  LDG.E.U16 R19, desc[UR36][R2.64] ;  /* 0x0000002402137981 */ /* 0x000162000c1e1500 */
[----:B------:R-:W-:Y:S05]  /*0530*/  BRA `(.L_x_7126) ;  /* 0x0000000c00107947 */ /* 0x000fea0003800000 */
.L_x_7131:
        /* <DEDUP_REMOVED lines=9> */
.L_x_7121:
        /* <DEDUP_REMOVED lines=14> */
.L_x_7135:
        /* <DEDUP_REMOVED lines=9> */
.L_x_7134:
        /* <DEDUP_REMOVED lines=28> */
.L_x_7137:
        /* <DEDUP_REMOVED lines=15> */
.L_x_7136:
[----:B------:R-:W2:Y:S02]  /*09f0*/  LDG.E.U16 R0, desc[UR36][R2.64] ;  /* 0x0000002402007981 */ /* 0x000ea4000c1e1500 */
[----:B--2---:R-:W-:-:S05]  /*0a00*/  IMAD.U32 R0, R0, 0x10000, RZ ;  /* 0x0001000000007824 */ /* 0x004fca00078e00ff */
[----:B------:R-:W-:-:S04]  /*0a10*/  F2FP.F16.F32.PACK_AB R0, RZ, R0 ;  /* 0x00000000ff00723e */ /* 0x000fc800000000ff */
[----:B------:R-:W-:Y:S01]  /*0a20*/  PRMT R19, R0, 0x7610, R19 ;  /* 0x0000761000137816 */ /* 0x000fe20000000013 */
[----:B------:R-:W-:Y:S06]  /*0a30*/  BRA `(.L_x_7126) ;  /* 0x0000000400d07947 */ /* 0x000fec0003800000 */
.L_x_7133:
        /* <DEDUP_REMOVED lines=13> */
.L_x_7140:
        /* <DEDUP_REMOVED lines=21> */
.L_x_7144:
[----:B------:R-:W-:Y:S05]  /*0c60*/  BSYNC B1 ;  /* 0x0000000000017941 */ /* 0x000fea0003800000 */
.L_x_7143:
[----:B------:R-:W-:Y:S01]  /*0c70*/  LEA R3, R0, 0x3b800000, 0x17 ;  /* 0x3b80000000037811 */ /* 0x000fe200078eb8ff */
[----:B------:R-:W-:-:S05]  /*0c80*/  IMAD.SHL.U32 R0, R2, 0x100000, RZ ;  /* 0x0010000002007824 */ /* 0x000fca00078e00ff */
[----:B------:R-:W-:-:S07]  /*0c90*/  LOP3.LUT R0, R3, R0, R4, 0xfe, !PT ;  /* 0x0000000003007212 */ /* 0x000fce00078efe04 */
.L_x_7142:
[----:B------:R-:W-:Y:S05]  /*0ca0*/  BSYNC B0 ;  /* 0x0000000000007941 */ /* 0x000fea0003800000 */
.L_x_7141:
[----:B------:R-:W-:-:S04]  /*0cb0*/  F2FP.F16.F32.PACK_AB R0, RZ, R0 ;  /* 0x00000000ff00723e */ /* 0x000fc800000000ff */
[----:B------:R-:W-:Y:S01]  /*0cc0*/  PRMT R19, R0, 0x7610, R19 ;  /* 0x0000761000137816 */ /* 0x000fe20000000013 */
[----:B------:R-:W-:Y:S06]  /*0cd0*/  BRA `(.L_x_7126) ;  /* 0x0000000400287947 */ /* 0x000fec0003800000 */
.L_x_7139:
        /* <DEDUP_REMOVED lines=21> */
.L_x_7148:
[----:B------:R-:W-:Y:S05]  /*0e30*/  BSYNC B1 ;  /* 0x0000000000017941 */ /* 0x000fea0003800000 */
.L_x_7147:
[----:B------:R-:W-:Y:S01]  /*0e40*/  LEA R3, R0, 0x37800000, 0x17 ;  /* 0x3780000000037811 */ /* 0x000fe200078eb8ff */
[----:B------:R-:W-:-:S05]  /*0e50*/  IMAD.SHL.U32 R0, R2, 0x200000, RZ ;  /* 0x0020000002007824 */ /* 0x000fca00078e00ff */
[----:B------:R-:W-:-:S07]  /*0e60*/  LOP3.LUT R0, R3, R0, R4, 0xfe, !PT ;  /* 0x0000000003007212 */ /* 0x000fce00078efe04 */
.L_x_7146:
[----:B------:R-:W-:Y:S05]  /*0e70*/  BSYNC B0 ;  /* 0x0000000000007941 */ /* 0x000fea0003800000 */
.L_x_7145:
[----:B------:R-:W-:-:S04]  /*0e80*/  F2FP.F16.F32.PACK_AB R0, RZ, R0 ;  /* 0x00000000ff00723e */ /* 0x000fc800000000ff */
[----:B------:R-:W-:Y:S01]  /*0e90*/  PRMT R19, R0, 0x7610, R19 ;  /* 0x0000761000137816 */ /* 0x000fe20000000013 */
[----:B------:R-:W-:Y:S06]  /*0ea0*/  BRA `(.L_x_7126) ;  /* 0x0000000000b47947 */ /* 0x000fec0003800000 */
.L_x_7138:
        /* <DEDUP_REMOVED lines=14> */
.L_x_7152:
[----:B------:R-:W-:Y:S05]  /*0f90*/  BSYNC B0 ;  /* 0x0000000000007941 */ /* 0x000fea0003800000 */
.L_x_7151:
[----:B------:R-:W-:-:S04]  /*0fa0*/  F2FP.F16.F32.PACK_AB R0, RZ, R0 ;  /* 0x00000000ff00723e */ /* 0x000fc800000000ff */
[----:B------:R-:W-:Y:S01]  /*0fb0*/  PRMT R19, R0, 0x7610, R19 ;  /* 0x0000761000137816 */ /* 0x000fe20000000013 */
[----:B------:R-:W-:Y:S06]  /*0fc0*/  BRA `(.L_x_7126) ;  /* 0x00000000006c7947 */ /* 0x000fec0003800000 */
.L_x_7125:
        /* <DEDUP_REMOVED lines=16> */
.L_x_7153:
[----:B------:R-:W-:Y:S01]  /*10d0*/  PRMT R19, RZ, 0x7610, R19 ;  /* 0x00007610ff137816 */ /* 0x000fe20000000013 */
[----:B------:R-:W-:Y:S06]  /*10e0*/  BRA `(.L_x_7126) ;  /* 0x0000000000247947 */ /* 0x000fec0003800000 */
.L_x_7150:
[----:B------:R-:W2:Y:S02]  /*10f0*/  LDG.E.64 R2, desc[UR36][R2.64] ;  /* 0x0000002402027981 */ /* 0x000ea4000c1e1b00 */
[----:B--2---:R-:W0:Y:S02]  /*1100*/  I2F.U64 R0, R2 ;  /* 0x0000000200007312 */ /* 0x004e240000301000 */
[----:B0-----:R-:W-:-:S04]  /*1110*/  F2FP.F16.F32.PACK_AB R0, RZ, R0 ;  /* 0x00000000ff00723e */ /* 0x001fc800000000ff */
[----:B------:R-:W-:Y:S01]  /*1120*/  PRMT R19, R0, 0x7610, R19 ;  /* 0x0000761000137816 */ /* 0x000fe20000000013 */
[----:B------:R-:W-:Y:S06]  /*1130*/  BRA `(.L_x_7126) ;  /* 0x0000000000107947 */ /* 0x000fec0003800000 */
.L_x_7149:
[----:B------:R-:W2:Y:S02]  /*1140*/  LDG.E R2, desc[UR36][R2.64] ;  /* 0x0000002402027981 */ /* 0x000ea4000c1e1900 */
[----:B--2---:R-:W-:-:S04]  /*1150*/  I2FP.F32.U32 R0, R2 ;  /* 0x0000000200007245 */ /* 0x004fc80000201000 */
[----:B------:R-:W-:-:S04]  /*1160*/  F2FP.F16.F32.PACK_AB R0, RZ, R0 ;  /* 0x00000000ff00723e */ /* 0x000fc800000000ff */
[----:B------:R-:W-:-:S07]  /*1170*/  PRMT R19, R0, 0x7610, R19 ;  /* 0x0000761000137816 */ /* 0x000fce0000000013 */
.L_x_7126:
        /* <DEDUP_REMOVED lines=21> */
.L_x_7157:
[----:B------:R-:W2:Y:S02]  /*12d0*/  LDG.E.U8 R2, desc[UR36][R2.64] ;  /* 0x0000002402027981 */ /* 0x000ea4000c1e1100 */
[----:B--2---:R-:W-:-:S04]  /*12e0*/  I2FP.F32.U32 R0, R2 ;  /* 0x0000000200007245 */ /* 0x004fc80000201000 */
[----:B------:R-:W-:-:S04]  /*12f0*/  F2FP.F16.F32.PACK_AB R0, RZ, R0 ;  /* 0x00000000ff00723e */ /* 0x000fc800000000ff */
[----:B------:R-:W-:Y:S01]  /*1300*/  PRMT R18, R0, 0x7610, R18 ;  /* 0x0000761000127816 */ /* 0x000fe20000000012 */
[----:B------:R-:W-:Y:S06]  /*1310*/  BRA `(.L_x_7159) ;  /* 0x0000000c00bc7947 */ /* 0x000fec0003800000 */
.L_x_7156:
        /* <DEDUP_REMOVED lines=11> */
.L_x_7161:
[----:B------:R-:W2:Y:S02]  /*13d0*/  LDG.E R2, desc[UR36][R2.64] ;  /* 0x0000002402027981 */ /* 0x000ea4000c1e1900 */
[----:B--2---:R-:W-:-:S04]  /*13e0*/  I2FP.F32.S32 R0, R2 ;  /* 0x0000000200007245 */ /* 0x004fc80000201400 */
[----:B------:R-:W-:-:S04]  /*13f0*/  F2FP.F16.F32.PACK_AB R0, RZ, R0 ;  /* 0x00000000ff00723e */ /* 0x000fc800000000ff */
[----:B------:R-:W-:Y:S01]  /*1400*/  PRMT R18, R0, 0x7610, R18 ;  /* 0x0000761000127816 */ /* 0x000fe20000000012 */
[----:B------:R-:W-:Y:S06]  /*1410*/  BRA `(.L_x_7159) ;  /* 0x0000000c007c7947 */ /* 0x000fec0003800000 */
.L_x_7160:
[----:B------:R-:W2:Y:S02]  /*1420*/  LDG.E.U16 R2, desc[UR36][R2.64] ;  /* 0x0000002402027981 */ /* 0x000ea4000c1e1500 */
[----:B--2---:R-:W0:Y:S02]  /*1430*/  I2F.S16 R0, R2 ;  /* 0x0000000200007306 */ /* 0x004e240000101400 */
[----:B0-----:R-:W-:-:S04]  /*1440*/  F2FP.F16.F32.PACK_AB R0, RZ, R0 ;  /* 0x00000000ff00723e */ /* 0x001fc800000000ff */
[----:B------:R-:W-:Y:S01]  /*1450*/  PRMT R18, R0, 0x7610, R18 ;  /* 0x0000761000127816 */ /* 0x000fe20000000012 */
[----:B------:R-:W-:Y:S06]  /*1460*/  BRA `(.L_x_7159) ;  /* 0x0000000c00687947 */ /* 0x000fec0003800000 */
.L_x_7155:
        /* <DEDUP_REMOVED lines=9> */
.L_x_7163:
[----:B------:R1:W5:Y:S01]  /*1500*/  LDG.E.U16 R18, desc[UR36][R2.64] ;  /* 0x0000002402127981 */ /* 0x000362000c1e1500 */
[----:B------:R-:W-:Y:S05]  /*1510*/  BRA `(.L_x_7159) ;  /* 0x0000000c003c7947 */ /* 0x000fea0003800000 */
.L_x_7162:
        /* <DEDUP_REMOVED lines=9> */
.L_x_7165:
[----:B------:R0:W5:Y:S01]  /*15b0*/  LDG.E.U16 R18, desc[UR36][R2.64] ;  /* 0x0000002402127981 */ /* 0x000162000c1e1500 */
[----:B------:R-:W-:Y:S05]  /*15c0*/  BRA `(.L_x_7159) ;  /* 0x0000000c00107947 */ /* 0x000fea0003800000 */
.L_x_7164:
        /* <DEDUP_REMOVED lines=9> */
.L_x_7154:
        /* <DEDUP_REMOVED lines=14> */
.L_x_7168:
        /* <DEDUP_REMOVED lines=9> */
.L_x_7167:
        /* <DEDUP_REMOVED lines=28> */
.L_x_7170:
        /* <DEDUP_REMOVED lines=15> */
.L_x_7169:
[----:B------:R-:W2:Y:S02]  /*1a80*/  LDG.E.U16 R0, desc[UR36][R2.64] ;  /* 0x0000002402007981 */ /* 0x000ea4000c1e1500 */
[----:B--2---:R-:W-:-:S05]  /*1a90*/  IMAD.U32 R0, R0, 0x10000, RZ ;  /* 0x0001000000007824 */ /* 0x004fca00078e00ff */
[----:B------:R-:W-:-:S04]  /*1aa0*/  F2FP.F16.F32.PACK_AB R0, RZ, R0 ;  /* 0x00000000ff00723e */ /* 0x000fc800000000ff */
[----:B------:R-:W-:Y:S01]  /*1ab0*/  PRMT R18, R0, 0x7610, R18 ;  /* 0x0000761000127816 */ /* 0x000fe20000000012 */
[----:B------:R-:W-:Y:S06]  /*1ac0*/  BRA `(.L_x_7159) ;  /* 0x0000000400d07947 */ /* 0x000fec0003800000 */
.L_x_7166:
        /* <DEDUP_REMOVED lines=13> */
.L_x_7173:
        /* <DEDUP_REMOVED lines=21> */
.L_x_7177:
[----:B------:R-:W-:Y:S05]  /*1cf0*/  BSYNC B1 ;  /* 0x0000000000017941 */ /* 0x000fea0003800000 */
.L_x_7176:
[----:B------:R-:W-:Y:S01]  /*1d00*/  LEA R3, R0, 0x3b800000, 0x17 ;  /* 0x3b80000000037811 */ /* 0x000fe200078eb8ff */
[----:B------:R-:W-:-:S05]  /*1d10*/  IMAD.SHL.U32 R0, R2, 0x100000, RZ ;  /* 0x0010000002007824 */ /* 0x000fca00078e00ff */
[----:B------:R-:W-:-:S07]  /*1d20*/  LOP3.LUT R0, R3, R0, R4, 0xfe, !PT ;  /* 0x0000000003007212 */ /* 0x000fce00078efe04 */
.L_x_7175:
[----:B------:R-:W-:Y:S05]  /*1d30*/  BSYNC B0 ;  /* 0x0000000000007941 */ /* 0x000fea0003800000 */
.L_x_7174:
[----:B------:R-:W-:-:S04]  /*1d40*/  F2FP.F16.F32.PACK_AB R0, RZ, R0 ;  /* 0x00000000ff00723e */ /* 0x000fc800000000ff */
[----:B------:R-:W-:Y:S01]  /*1d50*/  PRMT R18, R0, 0x7610, R18 ;  /* 0x0000761000127816 */ /* 0x000fe20000000012 */
[----:B------:R-:W-:Y:S06]  /*1d60*/  BRA `(.L_x_7159) ;  /* 0x0000000400287947 */ /* 0x000fec0003800000 */
.L_x_7172:
        /* <DEDUP_REMOVED lines=21> */
.L_x_7181:
[----:B------:R-:W-:Y:S05]  /*1ec0*/  BSYNC B1 ;  /* 0x0000000000017941 */ /* 0x000fea0003800000 */
.L_x_7180:
[----:B------:R-:W-:Y:S01]  /*1ed0*/  LEA R3, R0, 0x37800000, 0x17 ;  /* 0x3780000000037811 */ /* 0x000fe200078eb8ff */
[----:B------:R-:W-:-:S05]  /*1ee0*/  IMAD.SHL.U32 R0, R2, 0x200000, RZ ;  /* 0x0020000002007824 */ /* 0x000fca00078e00ff */
[----:B------:R-:W-:-:S07]  /*1ef0*/  LOP3.LUT R0, R3, R0, R4, 0xfe, !PT ;  /* 0x0000000003007212 */ /* 0x000fce00078efe04 */
.L_x_7179:
[----:B------:R-:W-:Y:S05]  /*1f00*/  BSYNC B0 ;  /* 0x0000000000007941 */ /* 0x000fea0003800000 */
.L_x_7178:
[----:B------:R-:W-:-:S04]  /*1f10*/  F2FP.F16.F32.PACK_AB R0, RZ, R0 ;  /* 0x00000000ff00723e */ /* 0x000fc800000000ff */
[----:B------:R-:W-:Y:S01]  /*1f20*/  PRMT R18, R0, 0x7610, R18 ;  /* 0x0000761000127816 */ /* 0x000fe20000000012 */
[----:B------:R-:W-:Y:S06]  /*1f30*/  BRA `(.L_x_7159) ;  /* 0x0000000000b47947 */ /* 0x000fec0003800000 */
.L_x_7171:
        /* <DEDUP_REMOVED lines=14> */
.L_x_7185:
[----:B------:R-:W-:Y:S05]  /*2020*/  BSYNC B0 ;  /* 0x0000000000007941 */ /* 0x000fea0003800000 */
.L_x_7184:
[----:B------:R-:W-:-:S04]  /*2030*/  F2FP.F16.F32.PACK_AB R0, RZ, R0 ;  /* 0x00000000ff00723e */ /* 0x000fc800000000ff */
[----:B------:R-:W-:Y:S01]  /*2040*/  PRMT R18, R0, 0x7610, R18 ;  /* 0x0000761000127816 */ /* 0x000fe20000000012 */
[----:B------:R-:W-:Y:S06]  /*2050*/  BRA `(.L_x_7159) ;  /* 0x00000000006c7947 */ /* 0x000fec0003800000 */
.L_x_7158:
        /* <DEDUP_REMOVED lines=16> */
.L_x_7186:
[----:B------:R-:W-:Y:S01]  /*2160*/  PRMT R18, RZ, 0x7610, R18 ;  /* 0x00007610ff127816 */ /* 0x000fe20000000012 */
[----:B------:R-:W-:Y:S06]  /*2170*/  BRA `(.L_x_7159) ;  /* 0x0000000000247947 */ /* 0x000fec0003800000 */
.L_x_7183:
[----:B------:R-:W2:Y:S02]  /*2180*/  LDG.E.64 R2, desc[UR36][R2.64] ;  /* 0x0000002402027981 */ /* 0x000ea4000c1e1b00 */
[----:B--2---:R-:W0:Y:S02]  /*2190*/  I2F.U64 R0, R2 ;  /* 0x0000000200007312 */ /* 0x004e240000301000 */
[----:B0-----:R-:W-:-:S04]  /*21a0*/  F2FP.F16.F32.PACK_AB R0, RZ, R0 ;  /* 0x00000000ff00723e */ /* 0x001fc800000000ff */
[----:B------:R-:W-:Y:S01]  /*21b0*/  PRMT R18, R0, 0x7610, R18 ;  /* 0x0000761000127816 */ /* 0x000fe20000000012 */
[----:B------:R-:W-:Y:S06]  /*21c0*/  BRA `(.L_x_7159) ;  /* 0x0000000000107947 */ /* 0x000fec0003800000 */
.L_x_7182:
[----:B------:R-:W2:Y:S02]  /*21d0*/  LDG.E R2, desc[UR36][R2.64] ;  /* 0x0000002402027981 */ /* 0x000ea4000c1e1900 */
[----:B--2---:R-:W-:-:S04]  /*21e0*/  I2FP.F32.U32 R0, R2 ;  /* 0x0000000200007245 */ /* 0x004fc80000201000 */
[----:B------:R-:W-:-:S04]  /*21f0*/  F2FP.F16.F32.PACK_AB R0, RZ, R0 ;  /* 0x00000000ff00723e */ /* 0x000fc800000000ff */
[----:B------:R-:W-:-:S07]  /*2200*/  PRMT R18, R0, 0x7610, R18 ;  /* 0x0000761000127816 */ /* 0x000fce0000000012 */
.L_x_7159:
[----:B------:R-:W-:-:S07]  /*2210*/  VIADD R26, R26, 0x80 ;  /* 0x000000801a1a7836 */ /* 0x000fce0000000000 */
.L_x_7120:
[----:B------:R-:W-:Y:S05]  /*2220*/  BSYNC B6 ;  /* 0x0000000000067941 */ /* 0x000fea0003800000 */
.L_x_7119:
[----:B------:R-:W-:Y:S01]  /*2230*/  ISETP.GE.AND P0, PT, R26, R23, PT ;  /* 0x000000171a00720c */ /* 0x000fe20003f06270 */
[----:B------:R-:W-:Y:S01]  /*2240*/  BSSY B6, `(.L_x_7187) ;  /* 0x0000218000067945 */ /* 0x000fe20003800000 */
[----:B------:R-:W-:-:S11]  /*2250*/  PRMT R17, RZ, 0x7610, R17 ;  /* 0x00007610ff117816 */ /* 0x000fd60000000011 */
        /* <DEDUP_REMOVED lines=23> */
.L_x_7192:
[----:B------:R-:W2:Y:S02]  /*23d0*/  LDG.E.U8 R2, desc[UR36][R2.64] ;  /* 0x0000002402027981 */ /* 0x000ea4000c1e1100 */
[----:B--2---:R-:W-:-:S04]  /*23e0*/  I2FP.F32.U32 R0, R2 ;  /* 0x0000000200007245 */ /* 0x004fc80000201000 */
[----:B------:R-:W-:-:S04]  /*23f0*/  F2FP.F16.F32.PACK_AB R0, RZ, R0 ;  /* 0x00000000ff00723e */ /* 0x000fc800000000ff */
[----:B------:R-:W-:Y:S01]  /*2400*/  PRMT R22, R0, 0x7610, R22 ;  /* 0x0000761000167816 */ /* 0x000fe20000000016 */
[----:B------:R-:W-:Y:S06]  /*2410*/  BRA `(.L_x_7194) ;  /* 0x0000000c00c07947 */ /* 0x000fec0003800000 */
.L_x_7191:
        /* <DEDUP_REMOVED lines=11> */
.L_x_7196:
[----:B------:R-:W2:Y:S02]  /*24d0*/  LDG.E R2, desc[UR36][R2.64] ;  /* 0x0000002402027981 */ /* 0x000ea4000c1e1900 */
[----:B--2---:R-:W-:-:S04]  /*24e0*/  I2FP.F32.S32 R0, R2 ;  /* 0x0000000200007245 */ /* 0x004fc80000201400 */
[----:B------:R-:W-:-:S04]  /*24f0*/  F2FP.F16.F32.PACK_AB R0, RZ, R0 ;  /* 0x00000000ff00723e */ /* 0x000fc800000000ff */
[----:B------:R-:W-:Y:S01]  /*2500*/  PRMT R22, R0, 0x7610, R22 ;  /* 0x0000761000167816 */ /* 0x000fe20000000016 */
[----:B------:R-:W-:Y:S06]  /*2510*/  BRA `(.L_x_7194) ;  /* 0x0000000c00807947 */ /* 0x000fec0003800000 */
.L_x_7195:
[----:B------:R-:W2:Y:S02]  /*2520*/  LDG.E.U16 R2, desc[UR36][R2.64] ;  /* 0x0000002402027981 */ /* 0x000ea4000c1e1500 */
[----:B--2---:R-:W0:Y:S02]  /*2530*/  I2F.S16 R0, R2 ;  /* 0x0000000200007306 */ /* 0x004e240000101400 */
[----:B0-----:R-:W-:-:S04]  /*2540*/  F2FP.F16.F32.PACK_AB R0, RZ, R0 ;  /* 0x00000000ff00723e */ /* 0x001fc800000000ff */
[----:B------:R-:W-:Y:S01]  /*2550*/  PRMT R22, R0, 0x7610, R22 ;  /* 0x0000761000167816 */ /* 0x000fe20000000016 */
[----:B------:R-:W-:Y:S06]  /*2560*/  BRA `(.L_x_7194) ;  /* 0x0000000c006c7947 */ /* 0x000fec0003800000 */
.L_x_7190:
        /* <DEDUP_REMOVED lines=9> */
.L_x_7198:
[----:B------:R1:W5:Y:S01]  /*2600*/  LDG.E.U16 R22, desc[UR36][R2.64] ;  /* 0x0000002402167981 */ /* 0x000362000c1e1500 */
[----:B------:R-:W-:Y:S05]  /*2610*/  BRA `(.L_x_7194) ;  /* 0x0000000c00407947 */ /* 0x000fea0003800000 */
.L_x_7197:
        /* <DEDUP_REMOVED lines=9> */
.L_x_7200:
[----:B------:R0:W5:Y:S01]  /*26b0*/  LDG.E.U16 R22, desc[UR36][R2.64] ;  /* 0x0000002402167981 */ /* 0x000162000c1e1500 */
[----:B------:R-:W-:Y:S05]  /*26c0*/  BRA `(.L_x_7194) ;  /* 0x0000000c00147947 */ /* 0x000fea0003800000 */
.L_x_7199:
        /* <DEDUP_REMOVED lines=9> */
.L_x_7189:
        /* <DEDUP_REMOVED lines=14> */
.L_x_7203:
        /* <DEDUP_REMOVED lines=9> */
.L_x_7202:
        /* <DEDUP_REMOVED lines=28> */
.L_x_7205:
[----:B------:R-:W2:Y:S02]  /*2a90*/  LDG.E.U8 R3, desc[UR36][R2.64] ;  /* 0x0000002402037981 */ /* 0x000ea4000c1e1100 */
[----:B--2---:R-:W-:-:S05]  /*2aa0*/  IMAD.SHL.U32 R0, R3, 0x2000000, RZ ;  /* 0x0200000003007824 */ /* 0x004fca00078e00ff */
[----:B------:R-:W-:-:S13]  /*2ab0*/  ISETP.GE.U32.AND P0, PT, R0, 0x8000000, PT ;  /* 0x080000000000780c */ /* 0x000fda0003f06070 */
[C---:B------:R-:W-:Y:S02]  /*2ac0*/  @P0 IMAD.SHL.U32 R4, R3.reuse, 0x200000, RZ ;  /* 0x0020000003040824 */ /* 0x040fe400078e00ff */
[C---:B------:R-:W-:Y:S02]  /*2ad0*/  @!P0 IMAD.SHL.U32 R0, R3.reuse, 0x100, RZ ;  /* 0x0000010003008824 */ /* 0x040fe400078e00ff */
[----:B------:R-:W-:Y:S01]  /*2ae0*/  IMAD.SHL.U32 R3, R3, 0x1000000, RZ ;  /* 0x0100000003037824 */ /* 0x000fe200078e00ff */
[----:B------:R-:W-:Y:S02]  /*2af0*/  @P0 LOP3.LUT R4, R4, 0xfe00000, RZ, 0xc0, !PT ;  /* 0x0fe0000004040812 */ /* 0x000fe400078ec0ff */
        /* <DEDUP_REMOVED lines=9> */
.L_x_7204:
[----:B------:R-:W2:Y:S02]  /*2b90*/  LDG.E.U16 R0, desc[UR36][R2.64] ;  /* 0x0000002402007981 */ /* 0x000ea4000c1e1500 */
[----:B--2---:R-:W-:-:S05]  /*2ba0*/  IMAD.U32 R0, R0, 0x10000, RZ ;  /* 0x0001000000007824 */ /* 0x004fca00078e00ff */
[----:B------:R-:W-:-:S04]  /*2bb0*/  F2FP.F16.F32.PACK_AB R0, RZ, R0 ;  /* 0x00000000ff00723e */ /* 0x000fc800000000ff */
[----:B------:R-:W-:Y:S01]  /*2bc0*/  PRMT R22, R0, 0x7610, R22 ;  /* 0x0000761000167816 */ /* 0x000fe20000000016 */
[----:B------:R-:W-:Y:S06]  /*2bd0*/  BRA `(.L_x_7194) ;  /* 0x0000000400d07947 */ /* 0x000fec0003800000 */
.L_x_7201:
        /* <DEDUP_REMOVED lines=13> */
.L_x_7208:
        /* <DEDUP_REMOVED lines=21> */
.L_x_7212:
[----:B------:R-:W-:Y:S05]  /*2e00*/  BSYNC B1 ;  /* 0x0000000000017941 */ /* 0x000fea0003800000 */
.L_x_7211:
[----:B------:R-:W-:Y:S01]  /*2e10*/  LEA R3, R0, 0x3b800000, 0x17 ;  /* 0x3b80000000037811 */ /* 0x000fe200078eb8ff */
[----:B------:R-:W-:-:S05]  /*2e20*/  IMAD.SHL.U32 R0, R2, 0x100000, RZ ;  /* 0x0010000002007824 */ /* 0x000fca00078e00ff */
[----:B------:R-:W-:-:S07]  /*2e30*/  LOP3.LUT R0, R3, R0, R4, 0xfe, !PT ;  /* 0x0000000003007212 */ /* 0x000fce00078efe04 */
.L_x_7210:
[----:B------:R-:W-:Y:S05]  /*2e40*/  BSYNC B0 ;  /* 0x0000000000007941 */ /* 0x000fea0003800000 */
.L_x_7209:
[----:B------:R-:W-:-:S04]  /*2e50*/  F2FP.F16.F32.PACK_AB R0, RZ, R0 ;  /* 0x00000000ff00723e */ /* 0x000fc800000000ff */
[----:B------:R-:W-:Y:S01]  /*2e60*/  PRMT R22, R0, 0x7610, R22 ;  /* 0x0000761000167816 */ /* 0x000fe20000000016 */
[----:B------:R-:W-:Y:S06]  /*2e70*/  BRA `(.L_x_7194) ;  /* 0x0000000400287947 */ /* 0x000fec0003800000 */
.L_x_7207:
        /* <DEDUP_REMOVED lines=21> */
.L_x_7216:
[----:B------:R-:W-:Y:S05]  /*2fd0*/  BSYNC B1 ;  /* 0x0000000000017941 */ /* 0x000fea0003800000 */
.L_x_7215:
[----:B------:R-:W-:Y:S01]  /*2fe0*/  LEA R3, R0, 0x37800000, 0x17 ;  /* 0x3780000000037811 */ /* 0x000fe200078eb8ff */
[----:B------:R-:W-:-:S05]  /*2ff0*/  IMAD.SHL.U32 R0, R2, 0x200000, RZ ;  /* 0x0020000002007824 */ /* 0x000fca00078e00ff */
[----:B------:R-:W-:-:S07]  /*3000*/  LOP3.LUT R0, R3, R0, R4, 0xfe, !PT ;  /* 0x0000000003007212 */ /* 0x000fce00078efe04 */
.L_x_7214:
[----:B------:R-:W-:Y:S05]  /*3010*/  BSYNC B0 ;  /* 0x0000000000007941 */ /* 0x000fea0003800000 */
.L_x_7213:
[----:B------:R-:W-:-:S04]  /*3020*/  F2FP.F16.F32.PACK_AB R0, RZ, R0 ;  /* 0x00000000ff00723e */ /* 0x000fc800000000ff */
[----:B------:R-:W-:Y:S01]  /*3030*/  PRMT R22, R0, 0x7610, R22 ;  /* 0x0000761000167816 */ /* 0x000fe20000000016 */
[----:B------:R-:W-:Y:S06]  /*3040*/  BRA `(.L_x_7194) ;  /* 0x0000000000b47947 */ /* 0x000fec0003800000 */
.L_x_7206:
        /* <DEDUP_REMOVED lines=14> */
.L_x_7220:
[----:B------:R-:W-:Y:S05]  /*3130*/  BSYNC B0 ;  /* 0x0000000000007941 */ /* 0x000fea0003800000 */
.L_x_7219:
[----:B------:R-:W-:-:S04]  /*3140*/  F2FP.F16.F32.PACK_AB R0, RZ, R0 ;  /* 0x00000000ff00723e */ /* 0x000fc800000000ff */
[----:B------:R-:W-:Y:S01]  /*3150*/  PRMT R22, R0, 0x7610, R22 ;  /* 0x0000761000167816 */ /* 0x000fe20000000016 */
[----:B------:R-:W-:Y:S06]  /*3160*/  BRA `(.L_x_7194) ;  /* 0x00000000006c7947 */ /* 0x000fec0003800000 */
.L_x_7193:
        /* <DEDUP_REMOVED lines=16> */
.L_x_7221:
[----:B------:R-:W-:Y:S01]  /*3270*/  PRMT R22, RZ, 0x7610, R22 ;  /* 0x00007610ff167816 */ /* 0x000fe20000000016 */
[----:B------:R-:W-:Y:S06]  /*3280*/  BRA `(.L_x_7194) ;  /* 0x0000000000247947 */ /* 0x000fec0003800000 */
.L_x_7218:
[----:B------:R-:W2:Y:S02]  /*3290*/  LDG.E.64 R2, desc[UR36][R2.64] ;  /* 0x0000002402027981 */ /* 0x000ea4000c1e1b00 */
[----:B--2---:R-:W0:Y:S02]  /*32a0*/  I2F.U64 R0, R2 ;  /* 0x0000000200007312 */ /* 0x004e240000301000 */
[----:B0-----:R-:W-:-:S04]  /*32b0*/  F2FP.F16.F32.PACK_AB R0, RZ, R0 ;  /* 0x00000000ff00723e */ /* 0x001fc800000000ff */
[----:B------:R-:W-:Y:S01]  /*32c0*/  PRMT R22, R0, 0x7610, R22 ;  /* 0x0000761000167816 */ /* 0x000fe20000000016 */
[----:B------:R-:W-:Y:S06]  /*32d0*/  BRA `(.L_x_7194) ;  /* 0x0000000000107947 */ /* 0x000fec0003800000 */
.L_x_7217:
[----:B------:R-:W2:Y:S02]  /*32e0*/  LDG.E R2, desc[UR36][R2.64] ;  /* 0x0000002402027981 */ /* 0x000ea4000c1e1900 */
[----:B--2---:R-:W-:-:S04]  /*32f0*/  I2FP.F32.U32 R0, R2 ;  /* 0x0000000200007245 */ /* 0x004fc80000201000 */
[----:B------:R-:W-:-:S04]  /*3300*/  F2FP.F16.F32.PACK_AB R0, RZ, R0 ;  /* 0x00000000ff00723e */ /* 0x000fc800000000ff */
[----:B------:R-:W-:-:S07]  /*3310*/  PRMT R22, R0, 0x7610, R22 ;  /* 0x0000761000167816 */ /* 0x000fce0000000016 */
.L_x_7194:
        /* <DEDUP_REMOVED lines=21> */
.L_x_7225:
[----:B------:R-:W2:Y:S02]  /*3470*/  LDG.E.U8 R2, desc[UR36][R2.64] ;  /* 0x0000002402027981 */ /* 0x000ea4000c1e1100 */
[----:B--2---:R-:W-:-:S04]  /*3480*/  I2FP.F32.U32 R0, R2 ;  /* 0x0000000200007245 */ /* 0x004fc80000201000 */
[----:B------:R-:W-:-:S04]  /*3490*/  F2FP.F16.F32.PACK_AB R0, RZ, R0 ;  /* 0x00000000ff00723e */ /* 0x000fc800000000ff */
[----:B------:R-:W-:Y:S01]  /*34a0*/  PRMT R17, R0, 0x7610, R17 ;  /* 0x0000761000117816 */ /* 0x000fe20000000011 */
[----:B------:R-:W-:Y:S06]  /*34b0*/  BRA `(.L_x_7227) ;  /* 0x0000000c00bc7947 */ /* 0x000fec0003800000 */
.L_x_7224:
        /* <DEDUP_REMOVED lines=11> */
.L_x_7229:
[----:B------:R-:W2:Y:S02]  /*3570*/  LDG.E R2, desc[UR36][R2.64] ;  /* 0x0000002402027981 */ /* 0x000ea4000c1e1900 */
[----:B--2---:R-:W-:-:S04]  /*3580*/  I2FP.F32.S32 R0, R2 ;  /* 0x0000000200007245 */ /* 0x004fc80000201400 */
[----:B------:R-:W-:-:S04]  /*3590*/  F2FP.F16.F32.PACK_AB R0, RZ, R0 ;  /* 0x00000000ff00723e */ /* 0x000fc800000000ff */
[----:B------:R-:W-:Y:S01]  /*35a0*/  PRMT R17, R0, 0x7610, R17 ;  /* 0x0000761000117816 */ /* 0x000fe20000000011 */
[----:B------:R-:W-:Y:S06]  /*35b0*/  BRA `(.L_x_7227) ;  /* 0x0000000c007c7947 */ /* 0x000fec0003800000 */
.L_x_7228:
[----:B------:R-:W2:Y:S02]  /*35c0*/  LDG.E.U16 R2, desc[UR36][R2.64] ;  /* 0x0000002402027981 */ /* 0x000ea4000c1e1500 */
[----:B--2---:R-:W0:Y:S02]  /*35d0*/  I2F.S16 R0, R2 ;  /* 0x0000000200007306 */ /* 0x004e240000101400 */
[----:B0-----:R-:W-:-:S04]  /*35e0*/  F2FP.F16.F32.PACK_AB R0, RZ, R0 ;  /* 0x00000000ff00723e */ /* 0x001fc800000000ff */
[----:B------:R-:W-:Y:S01]  /*35f0*/  PRMT R17, R0, 0x7610, R17 ;  /* 0x0000761000117816 */ /* 0x000fe20000000011 */
[----:B------:R-:W-:Y:S06]  /*3600*/  BRA `(.L_x_7227) ;  /* 0x0000000c00687947 */ /* 0x000fec0003800000 */
.L_x_7223:
        /* <DEDUP_REMOVED lines=9> */
.L_x_7231:
[----:B------:R1:W5:Y:S01]  /*36a0*/  LDG.E.U16 R17, desc[UR36][R2.64] ;  /* 0x0000002402117981 */ /* 0x000362000c1e1500 */
[----:B------:R-:W-:Y:S05]  /*36b0*/  BRA `(.L_x_7227) ;  /* 0x0000000c003c7947 */ /* 0x000fea0003800000 */
.L_x_7230:
        /* <DEDUP_REMOVED lines=9> */
.L_x_7233:
[----:B------:R0:W5:Y:S01]  /*3750*/  LDG.E.U16 R17, desc[UR36][R2.64] ;  /* 0x0000002402117981 */ /* 0x000162000c1e1500 */
[----:B------:R-:W-:Y:S05]  /*3760*/  BRA `(.L_x_7227) ;  /* 0x0000000c00107947 */ /* 0x000fea0003800000 */
.L_x_7232:
        /* <DEDUP_REMOVED lines=9> */
.L_x_7222:
        /* <DEDUP_REMOVED lines=14> */
.L_x_7236:
        /* <DEDUP_REMOVED lines=9> */
.L_x_7235:
        /* <DEDUP_REMOVED lines=28> */
.L_x_7238:
        /* <DEDUP_REMOVED lines=15> */
.L_x_7237:
[----:B------:R-:W2:Y:S02]  /*3c20*/  LDG.E.U16 R0, desc[UR36][R2.64] ;  /* 0x0000002402007981 */ /* 0x000ea4000c1e1500 */
[----:B--2---:R-:W-:-:S05]  /*3c30*/  IMAD.U32 R0, R0, 0x10000, RZ ;  /* 0x0001000000007824 */ /* 0x004fca00078e00ff */
[----:B------:R-:W-:-:S04]  /*3c40*/  F2FP.F16.F32.PACK_AB R0, RZ, R0 ;  /* 0x00000000ff00723e */ /* 0x000fc800000000ff */
[----:B------:R-:W-:Y:S01]  /*3c50*/  PRMT R17, R0, 0x7610, R17 ;  /* 0x0000761000117816 */ /* 0x000fe20000000011 */
[----:B------:R-:W-:Y:S06]  /*3c60*/  BRA `(.L_x_7227) ;  /* 0x0000000400d07947 */ /* 0x000fec0003800000 */
.L_x_7234:
        /* <DEDUP_REMOVED lines=13> */
.L_x_7241:
        /* <DEDUP_REMOVED lines=21> */
.L_x_7245:
[----:B------:R-:W-:Y:S05]  /*3e90*/  BSYNC B1 ;  /* 0x0000000000017941 */ /* 0x000fea0003800000 */
.L_x_7244:
[----:B------:R-:W-:Y:S01]  /*3ea0*/  LEA R3, R0, 0x3b800000, 0x17 ;  /* 0x3b80000000037811 */ /* 0x000fe200078eb8ff */
[----:B------:R-:W-:-:S05]  /*3eb0*/  IMAD.SHL.U32 R0, R2, 0x100000, RZ ;  /* 0x0010000002007824 */ /* 0x000fca00078e00ff */
[----:B------:R-:W-:-:S07]  /*3ec0*/  LOP3.LUT R0, R3, R0, R4, 0xfe, !PT ;  /* 0x0000000003007212 */ /* 0x000fce00078efe04 */
.L_x_7243:
[----:B------:R-:W-:Y:S05]  /*3ed0*/  BSYNC B0 ;  /* 0x0000000000007941 */ /* 0x000fea0003800000 */
.L_x_7242:
[----:B------:R-:W-:-:S04]  /*3ee0*/  F2FP.F16.F32.PACK_AB R0, RZ, R0 ;  /* 0x00000000ff00723e */ /* 0x000fc800000000ff */
[----:B------:R-:W-:Y:S01]  /*3ef0*/  PRMT R17, R0, 0x7610, R17 ;  /* 0x0000761000117816 */ /* 0x000fe20000000011 */
[----:B------:R-:W-:Y:S06]  /*3f00*/  BRA `(.L_x_7227) ;  /* 0x0000000400287947 */ /* 0x000fec0003800000 */
.L_x_7240:
        /* <DEDUP_REMOVED lines=21> */
.L_x_7249:
[----:B------:R-:W-:Y:S05]  /*4060*/  BSYNC B1 ;  /* 0x0000000000017941 */ /* 0x000fea0003800000 */
.L_x_7248:
[----:B------:R-:W-:Y:S01]  /*4070*/  LEA R3, R0, 0x37800000, 0x17 ;  /* 0x3780000000037811 */ /* 0x000fe200078eb8ff */
[----:B------:R-:W-:-:S05]  /*4080*/  IMAD.SHL.U32 R0, R2, 0x200000, RZ ;  /* 0x0020000002007824 */ /* 0x000fca00078e00ff */
[----:B------:R-:W-:-:S07]  /*4090*/  LOP3.LUT R0, R3, R0, R4, 0xfe, !PT ;  /* 0x0000000003007212 */ /* 0x000fce00078efe04 */
.L_x_7247:
[----:B------:R-:W-:Y:S05]  /*40a0*/  BSYNC B0 ;  /* 0x0000000000007941 */ /* 0x000fea0003800000 */
.L_x_7246:
[----:B------:R-:W-:-:S04]  /*40b0*/  F2FP.F16.F32.PACK_AB R0, RZ, R0 ;  /* 0x00000000ff00723e */ /* 0x000fc800000000ff */
[----:B------:R-:W-:Y:S01]  /*40c0*/  PRMT R17, R0, 0x7610, R17 ;  /* 0x0000761000117816 */ /* 0x000fe20000000011 */
[----:B------:R-:W-:Y:S06]  /*40d0*/  BRA `(.L_x_7227) ;  /* 0x0000000000b47947 */ /* 0x000fec0003800000 */
.L_x_7239:
        /* <DEDUP_REMOVED lines=14> */
.L_x_7253:
[----:B------:R-:W-:Y:S05]  /*41c0*/  BSYNC B0 ;  /* 0x0000000000007941 */ /* 0x000fea0003800000 */
.L_x_7252:
[----:B------:R-:W-:-:S04]  /*41d0*/  F2FP.F16.F32.PACK_AB R0, RZ, R0 ;  /* 0x00000000ff00723e */ /* 0x000fc800000000ff */
[----:B------:R-:W-:Y:S01]  /*41e0*/  PRMT R17, R0, 0x7610, R17 ;  /* 0x0000761000117816 */ /* 0x000fe20000000011 */
[----:B------:R-:W-:Y:S06]  /*41f0*/  BRA `(.L_x_7227) ;  /* 0x00000000006c7947 */ /* 0x000fec0003800000 */
.L_x_7226:
        /* <DEDUP_REMOVED lines=16> */
.L_x_7254:
[----:B------:R-:W-:Y:S01]  /*4300*/  PRMT R17, RZ, 0x7610, R17 ;  /* 0x00007610ff117816 */ /* 0x000fe20000000011 */
[----:B------:R-:W-:Y:S06]  /*4310*/  BRA `(.L_x_7227) ;  /* 0x0000000000247947 */ /* 0x000fec0003800000 */
.L_x_7251:
[----:B------:R-:W2:Y:S02]  /*4320*/  LDG.E.64 R2, desc[UR36][R2.64] ;  /* 0x0000002402027981 */ /* 0x000ea4000c1e1b00 */
[----:B--2---:R-:W0:Y:S02]  /*4330*/  I2F.U64 R0, R2 ;  /* 0x0000000200007312 */ /* 0x004e240000301000 */
[----:B0-----:R-:W-:-:S04]  /*4340*/  F2FP.F16.F32.PACK_AB R0, RZ, R0 ;  /* 0x00000000ff00723e */ /* 0x001fc800000000ff */
[----:B------:R-:W-:Y:S01]  /*4350*/  PRMT R17, R0, 0x7610, R17 ;  /* 0x0000761000117816 */ /* 0x000fe20000000011 */
[----:B------:R-:W-:Y:S06]  /*4360*/  BRA `(.L_x_7227) ;  /* 0x0000000000107947 */ /* 0x000fec0003800000 */
.L_x_7250:
[----:B------:R-:W2:Y:S02]  /*4370*/  LDG.E R2, desc[UR36][R2.64] ;  /* 0x0000002402027981 */ /* 0x000ea4000c1e1900 */
[----:B--2---:R-:W-:-:S04]  /*4380*/  I2FP.F32.U32 R0, R2 ;  /* 0x0000000200007245 */ /* 0x004fc80000201000 */
[----:B------:R-:W-:-:S04]  /*4390*/  F2FP.F16.F32.PACK_AB R0, RZ, R0 ;  /* 0x00000000ff00723e */ /* 0x000fc800000000ff */
[----:B------:R-:W-:-:S07]  /*43a0*/  PRMT R17, R0, 0x7610, R17 ;  /* 0x0000761000117816 */ /* 0x000fce0000000011 */
.L_x_7227:
[----:B------:R-:W-:-:S07]  /*43b0*/  VIADD R26, R26, 0x80 ;  /* 0x000000801a1a7836 */ /* 0x000fce0000000000 */
.L_x_7188:
[----:B------:R-:W-:Y:S05]  /*43c0*/  BSYNC B6 ;  /* 0x0000000000067941 */ /* 0x000fea0003800000 */
.L_x_7187:
[----:B------:R-:W-:Y:S01]  /*43d0*/  ISETP.GE.AND P0, PT, R26, R23, PT ;  /* 0x000000171a00720c */ /* 0x000fe20003f06270 */
[----:B------:R-:W-:Y:S01]  /*43e0*/  BSSY B6, `(.L_x_7255) ;  /* 0x0000219000067945 */ /* 0x000fe20003800000 */
[----:B------:R-:W-:Y:S02]  /*43f0*/  PRMT R16, RZ, 0x7610, R16 ;  /* 0x00007610ff107816 */ /* 0x000fe40000000010 */
[----:B01----:R-:W-:Y:S02]  /*4400*/  PRMT R2, RZ, 0x7610, R2 ;  /* 0x00007610ff027816 */ /* 0x003fe40000000002 */
        /* <DEDUP_REMOVED lines=24> */
.L_x_7260:
[----:B------:R-:W2:Y:S02]  /*4590*/  LDG.E.U8 R4, desc[UR36][R4.64] ;  /* 0x0000002404047981 */ /* 0x000ea4000c1e1100 */
[----:B--2---:R-:W-:-:S04]  /*45a0*/  I2FP.F32.U32 R0, R4 ;  /* 0x0000000400007245 */ /* 0x004fc80000201000 */
[----:B------:R-:W-:-:S04]  /*45b0*/  F2FP.F16.F32.PACK_AB R0, RZ, R0 ;  /* 0x00000000ff00723e */ /* 0x000fc800000000ff */
[----:B------:R-:W-:Y:S01]  /*45c0*/  PRMT R2, R0, 0x7610, R2 ;  /* 0x0000761000027816 */ /* 0x000fe20000000002 */
[----:B------:R-:W-:Y:S06]  /*45d0*/  BRA `(.L_x_7262) ;  /* 0x0000000c00b87947 */ /* 0x000fec0003800000 */
.L_x_7259:
        /* <DEDUP_REMOVED lines=11> */
.L_x_7264:
[----:B------:R-:W2:Y:S02]  /*4690*/  LDG.E R4, desc[UR36][R4.64] ;  /* 0x0000002404047981 */ /* 0x000ea4000c1e1900 */
[----:B--2---:R-:W-:-:S04]  /*46a0*/  I2FP.F32.S32 R0, R4 ;  /* 0x0000000400007245 */ /* 0x004fc80000201400 */
[----:B------:R-:W-:-:S04]  /*46b0*/  F2FP.F16.F32.PACK_AB R0, RZ, R0 ;  /* 0x00000000ff00723e */ /* 0x000fc800000000ff */
[----:B------:R-:W-:Y:S01]  /*46c0*/  PRMT R2, R0, 0x7610, R2 ;  /* 0x0000761000027816 */ /* 0x000fe20000000002 */
[----:B------:R-:W-:Y:S06]  /*46d0*/  BRA `(.L_x_7262) ;  /* 0x0000000c00787947 */ /* 0x000fec0003800000 */
.L_x_7263:
[----:B------:R-:W2:Y:S02]  /*46e0*/  LDG.E.U16 R4, desc[UR36][R4.64] ;  /* 0x0000002404047981 */ /* 0x000ea4000c1e1500 */
[----:B--2---:R-:W0:Y:S02]  /*46f0*/  I2F.S16 R0, R4 ;  /* 0x0000000400007306 */ /* 0x004e240000101400 */
[----:B0-----:R-:W-:-:S04]  /*4700*/  F2FP.F16.F32.PACK_AB R0, RZ, R0 ;  /* 0x00000000ff00723e */ /* 0x001fc800000000ff */
[----:B------:R-:W-:Y:S01]  /*4710*/  PRMT R2, R0, 0x7610, R2 ;  /* 0x0000761000027816 */ /* 0x000fe20000000002 */
[----:B------:R-:W-:Y:S06]  /*4720*/  BRA `(.L_x_7262) ;  /* 0x0000000c00647947 */ /* 0x000fec0003800000 */
.L_x_7258:
        /* <DEDUP_REMOVED lines=9> */
.L_x_7266:
[----:B------:R1:W5:Y:S01]  /*47c0*/  LDG.E.U16 R2, desc[UR36][R4.64] ;  /* 0x0000002404027981 */ /* 0x000362000c1e1500 */
[----:B------:R-:W-:Y:S05]  /*47d0*/  BRA `(.L_x_7262) ;  /* 0x0000000c00387947 */ /* 0x000fea0003800000 */
.L_x_7265:
        /* <DEDUP_REMOVED lines=9> */
.L_x_7268:
[----:B------:R0:W5:Y:S01]  /*4870*/  LDG.E.U16 R2, desc[UR36][R4.64] ;  /* 0x0000002404027981 */ /* 0x000162000c1e1500 */
[----:B------:R-:W-:Y:S05]  /*4880*/  BRA `(.L_x_7262) ;  /* 0x0000000c000c7947 */ /* 0x000fea0003800000 */
.L_x_7267:
        /* <DEDUP_REMOVED lines=9> */
.L_x_7257:
        /* <DEDUP_REMOVED lines=14> */
.L_x_7271:
        /* <DEDUP_REMOVED lines=9> */
.L_x_7270:
        /* <DEDUP_REMOVED lines=28> */
.L_x_7273:
        /* <DEDUP_REMOVED lines=14> */
.L_x_7272:
[----:B------:R-:W2:Y:S02]  /*4d30*/  LDG.E.U16 R0, desc[UR36][R4.64] ;  /* 0x0000002404007981 */ /* 0x000ea4000c1e1500 */
[----:B--2---:R-:W-:-:S05]  /*4d40*/  IMAD.U32 R0, R0, 0x10000, RZ ;  /* 0x0001000000007824 */ /* 0x004fca00078e00ff */
[----:B------:R-:W-:-:S04]  /*4d50*/  F2FP.F16.F32.PACK_AB R0, RZ, R0 ;  /* 0x00000000ff00723e */ /* 0x000fc800000000ff */
[----:B------:R-:W-:Y:S01]  /*4d60*/  PRMT R2, R0, 0x7610, R2 ;  /* 0x0000761000027816 */ /* 0x000fe20000000002 */
[----:B------:R-:W-:Y:S06]  /*4d70*/  BRA `(.L_x_7262) ;  /* 0x0000000400d07947 */ /* 0x000fec0003800000 */
.L_x_7269:
        /* <DEDUP_REMOVED lines=13> */
.L_x_7276:
        /* <DEDUP_REMOVED lines=21> */
.L_x_7280:
[----:B------:R-:W-:Y:S05]  /*4fa0*/  BSYNC B1 ;  /* 0x0000000000017941 */ /* 0x000fea0003800000 */
.L_x_7279:
[----:B------:R-:W-:Y:S01]  /*4fb0*/  LEA R3, R0, 0x3b800000, 0x17 ;  /* 0x3b80000000037811 */ /* 0x000fe200078eb8ff */
[----:B------:R-:W-:-:S05]  /*4fc0*/  IMAD.SHL.U32 R0, R2, 0x100000, RZ ;  /* 0x0010000002007824 */ /* 0x000fca00078e00ff */
[----:B------:R-:W-:-:S07]  /*4fd0*/  LOP3.LUT R0, R3, R0, R4, 0xfe, !PT ;  /* 0x0000000003007212 */ /* 0x000fce00078efe04 */
.L_x_7278:
[----:B------:R-:W-:Y:S05]  /*4fe0*/  BSYNC B0 ;  /* 0x0000000000007941 */ /* 0x000fea0003800000 */
.L_x_7277:
[----:B------:R-:W-:-:S04]  /*4ff0*/  F2FP.F16.F32.PACK_AB R0, RZ, R0 ;  /* 0x00000000ff00723e */ /* 0x000fc800000000ff */
[----:B------:R-:W-:Y:S01]  /*5000*/  PRMT R2, R0, 0x7610, R2 ;  /* 0x0000761000027816 */ /* 0x000fe20000000002 */
[----:B------:R-:W-:Y:S06]  /*5010*/  BRA `(.L_x_7262) ;  /* 0x0000000400287947 */ /* 0x000fec0003800000 */
.L_x_7275:
        /* <DEDUP_REMOVED lines=21> */
.L_x_7284:
[----:B------:R-:W-:Y:S05]  /*5170*/  BSYNC B1 ;  /* 0x0000000000017941 */ /* 0x000fea0003800000 */
.L_x_7283:
[----:B------:R-:W-:Y:S01]  /*5180*/  LEA R3, R0, 0x37800000, 0x17 ;  /* 0x3780000000037811 */ /* 0x000fe200078eb8ff */
[----:B------:R-:W-:-:S05]  /*5190*/  IMAD.SHL.U32 R0, R2, 0x200000, RZ ;  /* 0x0020000002007824 */ /* 0x000fca00078e00ff */
[----:B------:R-:W-:-:S07]  /*51a0*/  LOP3.LUT R0, R3, R0, R4, 0xfe, !PT ;  /* 0x0000000003007212 */ /* 0x000fce00078efe04 */
.L_x_7282:
[----:B------:R-:W-:Y:S05]  /*51b0*/  BSYNC B0 ;  /* 0x0000000000007941 */ /* 0x000fea0003800000 */
.L_x_7281:
[----:B------:R-:W-:-:S04]  /*51c0*/  F2FP.F16.F32.PACK_AB R0, RZ, R0 ;  /* 0x00000000ff00723e */ /* 0x000fc800000000ff */
[----:B------:R-:W-:Y:S01]  /*51d0*/  PRMT R2, R0, 0x7610, R2 ;  /* 0x0000761000027816 */ /* 0x000fe20000000002 */
[----:B------:R-:W-:Y:S06]  /*51e0*/  BRA `(.L_x_7262) ;  /* 0x0000000000b47947 */ /* 0x000fec0003800000 */
.L_x_7274:
        /* <DEDUP_REMOVED lines=14> */
.L_x_7288:
[----:B------:R-:W-:Y:S05]  /*52d0*/  BSYNC B0 ;  /* 0x0000000000007941 */ /* 0x000fea0003800000 */
.L_x_7287:
[----:B------:R-:W-:-:S04]  /*52e0*/  F2FP.F16.F32.PACK_AB R0, RZ, R0 ;  /* 0x00000000ff00723e */ /* 0x000fc800000000ff */
[----:B------:R-:W-:Y:S01]  /*52f0*/  PRMT R2, R0, 0x7610, R2 ;  /* 0x0000761000027816 */ /* 0x000fe20000000002 */
[----:B------:R-:W-:Y:S06]  /*5300*/  BRA `(.L_x_7262) ;  /* 0x00000000006c7947 */ /* 0x000fec0003800000 */
.L_x_7261:
        /* <DEDUP_REMOVED lines=16> */
.L_x_7289:
[----:B------:R-:W-:Y:S01]  /*5410*/  PRMT R2, RZ, 0x7610, R2 ;  /* 0x00007610ff027816 */ /* 0x000fe20000000002 */
[----:B------:R-:W-:Y:S06]  /*5420*/  BRA `(.L_x_7262) ;  /* 0x0000000000247947 */ /* 0x000fec0003800000 */
.L_x_7286:
[----:B------:R-:W2:Y:S02]  /*5430*/  LDG.E.64 R4, desc[UR36][R4.64] ;  /* 0x0000002404047981 */ /* 0x000ea4000c1e1b00 */
[----:B--2---:R-:W0:Y:S02]  /*5440*/  I2F.U64 R0, R4 ;  /* 0x0000000400007312 */ /* 0x004e240000301000 */
[----:B0-----:R-:W-:-:S04]  /*5450*/  F2FP.F16.F32.PACK_AB R0, RZ, R0 ;  /* 0x00000000ff00723e */ /* 0x001fc800000000ff */
[----:B------:R-:W-:Y:S01]  /*5460*/  PRMT R2, R0, 0x7610, R2 ;  /* 0x0000761000027816 */ /* 0x000fe20000000002 */
[----:B------:R-:W-:Y:S06]  /*5470*/  BRA `(.L_x_7262) ;  /* 0x0000000000107947 */ /* 0x000fec0003800000 */
.L_x_7285:
[----:B------:R-:W2:Y:S02]  /*5480*/  LDG.E R4, desc[UR36][R4.64] ;  /* 0x0000002404047981 */ /* 0x000ea4000c1e1900 */
[----:B--2---:R-:W-:-:S04]  /*5490*/  I2FP.F32.U32 R0, R4 ;  /* 0x0000000400007245 */ /* 0x004fc80000201000 */
[----:B------:R-:W-:-:S04]  /*54a0*/  F2FP.F16.F32.PACK_AB R0, RZ, R0 ;  /* 0x00000000ff00723e */ /* 0x000fc800000000ff */
[----:B------:R-:W-:-:S07]  /*54b0*/  PRMT R2, R0, 0x7610, R2 ;  /* 0x0000761000027816 */ /* 0x000fce0000000002 */
.L_x_7262:
        /* <DEDUP_REMOVED lines=22> */
.L_x_7293:
[----:B------:R-:W2:Y:S02]  /*5620*/  LDG.E.U8 R4, desc[UR36][R4.64] ;  /* 0x0000002404047981 */ /* 0x000ea4000c1e1100 */
[----:B--2---:R-:W-:-:S04]  /*5630*/  I2FP.F32.U32 R0, R4 ;  /* 0x0000000400007245 */ /* 0x004fc80000201000 */
[----:B------:R-:W-:-:S04]  /*5640*/  F2FP.F16.F32.PACK_AB R0, RZ, R0 ;  /* 0x00000000ff00723e */ /* 0x000fc800000000ff */
[----:B------:R-:W-:Y:S01]  /*5650*/  PRMT R27, R0, 0x7610, R27 ;  /* 0x00007610001b7816 */ /* 0x000fe2000000001b */
[----:B------:R-:W-:Y:S06]  /*5660*/  BRA `(.L_x_7295) ;  /* 0x0000000c00bc7947 */ /* 0x000fec0003800000 */
.L_x_7292:
        /* <DEDUP_REMOVED lines=11> */
.L_x_7297:
[----:B------:R-:W2:Y:S02]  /*5720*/  LDG.E R4, desc[UR36][R4.64] ;  /* 0x0000002404047981 */ /* 0x000ea4000c1e1900 */
[----:B--2---:R-:W-:-:S04]  /*5730*/  I2FP.F32.S32 R0, R4 ;  /* 0x0000000400007245 */ /* 0x004fc80000201400 */
[----:B------:R-:W-:-:S04]  /*5740*/  F2FP.F16.F32.PACK_AB R0, RZ, R0 ;  /* 0x00000000ff00723e */ /* 0x000fc800000000ff */
[----:B------:R-:W-:Y:S01]  /*5750*/  PRMT R27, R0, 0x7610, R27 ;  /* 0x00007610001b7816 */ /* 0x000fe2000000001b */
[----:B------:R-:W-:Y:S06]  /*5760*/  BRA `(.L_x_7295) ;  /* 0x0000000c007c7947 */ /* 0x000fec0003800000 */
.L_x_7296:
[----:B------:R-:W2:Y:S02]  /*5770*/  LDG.E.U16 R4, desc[UR36][R4.64] ;  /* 0x0000002404047981 */ /* 0x000ea4000c1e1500 */
[----:B--2---:R-:W0:Y:S02]  /*5780*/  I2F.S16 R0, R4 ;  /* 0x0000000400007306 */ /* 0x004e240000101400 */
[----:B0-----:R-:W-:-:S04]  /*5790*/  F2FP.F16.F32.PACK_AB R0, RZ, R0 ;  /* 0x00000000ff00723e */ /* 0x001fc800000000ff */
[----:B------:R-:W-:Y:S01]  /*57a0*/  PRMT R27, R0, 0x7610, R27 ;  /* 0x00007610001b7816 */ /* 0x000fe2000000001b */
[----:B------:R-:W-:Y:S06]  /*57b0*/  BRA `(.L_x_7295) ;  /* 0x0000000c00687947 */ /* 0x000fec0003800000 */
.L_x_7291:
        /* <DEDUP_REMOVED lines=9> */
.L_x_7299:
[----:B------:R1:W5:Y:S01]  /*5850*/  LDG.E.U16 R27, desc[UR36][R4.64] ;  /* 0x00000024041b7981 */ /* 0x000362000c1e1500 */
[----:B------:R-:W-:Y:S05]  /*5860*/  BRA `(.L_x_7295) ;  /* 0x0000000c003c7947 */ /* 0x000fea0003800000 */
.L_x_7298:
        /* <DEDUP_REMOVED lines=9> */
.L_x_7301:
[----:B------:R0:W5:Y:S01]  /*5900*/  LDG.E.U16 R27, desc[UR36][R4.64] ;  /* 0x00000024041b7981 */ /* 0x000162000c1e1500 */
[----:B------:R-:W-:Y:S05]  /*5910*/  BRA `(.L_x_7295) ;  /* 0x0000000c00107947 */ /* 0x000fea0003800000 */
.L_x_7300:
        /* <DEDUP_REMOVED lines=9> */
.L_x_7290:
        /* <DEDUP_REMOVED lines=14> */
.L_x_7304:
        /* <DEDUP_REMOVED lines=9> */
.L_x_7303:
        /* <DEDUP_REMOVED lines=28> */
.L_x_7306:
        /* <DEDUP_REMOVED lines=15> */
.L_x_7305:
[----:B------:R-:W2:Y:S02]  /*5dd0*/  LDG.E.U16 R0, desc[UR36][R4.64] ;  /* 0x0000002404007981 */ /* 0x000ea4000c1e1500 */
[----:B--2---:R-:W-:-:S05]  /*5de0*/  IMAD.U32 R0, R0, 0x10000, RZ ;  /* 0x0001000000007824 */ /* 0x004fca00078e00ff */
[----:B------:R-:W-:-:S04]  /*5df0*/  F2FP.F16.F32.PACK_AB R0, RZ, R0 ;  /* 0x00000000ff00723e */ /* 0x000fc800000000ff */
[----:B------:R-:W-:Y:S01]  /*5e00*/  PRMT R27, R0, 0x7610, R27 ;  /* 0x00007610001b7816 */ /* 0x000fe2000000001b */
[----:B------:R-:W-:Y:S06]  /*5e10*/  BRA `(.L_x_7295) ;  /* 0x0000000400d07947 */ /* 0x000fec0003800000 */
.L_x_7302:
        /* <DEDUP_REMOVED lines=13> */
.L_x_7309:
        /* <DEDUP_REMOVED lines=21> */
.L_x_7313:
[----:B------:R-:W-:Y:S05]  /*6040*/  BSYNC B1 ;  /* 0x0000000000017941 */ /* 0x000fea0003800000 */
.L_x_7312:
[----:B------:R-:W-:Y:S01]  /*6050*/  LEA R5, R0, 0x3b800000, 0x17 ;  /* 0x3b80000000057811 */ /* 0x000fe200078eb8ff */
[----:B------:R-:W-:-:S05]  /*6060*/  IMAD.SHL.U32 R0, R3, 0x100000, RZ ;  /* 0x0010000003007824 */ /* 0x000fca00078e00ff */
[----:B------:R-:W-:-:S07]  /*6070*/  LOP3.LUT R0, R5, R0, R6, 0xfe, !PT ;  /* 0x0000000005007212 */ /* 0x000fce00078efe06 */
.L_x_7311:
[----:B------:R-:W-:Y:S05]  /*6080*/  BSYNC B0 ;  /* 0x0000000000007941 */ /* 0x000fea0003800000 */
.L_x_7310:
[----:B------:R-:W-:-:S04]  /*6090*/  F2FP.F16.F32.PACK_AB R0, RZ, R0 ;  /* 0x00000000ff00723e */ /* 0x000fc800000000ff */
[----:B------:R-:W-:Y:S01]  /*60a0*/  PRMT R27, R0, 0x7610, R27 ;  /* 0x00007610001b7816 */ /* 0x000fe2000000001b */
[----:B------:R-:W-:Y:S06]  /*60b0*/  BRA `(.L_x_7295) ;  /* 0x0000000400287947 */ /* 0x000fec0003800000 */
.L_x_7308:
        /* <DEDUP_REMOVED lines=21> */
.L_x_7317:
[----:B------:R-:W-:Y:S05]  /*6210*/  BSYNC B1 ;  /* 0x0000000000017941 */ /* 0x000fea0003800000 */
.L_x_7316:
[----:B------:R-:W-:Y:S01]  /*6220*/  LEA R5, R0, 0x37800000, 0x17 ;  /* 0x3780000000057811 */ /* 0x000fe200078eb8ff */
[----:B------:R-:W-:-:S05]  /*6230*/  IMAD.SHL.U32 R0, R3, 0x200000, RZ ;  /* 0x0020000003007824 */ /* 0x000fca00078e00ff */
[----:B------:R-:W-:-:S07]  /*6240*/  LOP3.LUT R0, R5, R0, R6, 0xfe, !PT ;  /* 0x0000000005007212 */ /* 0x000fce00078efe06 */
.L_x_7315:
[----:B------:R-:W-:Y:S05]  /*6250*/  BSYNC B0 ;  /* 0x0000000000007941 */ /* 0x000fea0003800000 */
.L_x_7314:
[----:B------:R-:W-:-:S04]  /*6260*/  F2FP.F16.F32.PACK_AB R0, RZ, R0 ;  /* 0x00000000ff00723e */ /* 0x000fc800000000ff */
[----:B------:R-:W-:Y:S01]  /*6270*/  PRMT R27, R0, 0x7610, R27 ;  /* 0x00007610001b7816 */ /* 0x000fe2000000001b */
[----:B------:R-:W-:Y:S06]  /*6280*/  BRA `(.L_x_7295) ;  /* 0x0000000000b47947 */ /* 0x000fec0003800000 */
.L_x_7307:
        /* <DEDUP_REMOVED lines=14> */
.L_x_7321:
[----:B------:R-:W-:Y:S05]  /*6370*/  BSYNC B0 ;  /* 0x0000000000007941 */ /* 0x000fea0003800000 */
.L_x_7320:
[----:B------:R-:W-:-:S04]  /*6380*/  F2FP.F16.F32.PACK_AB R0, RZ, R0 ;  /* 0x00000000ff00723e */ /* 0x000fc800000000ff */
[----:B------:R-:W-:Y:S01]  /*6390*/  PRMT R27, R0, 0x7610, R27 ;  /* 0x00007610001b7816 */ /* 0x000fe2000000001b */
[----:B------:R-:W-:Y:S06]  /*63a0*/  BRA `(.L_x_7295) ;  /* 0x00000000006c7947 */ /* 0x000fec0003800000 */
.L_x_7294:
        /* <DEDUP_REMOVED lines=16> */
.L_x_7322:
[----:B------:R-:W-:Y:S01]  /*64b0*/  PRMT R27, RZ, 0x7610, R27 ;  /* 0x00007610ff1b7816 */ /* 0x000fe2000000001b */
[----:B------:R-:W-:Y:S06]  /*64c0*/  BRA `(.L_x_7295) ;  /* 0x0000000000247947 */ /* 0x000fec0003800000 */
.L_x_7319:
[----:B------:R-:W2:Y:S02]  /*64d0*/  LDG.E.64 R4, desc[UR36][R4.64] ;  /* 0x0000002404047981 */ /* 0x000ea4000c1e1b00 */
[----:B--2---:R-:W0:Y:S02]  /*64e0*/  I2F.U64 R0, R4 ;  /* 0x0000000400007312 */ /* 0x004e240000301000 */
[----:B0-----:R-:W-:-:S04]  /*64f0*/  F2FP.F16.F32.PACK_AB R0, RZ, R0 ;  /* 0x00000000ff00723e */ /* 0x001fc800000000ff */
[----:B------:R-:W-:Y:S01]  /*6500*/  PRMT R27, R0, 0x7610, R27 ;  /* 0x00007610001b7816 */ /* 0x000fe2000000001b */
[----:B------:R-:W-:Y:S06]  /*6510*/  BRA `(.L_x_7295) ;  /* 0x0000000000107947 */ /* 0x000fec0003800000 */
.L_x_7318:
[----:B------:R-:W2:Y:S02]  /*6520*/  LDG.E R4, desc[UR36][R4.64] ;  /* 0x0000002404047981 */ /* 0x000ea4000c1e1900 */
[----:B--2---:R-:W-:-:S04]  /*6530*/  I2FP.F32.U32 R0, R4 ;  /* 0x0000000400007245 */ /* 0x004fc80000201000 */
[----:B------:R-:W-:-:S04]  /*6540*/  F2FP.F16.F32.PACK_AB R0, RZ, R0 ;  /* 0x00000000ff00723e */ /* 0x000fc800000000ff */
[----:B------:R-:W-:-:S07]  /*6550*/  PRMT R27, R0, 0x7610, R27 ;  /* 0x00007610001b7816 */ /* 0x000fce000000001b */
.L_x_7295:
[----:B------:R-:W-:-:S07]  /*6560*/  VIADD R26, R26, 0x80 ;  /* 0x000000801a1a7836 */ /* 0x000fce0000000000 */
.L_x_7256:
[----:B------:R-:W-:Y:S05]  /*6570*/  BSYNC B6 ;  /* 0x0000000000067941 */ /* 0x000fea0003800000 */
.L_x_7255:
        /* <DEDUP_REMOVED lines=26> */
.L_x_7328:
[----:B------:R-:W2:Y:S02]  /*6720*/  LDG.E.U8 R4, desc[UR36][R4.64] ;  /* 0x0000002404047981 */ /* 0x000ea4000c1e1100 */
[----:B--2---:R-:W-:-:S04]  /*6730*/  I2FP.F32.U32 R0, R4 ;  /* 0x0000000400007245 */ /* 0x004fc80000201000 */
[----:B------:R-:W-:-:S04]  /*6740*/  F2FP.F16.F32.PACK_AB R0, RZ, R0 ;  /* 0x00000000ff00723e */ /* 0x000fc800000000ff */
[----:B------:R-:W-:Y:S01]  /*6750*/  PRMT R16, R0, 0x7610, R16 ;  /* 0x0000761000107816 */ /* 0x000fe20000000010 */
[----:B------:R-:W-:Y:S06]  /*6760*/  BRA `(.L_x_7330) ;  /* 0x0000000c00bc7947 */ /* 0x000fec0003800000 */
.L_x_7327:
        /* <DEDUP_REMOVED lines=11> */
.L_x_7332:
[----:B------:R-:W2:Y:S02]  /*6820*/  LDG.E R4, desc[UR36][R4.64] ;  /* 0x0000002404047981 */ /* 0x000ea4000c1e1900 */
[----:B--2---:R-:W-:-:S04]  /*6830*/  I2FP.F32.S32 R0, R4 ;  /* 0x0000000400007245 */ /* 0x004fc80000201400 */
[----:B------:R-:W-:-:S04]  /*6840*/  F2FP.F16.F32.PACK_AB R0, RZ, R0 ;  /* 0x00000000ff00723e */ /* 0x000fc800000000ff */
[----:B------:R-:W-:Y:S01]  /*6850*/  PRMT R16, R0, 0x7610, R16 ;  /* 0x0000761000107816 */ /* 0x000fe20000000010 */
[----:B------:R-:W-:Y:S06]  /*6860*/  BRA `(.L_x_7330) ;  /* 0x0000000c007c7947 */ /* 0x000fec0003800000 */
.L_x_7331:
[----:B------:R-:W2:Y:S02]  /*6870*/  LDG.E.U16 R4, desc[UR36][R4.64] ;  /* 0x0000002404047981 */ /* 0x000ea4000c1e1500 */
[----:B--2---:R-:W0:Y:S02]  /*6880*/  I2F.S16 R0, R4 ;  /* 0x0000000400007306 */ /* 0x004e240000101400 */
[----:B0-----:R-:W-:-:S04]  /*6890*/  F2FP.F16.F32.PACK_AB R0, RZ, R0 ;  /* 0x00000000ff00723e */ /* 0x001fc800000000ff */
[----:B------:R-:W-:Y:S01]  /*68a0*/  PRMT R16, R0, 0x7610, R16 ;  /* 0x0000761000107816 */ /* 0x000fe20000000010 */
[----:B------:R-:W-:Y:S06]  /*68b0*/  BRA `(.L_x_7330) ;  /* 0x0000000c00687947 */ /* 0x000fec0003800000 */
.L_x_7326:
        /* <DEDUP_REMOVED lines=9> */
.L_x_7334:
[----:B------:R0:W5:Y:S01]  /*6950*/  LDG.E.U16 R16, desc[UR36][R4.64] ;  /* 0x0000002404107981 */ /* 0x000162000c1e1500 */
[----:B------:R-:W-:Y:S05]  /*6960*/  BRA `(.L_x_7330) ;  /* 0x0000000c003c7947 */ /* 0x000fea0003800000 */
.L_x_7333:
        /* <DEDUP_REMOVED lines=9> */
.L_x_7336:
[----:B------:R1:W5:Y:S01]  /*6a00*/  LDG.E.U16 R16, desc[UR36][R4.64] ;  /* 0x0000002404107981 */ /* 0x000362000c1e1500 */
[----:B------:R-:W-:Y:S05]  /*6a10*/  BRA `(.L_x_7330) ;  /* 0x0000000c00107947 */ /* 0x000fea0003800000 */
.L_x_7335:
        /* <DEDUP_REMOVED lines=9> */
.L_x_7325:
        /* <DEDUP_REMOVED lines=14> */
.L_x_7339:
        /* <DEDUP_REMOVED lines=9> */
.L_x_7338:
        /* <DEDUP_REMOVED lines=28> */
.L_x_7341:
        /* <DEDUP_REMOVED lines=15> */
.L_x_7340:
[----:B------:R-:W2:Y:S02]  /*6ed0*/  LDG.E.U16 R0, desc[UR36][R4.64] ;  /* 0x0000002404007981 */ /* 0x000ea4000c1e1500 */
[----:B--2---:R-:W-:-:S05]  /*6ee0*/  IMAD.U32 R0, R0, 0x10000, RZ ;  /* 0x0001000000007824 */ /* 0x004fca00078e00ff */
[----:B------:R-:W-:-:S04]  /*6ef0*/  F2FP.F16.F32.PACK_AB R0, RZ, R0 ;  /* 0x00000000ff00723e */ /* 0x000fc800000000ff */
[----:B------:R-:W-:Y:S01]  /*6f00*/  PRMT R16, R0, 0x7610, R16 ;  /* 0x0000761000107816 */ /* 0x000fe20000000010 */
[----:B------:R-:W-:Y:S06]  /*6f10*/  BRA `(.L_x_7330) ;  /* 0x0000000400d07947 */ /* 0x000fec0003800000 */
.L_x_7337:
        /* <DEDUP_REMOVED lines=13> */
.L_x_7344:
        /* <DEDUP_REMOVED lines=21> */
.L_x_7348:
[----:B------:R-:W-:Y:S05]  /*7140*/  BSYNC B1 ;  /* 0x0000000000017941 */ /* 0x000fea0003800000 */
.L_x_7347:
[----:B------:R-:W-:Y:S01]  /*7150*/  LEA R5, R0, 0x3b800000, 0x17 ;  /* 0x3b80000000057811 */ /* 0x000fe200078eb8ff */
[----:B------:R-:W-:-:S05]  /*7160*/  IMAD.SHL.U32 R0, R3, 0x100000, RZ ;  /* 0x0010000003007824 */ /* 0x000fca00078e00ff */
[----:B------:R-:W-:-:S07]  /*7170*/  LOP3.LUT R0, R5, R0, R6, 0xfe, !PT ;  /* 0x0000000005007212 */ /* 0x000fce00078efe06 */
.L_x_7346:
[----:B------:R-:W-:Y:S05]  /*7180*/  BSYNC B0 ;  /* 0x0000000000007941 */ /* 0x000fea0003800000 */
.L_x_7345:
[----:B------:R-:W-:-:S04]  /*7190*/  F2FP.F16.F32.PACK_AB R0, RZ, R0 ;  /* 0x00000000ff00723e */ /* 0x000fc800000000ff */
[----:B------:R-:W-:Y:S01]  /*71a0*/  PRMT R16, R0, 0x7610, R16 ;  /* 0x0000761000107816 */ /* 0x000fe20000000010 */
[----:B------:R-:W-:Y:S06]  /*71b0*/  BRA `(.L_x_7330) ;  /* 0x0000000400287947 */ /* 0x000fec0003800000 */
.L_x_7343:
        /* <DEDUP_REMOVED lines=21> */
.L_x_7352:
[----:B------:R-:W-:Y:S05]  /*7310*/  BSYNC B1 ;  /* 0x0000000000017941 */ /* 0x000fea0003800000 */
.L_x_7351:
[----:B------:R-:W-:Y:S01]  /*7320*/  LEA R5, R0, 0x37800000, 0x17 ;  /* 0x3780000000057811 */ /* 0x000fe200078eb8ff */
[----:B------:R-:W-:-:S05]  /*7330*/  IMAD.SHL.U32 R0, R3, 0x200000, RZ ;  /* 0x0020000003007824 */ /* 0x000fca00078e00ff */
[----:B------:R-:W-:-:S07]  /*7340*/  LOP3.LUT R0, R5, R0, R6, 0xfe, !PT ;  /* 0x0000000005007212 */ /* 0x000fce00078efe06 */
.L_x_7350:
[----:B------:R-:W-:Y:S05]  /*7350*/  BSYNC B0 ;  /* 0x0000000000007941 */ /* 0x000fea0003800000 */
.L_x_7349:
[----:B------:R-:W-:-:S04]  /*7360*/  F2FP.F16.F32.PACK_AB R0, RZ, R0 ;  /* 0x00000000ff00723e */ /* 0x000fc800000000ff */
[----:B------:R-:W-:Y:S01]  /*7370*/  PRMT R16, R0, 0x7610, R16 ;  /* 0x0000761000107816 */ /* 0x000fe20000000010 */
[----:B------:R-:W-:Y:S06]  /*7380*/  BRA `(.L_x_7330) ;  /* 0x0000000000b47947 */ /* 0x000fec0003800000 */
.L_x_7342:
        /* <DEDUP_REMOVED lines=14> */
.L_x_7356:
[----:B------:R-:W-:Y:S05]  /*7470*/  BSYNC B0 ;  /* 0x0000000000007941 */ /* 0x000fea0003800000 */
.L_x_7355:
[----:B------:R-:W-:-:S04]  /*7480*/  F2FP.F16.F32.PACK_AB R0, RZ, R0 ;  /* 0x00000000ff00723e */ /* 0x000fc800000000ff */
[----:B------:R-:W-:Y:S01]  /*7490*/  PRMT R16, R0, 0x7610, R16 ;  /* 0x0000761000107816 */ /* 0x000fe20000000010 */
[----:B------:R-:W-:Y:S06]  /*74a0*/  BRA `(.L_x_7330) ;  /* 0x00000000006c7947 */ /* 0x000fec0003800000 */
.L_x_7329:
        /* <DEDUP_REMOVED lines=16> */
.L_x_7357:
[----:B------:R-:W-:Y:S01]  /*75b0*/  PRMT R16, RZ, 0x7610, R16 ;  /* 0x00007610ff107816 */ /* 0x000fe20000000010 */
[----:B------:R-:W-:Y:S06]  /*75c0*/  BRA `(.L_x_7330) ;  /* 0x0000000000247947 */ /* 0x000fec0003800000 */
.L_x_7354:
[----:B------:R-:W2:Y:S02]  /*75d0*/  LDG.E.64 R4, desc[UR36][R4.64] ;  /* 0x0000002404047981 */ /* 0x000ea4000c1e1b00 */
[----:B--2---:R-:W0:Y:S02]  /*75e0*/  I2F.U64 R0, R4 ;  /* 0x0000000400007312 */ /* 0x004e240000301000 */
[----:B0-----:R-:W-:-:S04]  /*75f0*/  F2FP.F16.F32.PACK_AB R0, RZ, R0 ;  /* 0x00000000ff00723e */ /* 0x001fc800000000ff */
[----:B------:R-:W-:Y:S01]  /*7600*/  PRMT R16, R0, 0x7610, R16 ;  /* 0x0000761000107816 */ /* 0x000fe20000000010 */
[----:B------:R-:W-:Y:S06]  /*7610*/  BRA `(.L_x_7330) ;  /* 0x0000000000107947 */ /* 0x000fec0003800000 */
.L_x_7353:
[----:B------:R-:W2:Y:S02]  /*7620*/  LDG.E R4, desc[UR36][R4.64] ;  /* 0x0000002404047981 */ /* 0x000ea4000c1e1900 */
[----:B--2---:R-:W-:-:S04]  /*7630*/  I2FP.F32.U32 R0, R4 ;  /* 0x0000000400007245 */ /* 0x004fc80000201000 */
[----:B------:R-:W-:-:S04]  /*7640*/  F2FP.F16.F32.PACK_AB R0, RZ, R0 ;  /* 0x00000000ff00723e */ /* 0x000fc800000000ff */
[----:B------:R-:W-:-:S07]  /*7650*/  PRMT R16, R0, 0x7610, R16 ;  /* 0x0000761000107816 */ /* 0x000fce0000000010 */
.L_x_7330:
        /* <DEDUP_REMOVED lines=21> */
.L_x_7361:
[----:B------:R-:W2:Y:S02]  /*77b0*/  LDG.E.U8 R4, desc[UR36][R4.64] ;  /* 0x0000002404047981 */ /* 0x000ea4000c1e1100 */
[----:B--2---:R-:W-:-:S04]  /*77c0*/  I2FP.F32.U32 R0, R4 ;  /* 0x0000000400007245 */ /* 0x004fc80000201000 */
[----:B------:R-:W-:Y:S01]  /*77d0*/  F2FP.F16.F32.PACK_AB R0, RZ, R0 ;  /* 0x00000000ff00723e */ /* 0x000fe200000000ff */
[----:B------:R-:W-:Y:S06]  /*77e0*/  BRA `(.L_x_7324) ;  /* 0x0000000c00847947 */ /* 0x000fec0003800000 */
.L_x_7360:
        /* <DEDUP_REMOVED lines=10> */
.L_x_7364:
[----:B------:R-:W2:Y:S02]  /*7890*/  LDG.E R4, desc[UR36][R4.64] ;  /* 0x0000002404047981 */ /* 0x000ea4000c1e1900 */
[----:B--2---:R-:W-:-:S04]  /*78a0*/  I2FP.F32.S32 R0, R4 ;  /* 0x0000000400007245 */ /* 0x004fc80000201400 */
[----:B------:R-:W-:Y:S01]  /*78b0*/  F2FP.F16.F32.PACK_AB R0, RZ, R0 ;  /* 0x00000000ff00723e */ /* 0x000fe200000000ff */
[----:B------:R-:W-:Y:S06]  /*78c0*/  BRA `(.L_x_7324) ;  /* 0x0000000c004c7947 */ /* 0x000fec0003800000 */
.L_x_7363:
[----:B------:R-:W2:Y:S02]  /*78d0*/  LDG.E.U16 R4, desc[UR36][R4.64] ;  /* 0x0000002404047981 */ /* 0x000ea4000c1e1500 */
[----:B--2---:R-:W0:Y:S02]  /*78e0*/  I2F.S16 R0, R4 ;  /* 0x0000000400007306 */ /* 0x004e240000101400 */
[----:B0-----:R-:W-:Y:S01]  /*78f0*/  F2FP.F16.F32.PACK_AB R0, RZ, R0 ;  /* 0x00000000ff00723e */ /* 0x001fe200000000ff */
[----:B------:R-:W-:Y:S06]  /*7900*/  BRA `(.L_x_7324) ;  /* 0x0000000c003c7947 */ /* 0x000fec0003800000 */
.L_x_7359:
        /* <DEDUP_REMOVED lines=9> */
.L_x_7366:
[----:B------:R2:W5:Y:S01]  /*79a0*/  LDG.E.U16 R0, desc[UR36][R4.64] ;  /* 0x0000002404007981 */ /* 0x000562000c1e1500 */
[----:B------:R-:W-:Y:S05]  /*79b0*/  BRA `(.L_x_7324) ;  /* 0x0000000c00107947 */ /* 0x000fea0003800000 */
.L_x_7365:
        /* <DEDUP_REMOVED lines=9> */
.L_x_7368:
[----:B------:R3:W5:Y:S01]  /*7a50*/  LDG.E.U16 R0, desc[UR36][R4.64] ;  /* 0x0000002404007981 */ /* 0x000762000c1e1500 */
[----:B------:R-:W-:Y:S05]  /*7a60*/  BRA `(.L_x_7324) ;  /* 0x0000000800e47947 */ /* 0x000fea0003800000 */
.L_x_7367:
        /* <DEDUP_REMOVED lines=8> */
.L_x_7358:
        /* <DEDUP_REMOVED lines=13> */
.L_x_7371:
        /* <DEDUP_REMOVED lines=8> */
.L_x_7370:
        /* <DEDUP_REMOVED lines=28> */
.L_x_7373:
        /* <DEDUP_REMOVED lines=14> */
.L_x_7372:
[----:B------:R-:W2:Y:S02]  /*7ee0*/  LDG.E.U16 R0, desc[UR36][R4.64] ;  /* 0x0000002404007981 */ /* 0x000ea4000c1e1500 */
[----:B--2---:R-:W-:-:S05]  /*7ef0*/  IMAD.U32 R0, R0, 0x10000, RZ ;  /* 0x0001000000007824 */ /* 0x004fca00078e00ff */
[----:B------:R-:W-:Y:S01]  /*7f00*/  F2FP.F16.F32.PACK_AB R0, RZ, R0 ;  /* 0x00000000ff00723e */ /* 0x000fe200000000ff */
[----:B------:R-:W-:Y:S06]  /*7f10*/  BRA `(.L_x_7324) ;  /* 0x0000000400b87947 */ /* 0x000fec0003800000 */
.L_x_7369:
        /* <DEDUP_REMOVED lines=12> */
.L_x_7376:
        /* <DEDUP_REMOVED lines=21> */
.L_x_7380:
[----:B------:R-:W-:Y:S05]  /*8130*/  BSYNC B1 ;  /* 0x0000000000017941 */ /* 0x000fea0003800000 */
.L_x_7379:
[----:B------:R-:W-:Y:S01]  /*8140*/  LEA R5, R0, 0x3b800000, 0x17 ;  /* 0x3b80000000057811 */ /* 0x000fe200078eb8ff */
[----:B------:R-:W-:-:S05]  /*8150*/  IMAD.SHL.U32 R0, R3, 0x100000, RZ ;  /* 0x0010000003007824 */ /* 0x000fca00078e00ff */
[----:B------:R-:W-:-:S07]  /*8160*/  LOP3.LUT R0, R5, R0, R6, 0xfe, !PT ;  /* 0x0000000005007212 */ /* 0x000fce00078efe06 */
.L_x_7378:
[----:B------:R-:W-:Y:S05]  /*8170*/  BSYNC B0 ;  /* 0x0000000000007941 */ /* 0x000fea0003800000 */
.L_x_7377:
[----:B------:R-:W-:Y:S01]  /*8180*/  F2FP.F16.F32.PACK_AB R0, RZ, R0 ;  /* 0x00000000ff00723e */ /* 0x000fe200000000ff */
[----:B------:R-:W-:Y:S06]  /*8190*/  BRA `(.L_x_7324) ;  /* 0x0000000400187947 */ /* 0x000fec0003800000 */
.L_x_7375:
        /* <DEDUP_REMOVED lines=21> */
.L_x_7384:
[----:B------:R-:W-:Y:S05]  /*82f0*/  BSYNC B1 ;  /* 0x0000000000017941 */ /* 0x000fea0003800000 */
.L_x_7383:
[----:B------:R-:W-:Y:S01]  /*8300*/  LEA R5, R0, 0x37800000, 0x17 ;  /* 0x3780000000057811 */ /* 0x000fe200078eb8ff */
[----:B------:R-:W-:-:S05]  /*8310*/  IMAD.SHL.U32 R0, R3, 0x200000, RZ ;  /* 0x0020000003007824 */ /* 0x000fca00078e00ff */
[----:B------:R-:W-:-:S07]  /*8320*/  LOP3.LUT R0, R5, R0, R6, 0xfe, !PT ;  /* 0x0000000005007212 */ /* 0x000fce00078efe06 */
.L_x_7382:
[----:B------:R-:W-:Y:S05]  /*8330*/  BSYNC B0 ;  /* 0x0000000000007941 */ /* 0x000fea0003800000 */
.L_x_7381:
[----:B------:R-:W-:Y:S01]  /*8340*/  F2FP.F16.F32.PACK_AB R0, RZ, R0 ;  /* 0x00000000ff00723e */ /* 0x000fe200000000ff */
[----:B------:R-:W-:Y:S06]  /*8350*/  BRA `(.L_x_7324) ;  /* 0x0000000000a87947 */ /* 0x000fec0003800000 */
.L_x_7374:
        /* <DEDUP_REMOVED lines=14> */
.L_x_7388:
[----:B------:R-:W-:Y:S05]  /*8440*/  BSYNC B0 ;  /* 0x0000000000007941 */ /* 0x000fea0003800000 */
.L_x_7387:
[----:B------:R-:W-:Y:S01]  /*8450*/  F2FP.F16.F32.PACK_AB R0, RZ, R0 ;  /* 0x00000000ff00723e */ /* 0x000fe200000000ff */
[----:B------:R-:W-:Y:S06]  /*8460*/  BRA `(.L_x_7324) ;  /* 0x0000000000647947 */ /* 0x000fec0003800000 */
.L_x_7362:
        /* <DEDUP_REMOVED lines=16> */
.L_x_7389:
[----:B------:R-:W-:Y:S01]  /*8570*/  PRMT R0, RZ, 0x7610, R0 ;  /* 0x00007610ff007816 */ /* 0x000fe20000000000 */
[----:B------:R-:W-:Y:S06]  /*8580*/  BRA `(.L_x_7324) ;  /* 0x00000000001c7947 */ /* 0x000fec0003800000 */
.L_x_7386:
[----:B------:R-:W2:Y:S02]  /*8590*/  LDG.E.64 R4, desc[UR36][R4.64] ;  /* 0x0000002404047981 */ /* 0x000ea4000c1e1b00 */
[----:B--2---:R-:W0:Y:S02]  /*85a0*/  I2F.U64 R0, R4 ;  /* 0x0000000400007312 */ /* 0x004e240000301000 */
[----:B0-----:R-:W-:Y:S01]  /*85b0*/  F2FP.F16.F32.PACK_AB R0, RZ, R0 ;  /* 0x00000000ff00723e */ /* 0x001fe200000000ff */
[----:B------:R-:W-:Y:S06]  /*85c0*/  BRA `(.L_x_7324) ;  /* 0x00000000000c7947 */ /* 0x000fec0003800000 */
.L_x_7385:
[----:B------:R-:W2:Y:S02]  /*85d0*/  LDG.E R4, desc[UR36][R4.64] ;  /* 0x0000002404047981 */ /* 0x000ea4000c1e1900 */
[----:B--2---:R-:W-:-:S04]  /*85e0*/  I2FP.F32.U32 R0, R4 ;  /* 0x0000000400007245 */ /* 0x004fc80000201000 */
[----:B------:R-:W-:-:S07]  /*85f0*/  F2FP.F16.F32.PACK_AB R0, RZ, R0 ;  /* 0x00000000ff00723e */ /* 0x000fce00000000ff */
.L_x_7324:
[----:B------:R-:W-:Y:S05]  /*8600*/  BSYNC B6 ;  /* 0x0000000000067941 */ /* 0x000fea0003800000 */
.L_x_7323:
[----:B------:R-:W0:Y:S01]  /*8610*/  S2R R24, SR_TID.X ;  /* 0x0000000000187919 */ /* 0x000e220000002100 */
[----:B------:R-:W-:Y:S01]  /*8620*/  BSSY B6, `(.L_x_7390) ;  /* 0x000013a000067945 */ /* 0x000fe20003800000 */
[C---:B0123--:R-:W-:Y:S01]  /*8630*/  VIADD R4, R24.reuse, 0x100 ;  /* 0x0000010018047836 */ /* 0x04ffe20000000000 */
[C---:B------:R-:W-:Y:S01]  /*8640*/  ISETP.GE.AND P3, PT, R24.reuse, R23, PT ;  /* 0x000000171800720c */ /* 0x040fe20003f66270 */
[----:B------:R-:W-:-:S03]  /*8650*/  VIADD R26, R24, 0x80 ;  /* 0x00000080181a7836 */ /* 0x000fc60000000000 */
[-C--:B------:R-:W-:Y:S01]  /*8660*/  ISETP.GE.AND P1, PT, R4, R23.reuse, PT ;  /* 0x000000170400720c */ /* 0x080fe20003f26270 */
[----:B------:R-:W-:Y:S01]  /*8670*/  VIADD R4, R24, 0x180 ;  /* 0x0000018018047836 */ /* 0x000fe20000000000 */
[----:B------:R-:W-:-:S04]  /*8680*/  ISETP.GE.AND P0, PT, R26, R23, PT ;  /* 0x000000171a00720c */ /* 0x000fc80003f06270 */
[----:B------:R-:W-:-:S03]  /*8690*/  ISETP.GE.AND P2, PT, R4, R23, PT ;  /* 0x000000170400720c */ /* 0x000fc60003f46270 */
[----:B-----5:R-:W-:-:S04]  /*86a0*/  @!P3 HADD2.F32 R3, -RZ, R18.H0_H0 ;  /* 0x20000012ff03b230 */ /* 0x020fc80000004100 */
[----:B------:R-:W-:Y:S02]  /*86b0*/  @!P1 HADD2.F32 R27, -RZ, R27.H0_H0 ;  /* 0x2000001bff1b9230 */ /* 0x000fe40000004100 */
[----:B------:R-:W-:Y:S01]  /*86c0*/  @!P3 FMUL.FTZ R3, R3, -1.4426950216293334961 ;  /* 0xbfb8aa3b0303b820 */ /* 0x000fe20000410000 */
[----:B------:R-:W-:Y:S02]  /*86d0*/  @!P0 HADD2.F32 R17, -RZ, R17.H0_H0 ;  /* 0x20000011ff118230 */ /* 0x000fe40000004100 */
[----:B------:R-:W-:Y:S02]  /*86e0*/  @!P1 HADD2.F32 R2, -RZ, R2.H0_H0 ;  /* 0x20000002ff029230 */ /* 0x000fe40000004100 */
[----:B------:R-:W-:Y:S01]  /*86f0*/  @!P1 FMUL.FTZ R27, R27, -1.4426950216293334961 ;  /* 0xbfb8aa3b1b1b9820 */ /* 0x000fe20000410000 */
[----:B------:R-:W-:Y:S02]  /*8700*/  @!P2 HADD2.F32 R4, -RZ, R0.H0_H0 ;  /* 0x20000000ff04a230 */ /* 0x000fe40000004100 */
[----:B------:R-:W-:Y:S01]  /*8710*/  @!P0 FMUL.FTZ R5, R17, -1.4426950216293334961 ;  /* 0xbfb8aa3b11058820 */ /* 0x000fe20000410000 */
[----:B------:R-:W0:Y:S01]  /*8720*/  @!P3 MUFU.EX2 R3, R3 ;  /* 0x000000030003b308 */ /* 0x000e220000000800 */
[----:B------:R-:W1:Y:S01]  /*8730*/  LDC.U8 R17, c[0x0][0x240] ;  /* 0x00009000ff117b82 */ /* 0x000e620000000000 */
[----:B------:R-:W-:-:S02]  /*8740*/  @!P0 HADD2.F32 R22, -RZ, R22.H0_H0 ;  /* 0x20000016ff168230 */ /* 0x000fc40000004100 */
[----:B------:R-:W-:-:S04]  /*8750*/  @!P2 FMUL.FTZ R10, R4, -1.4426950216293334961 ;  /* 0xbfb8aa3b040aa820 */ /* 0x000fc80000410000 */
[----:B------:R-:W2:Y:S08]  /*8760*/  @!P1 MUFU.EX2 R27, R27 ;  /* 0x0000001b001b9308 */ /* 0x000eb00000000800 */
[----:B------:R-:W3:Y:S01]  /*8770*/  @!P2 MUFU.EX2 R10, R10 ;  /* 0x0000000a000aa308 */ /* 0x000ee20000000800 */
[----:B0-----:R-:W-:Y:S01]  /*8780*/  @!P3 FADD.FTZ R4, R3, 1 ;  /* 0x3f8000000304b421 */ /* 0x001fe20000010000 */
[----:B------:R-:W-:-:S06]  /*8790*/  @!P3 HADD2.F32 R3, -RZ, R19.H0_H0 ;  /* 0x20000013ff03b230 */ /* 0x000fcc0000004100 */
[----:B------:R-:W0:Y:S01]  /*87a0*/  @!P0 MUFU.EX2 R5, R5 ;  /* 0x0000000500058308 */ /* 0x000e220000000800 */
[----:B--2---:R-:W-:-:S07]  /*87b0*/  @!P1 FADD.FTZ R8, R27, 1 ;  /* 0x3f8000001b089421 */ /* 0x004fce0000010000 */
[----:B------:R-:W2:Y:S01]  /*87c0*/  @!P3 MUFU.RCP R4, R4 ;  /* 0x000000040004b308 */ /* 0x000ea20000001000 */
[----:B---3--:R-:W-:-:S07]  /*87d0*/  @!P2 FADD.FTZ R11, R10, 1 ;  /* 0x3f8000000a0ba421 */ /* 0x008fce0000010000 */
[----:B------:R-:W3:Y:S01]  /*87e0*/  @!P1 MUFU.RCP R9, R8 ;  /* 0x0000000800099308 */ /* 0x000ee20000001000 */
[----:B0-----:R-:W-:Y:S01]  /*87f0*/  @!P0 FADD.FTZ R6, R5, 1 ;  /* 0x3f80000005068421 */ /* 0x001fe20000010000 */
[----:B------:R-:W-:-:S06]  /*8800*/  @!P2 HADD2.F32 R5, -RZ, R16.H0_H0 ;  /* 0x20000010ff05a230 */ /* 0x000fcc0000004100 */
[----:B------:R-:W0:Y:S01]  /*8810*/  @!P2 MUFU.RCP R12, R11 ;  /* 0x0000000b000ca308 */ /* 0x000e220000001000 */
[----:B--2---:R-:W-:-:S05]  /*8820*/  @!P3 FMUL.FTZ R3, R3, R4 ;  /* 0x000000040303b220 */ /* 0x004fca0000410000 */
[----:B------:R-:W-:Y:S02]  /*8830*/  @!P3 F2FP.F16.F32.PACK_AB R0, RZ, R3 ;  /* 0x00000003ff00b23e */ /* 0x000fe400000000ff */
[----:B------:R-:W2:Y:S01]  /*8840*/  @!P0 MUFU.RCP R7, R6 ;  /* 0x0000000600078308 */ /* 0x000ea20000001000 */
[----:B---3--:R-:W-:-:S05]  /*8850*/  @!P1 FMUL.FTZ R2, R2, R9 ;  /* 0x0000000902029220 */ /* 0x008fca0000410000 */
[----:B------:R-:W-:Y:S01]  /*8860*/  @!P1 F2FP.F16.F32.PACK_AB R18, RZ, R2 ;  /* 0x00000002ff12923e */ /* 0x000fe200000000ff */
[----:B0-----:R-:W-:-:S05]  /*8870*/  @!P2 FMUL.FTZ R5, R5, R12 ;  /* 0x0000000c0505a220 */ /* 0x001fca0000410000 */
[----:B------:R-:W-:Y:S01]  /*8880*/  @!P2 F2FP.F16.F32.PACK_AB R16, RZ, R5 ;  /* 0x00000005ff10a23e */ /* 0x000fe200000000ff */
[----:B--2---:R-:W-:-:S05]  /*8890*/  @!P0 FMUL.FTZ R7, R22, R7 ;  /* 0x0000000716078220 */ /* 0x004fca0000410000 */
[----:B------:R-:W-:Y:S01]  /*88a0*/  @!P0 F2FP.F16.F32.PACK_AB R19, RZ, R7 ;  /* 0x00000007ff13823e */ /* 0x000fe200000000ff */
[----:B-1----:R-:W-:Y:S06]  /*88b0*/  @P3 BRA `(.L_x_7391) ;  /* 0x0000001000403947 */ /* 0x002fec0003800000 */
        /* <DEDUP_REMOVED lines=18> */
[----:B------:R-:W-:Y:S02]  /*89e0*/  IMAD.MOV.U32 R24, RZ, RZ, R26 ;  /* 0x000000ffff187224 */ /* 0x000fe400078e001a */
[----:B------:R-:W0:Y:S02]  /*89f0*/  F2I.FTZ.TRUNC.NTZ R5, R0 ;  /* 0x0000000000057305 */ /* 0x000e24000021f100 */
[----:B0-----:R0:W-:Y:S01]  /*8a00*/  STG.E.U8 desc[UR36][R2.64], R5 ;  /* 0x0000000502007986 */ /* 0x0011e2000c101124 */
[----:B------:R-:W-:Y:S05]  /*8a10*/  BRA `(.L_x_7391) ;  /* 0x0000000c00e87947 */ /* 0x000fea0003800000 */
.L_x_7395:
[----:B------:R-:W-:Y:S02]  /*8a20*/  HADD2.F32 R5, -RZ, R0.H0_H0 ;  /* 0x20000000ff057230 */ /* 0x000fe40000004100 */
[----:B------:R-:W-:-:S04]  /*8a30*/  IMAD.MOV.U32 R24, RZ, RZ, R26 ;  /* 0x000000ffff187224 */ /* 0x000fc800078e001a */
[----:B------:R-:W0:Y:S02]  /*8a40*/  F2I.S64.TRUNC R4, R5 ;  /* 0x0000000500047311 */ /* 0x000e24000020d900 */
[----:B0-----:R0:W-:Y:S01]  /*8a50*/  STG.E.U8 desc[UR36][R2.64], R4 ;  /* 0x0000000402007986 */ /* 0x0011e2000c101124 */
[----:B------:R-:W-:Y:S05]  /*8a60*/  BRA `(.L_x_7391) ;  /* 0x0000000c00d47947 */ /* 0x000fea0003800000 */
.L_x_7394:
        /* <DEDUP_REMOVED lines=11> */
.L_x_7398:
[----:B------:R-:W-:Y:S02]  /*8b20*/  HADD2.F32 R0, -RZ, R0.H0_H0 ;  /* 0x20000000ff007230 */ /* 0x000fe40000004100 */
[----:B------:R-:W-:Y:S02]  /*8b30*/  IMAD.MOV.U32 R24, RZ, RZ, R26 ;  /* 0x000000ffff187224 */ /* 0x000fe400078e001a */
[----:B------:R-:W0:Y:S02]  /*8b40*/  F2I.FTZ.TRUNC.NTZ R5, R0 ;  /* 0x0000000000057305 */ /* 0x000e24000021f100 */
[----:B0-----:R0:W-:Y:S01]  /*8b50*/  STG.E desc[UR36][R2.64], R5 ;  /* 0x0000000502007986 */ /* 0x0011e2000c101924 */
[----:B------:R-:W-:Y:S05]  /*8b60*/  BRA `(.L_x_7391) ;  /* 0x0000000c00947947 */ /* 0x000fea0003800000 */
.L_x_7397:
[----:B------:R-:W-:Y:S02]  /*8b70*/  HADD2.F32 R0, -RZ, R0.H0_H0 ;  /* 0x20000000ff007230 */ /* 0x000fe40000004100 */
[----:B------:R-:W-:Y:S02]  /*8b80*/  IMAD.MOV.U32 R24, RZ, RZ, R26 ;  /* 0x000000ffff187224 */ /* 0x000fe400078e001a */
[----:B------:R-:W0:Y:S02]  /*8b90*/  F2I.FTZ.TRUNC.NTZ R5, R0 ;  /* 0x0000000000057305 */ /* 0x000e24000021f100 */
[----:B0-----:R0:W-:Y:S01]  /*8ba0*/  STG.E.U16 desc[UR36][R2.64], R5 ;  /* 0x0000000502007986 */ /* 0x0011e2000c101524 */
[----:B------:R-:W-:Y:S05]  /*8bb0*/  BRA `(.L_x_7391) ;  /* 0x0000000c00807947 */ /* 0x000fea0003800000 */
.L_x_7393:
        /* <DEDUP_REMOVED lines=10> */
.L_x_7400:
[----:B------:R0:W-:Y:S01]  /*8c60*/  STG.E.U16 desc[UR36][R2.64], R0 ;  /* 0x0000000002007986 */ /* 0x0001e2000c101524 */
[----:B------:R-:W-:Y:S01]  /*8c70*/  IMAD.MOV.U32 R24, RZ, RZ, R26 ;  /* 0x000000ffff187224 */ /* 0x000fe200078e001a */
[----:B------:R-:W-:Y:S06]  /*8c80*/  BRA `(.L_x_7391) ;  /* 0x0000000c004c7947 */ /* 0x000fec0003800000 */
.L_x_7399:
        /* <DEDUP_REMOVED lines=11> */
.L_x_7402:
[----:B------:R-:W-:Y:S02]  /*8d40*/  HADD2.F32 R0, -RZ, R0.H0_H0 ;  /* 0x20000000ff007230 */ /* 0x000fe40000004100 */
[----:B------:R-:W-:-:S03]  /*8d50*/  IMAD.MOV.U32 R24, RZ, RZ, R26 ;  /* 0x000000ffff187224 */ /* 0x000fc600078e001a */
[----:B------:R-:W-:-:S04]  /*8d60*/  F2FP.F16.F32.PACK_AB R0, RZ, R0 ;  /* 0x00000000ff00723e */ /* 0x000fc800000000ff */
[----:B------:R-:W-:-:S05]  /*8d70*/  PRMT R0, R0, 0x5410, RZ ;  /* 0x0000541000007816 */ /* 0x000fca00000000ff */
[----:B------:R3:W-:Y:S01]  /*8d80*/  STG.E desc[UR36][R2.64], R0 ;  /* 0x0000000002007986 */ /* 0x0007e2000c101924 */
[----:B------:R-:W-:Y:S05]  /*8d90*/  BRA `(.L_x_7391) ;  /* 0x0000000c00087947 */ /* 0x000fea0003800000 */
.L_x_7401:
[----:B------:R-:W-:Y:S02]  /*8da0*/  HADD2.F32 R4, -RZ, R0.H0_H0 ;  /* 0x20000000ff047230 */ /* 0x000fe40000004100 */
[----:B------:R-:W-:-:S03]  /*8db0*/  IMAD.MOV.U32 R24, RZ, RZ, R26 ;  /* 0x000000ffff187224 */ /* 0x000fc600078e001a */
[----:B------:R-:W-:-:S06]  /*8dc0*/  FMUL.FTZ R4, R4, 1 ;  /* 0x3f80000004047820 */ /* 0x000fcc0000410000 */
[----:B------:R-:W0:Y:S02]  /*8dd0*/  F2F.F64.F32 R4, R4 ;  /* 0x0000000400047310 */ /* 0x000e240000201800 */
[----:B0-----:R4:W-:Y:S01]  /*8de0*/  STG.E.64 desc[UR36][R2.64], R4 ;  /* 0x0000000402007986 */ /* 0x0019e2000c101b24 */
[----:B------:R-:W-:Y:S05]  /*8df0*/  BRA `(.L_x_7391) ;  /* 0x0000000800f07947 */ /* 0x000fea0003800000 */
.L_x_7392:
        /* <DEDUP_REMOVED lines=14> */
.L_x_7405:
[----:B------:R-:W-:Y:S01]  /*8ee0*/  HADD2.F32 R0, -RZ, R0.H0_H0 ;  /* 0x20000000ff007230 */ /* 0x000fe20000004100 */
[----:B------:R-:W-:Y:S01]  /*8ef0*/  CS2R R6, SRZ ;  /* 0x0000000000067805 */ /* 0x000fe2000001ff00 */
[----:B------:R-:W-:-:S03]  /*8f00*/  IMAD.MOV.U32 R24, RZ, RZ, R26 ;  /* 0x000000ffff187224 */ /* 0x000fc600078e001a */
[----:B------:R-:W-:-:S04]  /*8f10*/  FMUL.FTZ R0, R0, 1 ;  /* 0x3f80000000007820 */ /* 0x000fc80000410000 */
[----:B------:R-:W0:Y:S02]  /*8f20*/  F2F.F64.F32 R4, R0 ;  /* 0x0000000000047310 */ /* 0x000e240000201800 */
[----:B0-----:R0:W-:Y:S01]  /*8f30*/  STG.E.128 desc[UR36][R2.64], R4 ;  /* 0x0000000402007986 */ /* 0x0011e2000c101d24 */
[----:B------:R-:W-:Y:S05]  /*8f40*/  BRA `(.L_x_7391) ;  /* 0x00000008009c7947 */ /* 0x000fea0003800000 */
.L_x_7404:
        /* <DEDUP_REMOVED lines=21> */
.L_x_7409:
[----:B------:R-:W-:Y:S05]  /*90a0*/  BSYNC B0 ;  /* 0x0000000000007941 */ /* 0x000fea0003800000 */
.L_x_7408:
[----:B------:R-:W-:Y:S01]  /*90b0*/  LOP3.LUT R5, R0, R5, RZ, 0xfc, !PT ;  /* 0x0000000500057212 */ /* 0x000fe200078efcff */
[----:B------:R-:W-:-:S04]  /*90c0*/  IMAD.MOV.U32 R24, RZ, RZ, R26 ;  /* 0x000000ffff187224 */ /* 0x000fc800078e001a */
[----:B------:R0:W-:Y:S01]  /*90d0*/  STG.E.U8 desc[UR36][R2.64], R5 ;  /* 0x0000000502007986 */ /* 0x0001e2000c101124 */
[----:B------:R-:W-:Y:S05]  /*90e0*/  BRA `(.L_x_7391) ;  /* 0x0000000800347947 */ /* 0x000fea0003800000 */
.L_x_7407:
        /* <DEDUP_REMOVED lines=13> */
.L_x_7411:
[----:B------:R-:W-:Y:S01]  /*91c0*/  IMAD.MOV.U32 R0, RZ, RZ, 0x7f ;  /* 0x0000007fff007424 */ /* 0x000fe200078e00ff */
[----:B------:R-:W-:-:S04]  /*91d0*/  ISETP.GT.U32.AND P0, PT, R4, 0x7f800000, PT ;  /* 0x7f8000000400780c */ /* 0x000fc80003f04070 */
[----:B------:R-:W-:-:S09]  /*91e0*/  SEL R0, R0, 0x7c, P0 ;  /* 0x0000007c00007807 */ /* 0x000fd20000000000 */
.L_x_7412:
[----:B------:R-:W-:Y:S05]  /*91f0*/  BSYNC B0 ;  /* 0x0000000000007941 */ /* 0x000fea0003800000 */
.L_x_7410:
[----:B------:R-:W-:Y:S01]  /*9200*/  LOP3.LUT R4, R5, 0x80000000, RZ, 0xc0, !PT ;  /* 0x8000000005047812 */ /* 0x000fe200078ec0ff */
[----:B------:R-:W-:-:S03]  /*9210*/  IMAD.MOV.U32 R24, RZ, RZ, R26 ;  /* 0x000000ffff187224 */ /* 0x000fc600078e001a */
[----:B------:R-:W-:-:S04]  /*9220*/  SHF.R.U32.HI R5, RZ, 0x18, R4 ;  /* 0x00000018ff057819 */ /* 0x000fc80000011604 */
[----:B------:R-:W-:-:S05]  /*9230*/  LOP3.LUT R5, R0, R5, RZ, 0xfc, !PT ;  /* 0x0000000500057212 */ /* 0x000fca00078efcff */
[----:B------:R0:W-:Y:S01]  /*9240*/  STG.E.U8 desc[UR36][R2.64], R5 ;  /* 0x0000000502007986 */ /* 0x0001e2000c101124 */
[----:B------:R-:W-:Y:S05]  /*9250*/  BRA `(.L_x_7391) ;  /* 0x0000000400d87947 */ /* 0x000fea0003800000 */
.L_x_7406:
[----:B------:R-:W-:Y:S02]  /*9260*/  HADD2.F32 R0, -RZ, R0.H0_H0 ;  /* 0x20000000ff007230 */ /* 0x000fe40000004100 */
[----:B------:R-:W-:-:S03]  /*9270*/  IMAD.MOV.U32 R24, RZ, RZ, R26 ;  /* 0x000000ffff187224 */ /* 0x000fc600078e001a */
[----:B------:R-:W-:-:S05]  /*9280*/  F2FP.BF16.F32.PACK_AB R0, RZ, R0 ;  /* 0x00000000ff00723e */ /* 0x000fca00000010ff */
[----:B------:R0:W-:Y:S01]  /*9290*/  STG.E.U16 desc[UR36][R2.64], R0 ;  /* 0x0000000002007986 */ /* 0x0001e2000c101524 */
[----:B------:R-:W-:Y:S05]  /*92a0*/  BRA `(.L_x_7391) ;  /* 0x0000000400c47947 */ /* 0x000fea0003800000 */
.L_x_7403:
        /* <DEDUP_REMOVED lines=13> */
.L_x_7415:
        /* <DEDUP_REMOVED lines=17> */
.L_x_7418:
[----:B------:R-:W-:-:S04]  /*9490*/  LOP3.LUT R0, R7, 0x80000000, RZ, 0xc0, !PT ;  /* 0x8000000007007812 */ /* 0x000fc800078ec0ff */
[----:B------:R-:W-:-:S04]  /*94a0*/  SHF.R.U32.HI R5, RZ, 0x18, R0 ;  /* 0x00000018ff057819 */ /* 0x000fc80000011600 */
[----:B------:R-:W-:-:S04]  /*94b0*/  LOP3.LUT R4, R4, R5, RZ, 0xfc, !PT ;  /* 0x0000000504047212 */ /* 0x000fc800078efcff */
[----:B------:R-:W-:-:S07]  /*94c0*/  PRMT R0, R4, 0x7610, R0 ;  /* 0x0000761004007816 */ /* 0x000fce0000000000 */
.L_x_7417:
[----:B------:R-:W-:Y:S05]  /*94d0*/  BSYNC B0 ;  /* 0x0000000000007941 */ /* 0x000fea0003800000 */
.L_x_7416:
[----:B------:R0:W-:Y:S01]  /*94e0*/  STG.E.U8 desc[UR36][R2.64], R0 ;  /* 0x0000000002007986 */ /* 0x0001e2000c101124 */
[----:B------:R-:W-:Y:S01]  /*94f0*/  IMAD.MOV.U32 R24, RZ, RZ, R26 ;  /* 0x000000ffff187224 */ /* 0x000fe200078e001a */
[----:B------:R-:W-:Y:S06]  /*9500*/  BRA `(.L_x_7391) ;  /* 0x00000004002c7947 */ /* 0x000fec0003800000 */
.L_x_7414:
        /* <DEDUP_REMOVED lines=17> */
.L_x_7421:
[----:B------:R-:W-:-:S04]  /*9620*/  LOP3.LUT R0, R7, 0x80000000, RZ, 0xc0, !PT ;  /* 0x8000000007007812 */ /* 0x000fc800078ec0ff */
[----:B------:R-:W-:-:S04]  /*9630*/  SHF.R.U32.HI R5, RZ, 0x18, R0 ;  /* 0x00000018ff057819 */ /* 0x000fc80000011600 */
[----:B------:R-:W-:-:S04]  /*9640*/  LOP3.LUT R4, R4, R5, RZ, 0xfc, !PT ;  /* 0x0000000504047212 */ /* 0x000fc800078efcff */
[----:B------:R-:W-:-:S07]  /*9650*/  PRMT R0, R4, 0x7610, R0 ;  /* 0x0000761004007816 */ /* 0x000fce0000000000 */
.L_x_7420:
[----:B------:R-:W-:Y:S05]  /*9660*/  BSYNC B0 ;  /* 0x0000000000007941 */ /* 0x000fea0003800000 */
.L_x_7419:
[----:B------:R0:W-:Y:S01]  /*9670*/  STG.E.U8 desc[UR36][R2.64], R0 ;  /* 0x0000000002007986 */ /* 0x0001e2000c101124 */
[----:B------:R-:W-:Y:S01]  /*9680*/  IMAD.MOV.U32 R24, RZ, RZ, R26 ;  /* 0x000000ffff187224 */ /* 0x000fe200078e001a */
[----:B------:R-:W-:Y:S06]  /*9690*/  BRA `(.L_x_7391) ;  /* 0x0000000000c87947 */ /* 0x000fec0003800000 */
.L_x_7413:
        /* <DEDUP_REMOVED lines=23> */
.L_x_7396:
        /* <DEDUP_REMOVED lines=16> */
.L_x_7424:
[----:B------:R-:W-:Y:S01]  /*9910*/  IMAD.MOV.U32 R24, RZ, RZ, R26 ;  /* 0x000000ffff187224 */ /* 0x000fe200078e001a */
[----:B------:R-:W-:Y:S06]  /*9920*/  BRA `(.L_x_7391) ;  /* 0x0000000000247947 */ /* 0x000fec0003800000 */
.L_x_7423:
[----:B------:R-:W-:Y:S02]  /*9930*/  HADD2.F32 R4, -RZ, R0.H0_H0 ;  /* 0x20000000ff047230 */ /* 0x000fe40000004100 */
[----:B------:R-:W-:-:S04]  /*9940*/  IMAD.MOV.U32 R24, RZ, RZ, R26 ;  /* 0x000000ffff187224 */ /* 0x000fc800078e001a */
[----:B------:R-:W0:Y:S02]  /*9950*/  F2I.U64.TRUNC R4, R4 ;  /* 0x0000000400047311 */ /* 0x000e24000020d800 */
[----:B0-----:R0:W-:Y:S01]  /*9960*/  STG.E.64 desc[UR36][R2.64], R4 ;  /* 0x0000000402007986 */ /* 0x0011e2000c101b24 */
[----:B------:R-:W-:Y:S05]  /*9970*/  BRA `(.L_x_7391) ;  /* 0x0000000000107947 */ /* 0x000fea0003800000 */
.L_x_7422:
[----:B------:R-:W-:Y:S02]  /*9980*/  HADD2.F32 R0, -RZ, R0.H0_H0 ;  /* 0x20000000ff007230 */ /* 0x000fe40000004100 */
[----:B------:R-:W-:Y:S02]  /*9990*/  IMAD.MOV.U32 R24, RZ, RZ, R26 ;  /* 0x000000ffff187224 */ /* 0x000fe400078e001a */
[----:B------:R-:W0:Y:S02]  /*99a0*/  F2I.FTZ.U32.TRUNC.NTZ R5, R0 ;  /* 0x0000000000057305 */ /* 0x000e24000021f000 */
[----:B0-----:R0:W-:Y:S03]  /*99b0*/  STG.E desc[UR36][R2.64], R5 ;  /* 0x0000000502007986 */ /* 0x0011e6000c101924 */
.L_x_7391:
[----:B------:R-:W-:Y:S05]  /*99c0*/  BSYNC B6 ;  /* 0x0000000000067941 */ /* 0x000fea0003800000 */
.L_x_7390:
[----:B------:R-:W-:Y:S01]  /*99d0*/  ISETP.GE.AND P0, PT, R24, R23, PT ;  /* 0x000000171800720c */ /* 0x000fe20003f06270 */
[----:B------:R-:W-:-:S12]  /*99e0*/  BSSY B6, `(.L_x_7425) ;  /* 0x00001fc000067945 */ /* 0x000fd80003800000 */
        /* <DEDUP_REMOVED lines=23> */
.L_x_7430:
[----:B------:R-:W-:-:S06]  /*9b60*/  HADD2.F32 R5, -RZ, R19.H0_H0 ;  /* 0x20000013ff057230 */ /* 0x000fcc0000004100 */
[----:B------:R-:W0:Y:S02]  /*9b70*/  F2I.S64.TRUNC R4, R5 ;  /* 0x0000000500047311 */ /* 0x000e24000020d900 */
[----:B0-----:R0:W-:Y:S01]  /*9b80*/  STG.E.U8 desc[UR36][R2.64], R4 ;  /* 0x0000000402007986 */ /* 0x0011e2000c101124 */
[----:B------:R-:W-:Y:S05]  /*9b90*/  BRA `(.L_x_7432) ;  /* 0x0000000c00847947 */ /* 0x000fea0003800000 */
.L_x_7429:
        /* <DEDUP_REMOVED lines=10> */
.L_x_7434:
[----:B------:R-:W-:-:S06]  /*9c40*/  HADD2.F32 R19, -RZ, R19.H0_H0 ;  /* 0x20000013ff137230 */ /* 0x000fcc0000004100 */
[----:B------:R-:W0:Y:S02]  /*9c50*/  F2I.FTZ.TRUNC.NTZ R19, R19 ;  /* 0x0000001300137305 */ /* 0x000e24000021f100 */
[----:B0-----:R0:W-:Y:S01]  /*9c60*/  STG.E desc[UR36][R2.64], R19 ;  /* 0x0000001302007986 */ /* 0x0011e2000c101924 */
[----:B------:R-:W-:Y:S05]  /*9c70*/  BRA `(.L_x_7432) ;  /* 0x0000000c004c7947 */ /* 0x000fea0003800000 */
.L_x_7433:
[----:B------:R-:W-:-:S06]  /*9c80*/  HADD2.F32 R19, -RZ, R19.H0_H0 ;  /* 0x20000013ff137230 */ /* 0x000fcc0000004100 */
[----:B------:R-:W0:Y:S02]  /*9c90*/  F2I.FTZ.TRUNC.NTZ R19, R19 ;  /* 0x0000001300137305 */ /* 0x000e24000021f100 */
[----:B0-----:R0:W-:Y:S01]  /*9ca0*/  STG.E.U16 desc[UR36][R2.64], R19 ;  /* 0x0000001302007986 */ /* 0x0011e2000c101524 */
[----:B------:R-:W-:Y:S05]  /*9cb0*/  BRA `(.L_x_7432) ;  /* 0x0000000c003c7947 */ /* 0x000fea0003800000 */
.L_x_7428:
        /* <DEDUP_REMOVED lines=9> */
.L_x_7436:
[----:B------:R0:W-:Y:S01]  /*9d50*/  STG.E.U16 desc[UR36][R2.64], R19 ;  /* 0x0000001302007986 */ /* 0x0001e2000c101524 */
[----:B------:R-:W-:Y:S05]  /*9d60*/  BRA `(.L_x_7432) ;  /* 0x0000000c00107947 */ /* 0x000fea0003800000 */
.L_x_7435:
        /* <DEDUP_REMOVED lines=10> */
.L_x_7438:
[----:B------:R-:W-:-:S05]  /*9e10*/  HADD2.F32 R0, -RZ, R19.H0_H0 ;  /* 0x20000013ff007230 */ /* 0x000fca0000004100 */
[----:B------:R-:W-:-:S04]  /*9e20*/  F2FP.F16.F32.PACK_AB R0, RZ, R0 ;  /* 0x00000000ff00723e */ /* 0x000fc800000000ff */
[----:B------:R-:W-:-:S05]  /*9e30*/  PRMT R0, R0, 0x5410, RZ ;  /* 0x0000541000007816 */ /* 0x000fca00000000ff */
[----:B------:R3:W-:Y:S01]  /*9e40*/  STG.E desc[UR36][R2.64], R0 ;  /* 0x0000000002007986 */ /* 0x0007e2000c101924 */
[----:B------:R-:W-:Y:S05]  /*9e50*/  BRA `(.L_x_7432) ;  /* 0x0000000800d47947 */ /* 0x000fea0003800000 */
.L_x_7437:
[----:B------:R-:W-:-:S05]  /*9e60*/  HADD2.F32 R4, -RZ, R19.H0_H0 ;  /* 0x20000013ff047230 */ /* 0x000fca0000004100 */
[----:B------:R-:W-:-:S06]  /*9e70*/  FMUL.FTZ R4, R4, 1 ;  /* 0x3f80000004047820 */ /* 0x000fcc0000410000 */
[----:B------:R-:W0:Y:S02]  /*9e80*/  F2F.F64.F32 R4, R4 ;  /* 0x0000000400047310 */ /* 0x000e240000201800 */
[----:B0-----:R4:W-:Y:S01]  /*9e90*/  STG.E.64 desc[UR36][R2.64], R4 ;  /* 0x0000000402007986 */ /* 0x0019e2000c101b24 */
[----:B------:R-:W-:Y:S05]  /*9ea0*/  BRA `(.L_x_7432) ;  /* 0x0000000800c07947 */ /* 0x000fea0003800000 */
.L_x_7427:
        /* <DEDUP_REMOVED lines=13> */
.L_x_7441:
[----:B------:R-:W-:Y:S01]  /*9f80*/  HADD2.F32 R19, -RZ, R19.H0_H0 ;  /* 0x20000013ff137230 */ /* 0x000fe20000004100 */
[----:B------:R-:W-:-:S04]  /*9f90*/  CS2R R6, SRZ ;  /* 0x0000000000067805 */ /* 0x000fc8000001ff00 */
[----:B------:R-:W-:-:S06]  /*9fa0*/  FMUL.FTZ R4, R19, 1 ;  /* 0x3f80000013047820 */ /* 0x000fcc0000410000 */
[----:B------:R-:W0:Y:S02]  /*9fb0*/  F2F.F64.F32 R4, R4 ;  /* 0x0000000400047310 */ /* 0x000e240000201800 */
[----:B0-----:R0:W-:Y:S01]  /*9fc0*/  STG.E.128 desc[UR36][R2.64], R4 ;  /* 0x0000000402007986 */ /* 0x0011e2000c101d24 */
[----:B------:R-:W-:Y:S05]  /*9fd0*/  BRA `(.L_x_7432) ;  /* 0x0000000800747947 */ /* 0x000fea0003800000 */
.L_x_7440:
        /* <DEDUP_REMOVED lines=21> */
.L_x_7445:
[----:B------:R-:W-:Y:S05]  /*a130*/  BSYNC B0 ;  /* 0x0000000000007941 */ /* 0x000fea0003800000 */
.L_x_7444:
[----:B------:R-:W-:-:S05]  /*a140*/  LOP3.LUT R5, R0, R5, RZ, 0xfc, !PT ;  /* 0x0000000500057212 */ /* 0x000fca00078efcff */
[----:B------:R0:W-:Y:S01]  /*a150*/  STG.E.U8 desc[UR36][R2.64], R5 ;  /* 0x0000000502007986 */ /* 0x0001e2000c101124 */
[----:B------:R-:W-:Y:S05]  /*a160*/  BRA `(.L_x_7432) ;  /* 0x0000000800107947 */ /* 0x000fea0003800000 */
.L_x_7443:
        /* <DEDUP_REMOVED lines=13> */
.L_x_7447:
[----:B------:R-:W-:Y:S01]  /*a240*/  IMAD.MOV.U32 R0, RZ, RZ, 0x7f ;  /* 0x0000007fff007424 */ /* 0x000fe200078e00ff */
[----:B------:R-:W-:-:S04]  /*a250*/  ISETP.GT.U32.AND P0, PT, R4, 0x7f800000, PT ;  /* 0x7f8000000400780c */ /* 0x000fc80003f04070 */
[----:B------:R-:W-:-:S09]  /*a260*/  SEL R0, R0, 0x7c, P0 ;  /* 0x0000007c00007807 */ /* 0x000fd20000000000 */
.L_x_7448:
[----:B------:R-:W-:Y:S05]  /*a270*/  BSYNC B0 ;  /* 0x0000000000007941 */ /* 0x000fea0003800000 */
.L_x_7446:
[----:B------:R-:W-:-:S04]  /*a280*/  LOP3.LUT R4, R19, 0x80000000, RZ, 0xc0, !PT ;  /* 0x8000000013047812 */ /* 0x000fc800078ec0ff */
[----:B------:R-:W-:-:S04]  /*a290*/  SHF.R.U32.HI R5, RZ, 0x18, R4 ;  /* 0x00000018ff057819 */ /* 0x000fc80000011604 */
[----:B------:R-:W-:-:S05]  /*a2a0*/  LOP3.LUT R5, R0, R5, RZ, 0xfc, !PT ;  /* 0x0000000500057212 */ /* 0x000fca00078efcff */
[----:B------:R0:W-:Y:S01]  /*a2b0*/  STG.E.U8 desc[UR36][R2.64], R5 ;  /* 0x0000000502007986 */ /* 0x0001e2000c101124 */
[----:B------:R-:W-:Y:S05]  /*a2c0*/  BRA `(.L_x_7432) ;  /* 0x0000000400b87947 */ /* 0x000fea0003800000 */
.L_x_7442:
[----:B------:R-:W-:-:S05]  /*a2d0*/  HADD2.F32 R0, -RZ, R19.H0_H0 ;  /* 0x20000013ff007230 */ /* 0x000fca0000004100 */
[----:B------:R-:W-:-:S05]  /*a2e0*/  F2FP.BF16.F32.PACK_AB R0, RZ, R0 ;  /* 0x00000000ff00723e */ /* 0x000fca00000010ff */
[----:B------:R0:W-:Y:S01]  /*a2f0*/  STG.E.U16 desc[UR36][R2.64], R0 ;  /* 0x0000000002007986 */ /* 0x0001e2000c101524 */
[----:B------:R-:W-:Y:S05]  /*a300*/  BRA `(.L_x_7432) ;  /* 0x0000000400a87947 */ /* 0x000fea0003800000 */
.L_x_7439:
        /* <DEDUP_REMOVED lines=12> */
.L_x_7451:
        /* <DEDUP_REMOVED lines=17> */
.L_x_7454:
[----:B------:R-:W-:-:S04]  /*a4e0*/  LOP3.LUT R0, R19, 0x80000000, RZ, 0xc0, !PT ;  /* 0x8000000013007812 */ /* 0x000fc800078ec0ff */
[----:B------:R-:W-:-:S04]  /*a4f0*/  SHF.R.U32.HI R5, RZ, 0x18, R0 ;  /* 0x00000018ff057819 */ /* 0x000fc80000011600 */
[----:B------:R-:W-:-:S04]  /*a500*/  LOP3.LUT R4, R4, R5, RZ, 0xfc, !PT ;  /* 0x0000000504047212 */ /* 0x000fc800078efcff */
[----:B------:R-:W-:-:S07]  /*a510*/  PRMT R0, R4, 0x7610, R0 ;  /* 0x0000761004007816 */ /* 0x000fce0000000000 */
.L_x_7453:
[----:B------:R-:W-:Y:S05]  /*a520*/  BSYNC B0 ;  /* 0x0000000000007941 */ /* 0x000fea0003800000 */
.L_x_7452:
[----:B------:R0:W-:Y:S01]  /*a530*/  STG.E.U8 desc[UR36][R2.64], R0 ;  /* 0x0000000002007986 */ /* 0x0001e2000c101124 */
[----:B------:R-:W-:Y:S05]  /*a540*/  BRA `(.L_x_7432) ;  /* 0x0000000400187947 */ /* 0x000fea0003800000 */
.L_x_7450:
        /* <DEDUP_REMOVED lines=17> */
.L_x_7457:
[----:B------:R-:W-:-:S04]  /*a660*/  LOP3.LUT R0, R19, 0x80000000, RZ, 0xc0, !PT ;  /* 0x8000000013007812 */ /* 0x000fc800078ec0ff */
[----:B------:R-:W-:-:S04]  /*a670*/  SHF.R.U32.HI R5, RZ, 0x18, R0 ;  /* 0x00000018ff057819 */ /* 0x000fc80000011600 */
[----:B------:R-:W-:-:S04]  /*a680*/  LOP3.LUT R4, R4, R5, RZ, 0xfc, !PT ;  /* 0x0000000504047212 */ /* 0x000fc800078efcff */
[----:B------:R-:W-:-:S07]  /*a690*/  PRMT R0, R4, 0x7610, R0 ;  /* 0x0000761004007816 */ /* 0x000fce0000000000 */
.L_x_7456:
[----:B------:R-:W-:Y:S05]  /*a6a0*/  BSYNC B0 ;  /* 0x0000000000007941 */ /* 0x000fea0003800000 */
.L_x_7455:
[----:B------:R0:W-:Y:S01]  /*a6b0*/  STG.E.U8 desc[UR36][R2.64], R0 ;  /* 0x0000000002007986 */ /* 0x0001e2000c101124 */
[----:B------:R-:W-:Y:S05]  /*a6c0*/  BRA `(.L_x_7432) ;  /* 0x0000000000b87947 */ /* 0x000fea0003800000 */
.L_x_7449:
        /* <DEDUP_REMOVED lines=22> */
.L_x_7431:
        /* <DEDUP_REMOVED lines=16> */
.L_x_7460:
[----:B------:R-:W-:Y:S05]  /*a930*/  BRA `(.L_x_7432) ;  /* 0x00000000001c7947 */ /* 0x000fea0003800000 */
.L_x_7459:
[----:B------:R-:W-:-:S06]  /*a940*/  HADD2.F32 R4, -RZ, R19.H0_H0 ;  /* 0x20000013ff047230 */ /* 0x000fcc0000004100 */
[----:B------:R-:W0:Y:S02]  /*a950*/  F2I.U64.TRUNC R4, R4 ;  /* 0x0000000400047311 */ /* 0x000e24000020d800 */
[----:B0-----:R0:W-:Y:S01]  /*a960*/  STG.E.64 desc[UR36][R2.64], R4 ;  /* 0x0000000402007986 */ /* 0x0011e2000c101b24 */
[----:B------:R-:W-:Y:S05]  /*a970*/  BRA `(.L_x_7432) ;  /* 0x00000000000c7947 */ /* 0x000fea0003800000 */
.L_x_7458:
[----:B------:R-:W-:-:S06]  /*a980*/  HADD2.F32 R19, -RZ, R19.H0_H0 ;  /* 0x20000013ff137230 */ /* 0x000fcc0000004100 */
[----:B------:R-:W0:Y:S02]  /*a990*/  F2I.FTZ.U32.TRUNC.NTZ R19, R19 ;  /* 0x0000001300137305 */ /* 0x000e24000021f000 */
[----:B0-----:R0:W-:Y:S02]  /*a9a0*/  STG.E desc[UR36][R2.64], R19 ;  /* 0x0000001302007986 */ /* 0x0011e4000c101924 */
.L_x_7432:
        /* <DEDUP_REMOVED lines=25> */
.L_x_7464:
[----:B------:R-:W-:-:S06]  /*ab40*/  HADD2.F32 R5, -RZ, R18.H0_H0 ;  /* 0x20000012ff057230 */ /* 0x000fcc0000004100 */
[----:B------:R-:W0:Y:S02]  /*ab50*/  F2I.S64.TRUNC R4, R5 ;  /* 0x0000000500047311 */ /* 0x000e24000020d900 */
[----:B0-----:R0:W-:Y:S01]  /*ab60*/  STG.E.U8 desc[UR36][R2.64], R4 ;  /* 0x0000000402007986 */ /* 0x0011e2000c101124 */
[----:B------:R-:W-:Y:S05]  /*ab70*/  BRA `(.L_x_7466) ;  /* 0x0000000c00847947 */ /* 0x000fea0003800000 */
.L_x_7463:
        /* <DEDUP_REMOVED lines=10> */
.L_x_7468:
[----:B------:R-:W-:-:S04]  /*ac20*/  HADD2.F32 R18, -RZ, R18.H0_H0 ;  /* 0x20000012ff127230 */ /* 0x000fc80000004100 */
[----:B------:R-:W0:Y:S02]  /*ac30*/  F2I.FTZ.TRUNC.NTZ R5, R18 ;  /* 0x0000001200057305 */ /* 0x000e24000021f100 */
[----:B0-----:R0:W-:Y:S01]  /*ac40*/  STG.E desc[UR36][R2.64], R5 ;  /* 0x0000000502007986 */ /* 0x0011e2000c101924 */
[----:B------:R-:W-:Y:S05]  /*ac50*/  BRA `(.L_x_7466) ;  /* 0x0000000c004c7947 */ /* 0x000fea0003800000 */
.L_x_7467:
[----:B------:R-:W-:-:S04]  /*ac60*/  HADD2.F32 R18, -RZ, R18.H0_H0 ;  /* 0x20000012ff127230 */ /* 0x000fc80000004100 */
[----:B------:R-:W0:Y:S02]  /*ac70*/  F2I.FTZ.TRUNC.NTZ R5, R18 ;  /* 0x0000001200057305 */ /* 0x000e24000021f100 */
[----:B0-----:R0:W-:Y:S01]  /*ac80*/  STG.E.U16 desc[UR36][R2.64], R5 ;  /* 0x0000000502007986 */ /* 0x0011e2000c101524 */
[----:B------:R-:W-:Y:S05]  /*ac90*/  BRA `(.L_x_7466) ;  /* 0x0000000c003c7947 */ /* 0x000fea0003800000 */
.L_x_7462:
        /* <DEDUP_REMOVED lines=9> */
.L_x_7470:
[----:B------:R4:W-:Y:S01]  /*ad30*/  STG.E.U16 desc[UR36][R2.64], R18 ;  /* 0x0000001202007986 */ /* 0x0009e2000c101524 */
[----:B------:R-:W-:Y:S05]  /*ad40*/  BRA `(.L_x_7466) ;  /* 0x0000000c00107947 */ /* 0x000fea0003800000 */
.L_x_7469:
        /* <DEDUP_REMOVED lines=10> */
.L_x_7472:
[----:B------:R-:W-:-:S05]  /*adf0*/  HADD2.F32 R0, -RZ, R18.H0_H0 ;  /* 0x20000012ff007230 */ /* 0x000fca0000004100 */
[----:B------:R-:W-:-:S04]  /*ae00*/  F2FP.F16.F32.PACK_AB R0, RZ, R0 ;  /* 0x00000000ff00723e */ /* 0x000fc800000000ff */
[----:B------:R-:W-:-:S05]  /*ae10*/  PRMT R0, R0, 0x5410, RZ ;  /* 0x0000541000007816 */ /* 0x000fca00000000ff */
[----:B------:R2:W-:Y:S01]  /*ae20*/  STG.E desc[UR36][R2.64], R0 ;  /* 0x0000000002007986 */ /* 0x0005e2000c101924 */
[----:B------:R-:W-:Y:S05]  /*ae30*/  BRA `(.L_x_7466) ;  /* 0x0000000800d47947 */ /* 0x000fea0003800000 */
.L_x_7471:
[----:B------:R-:W-:-:S05]  /*ae40*/  HADD2.F32 R4, -RZ, R18.H0_H0 ;  /* 0x20000012ff047230 */ /* 0x000fca0000004100 */
[----:B------:R-:W-:-:S06]  /*ae50*/  FMUL.FTZ R4, R4, 1 ;  /* 0x3f80000004047820 */ /* 0x000fcc0000410000 */
[----:B------:R-:W0:Y:S02]  /*ae60*/  F2F.F64.F32 R4, R4 ;  /* 0x0000000400047310 */ /* 0x000e240000201800 */
[----:B0-----:R0:W-:Y:S01]  /*ae70*/  STG.E.64 desc[UR36][R2.64], R4 ;  /* 0x0000000402007986 */ /* 0x0011e2000c101b24 */
[----:B------:R-:W-:Y:S05]  /*ae80*/  BRA `(.L_x_7466) ;  /* 0x0000000800c07947 */ /* 0x000fea0003800000 */
.L_x_7461:
        /* <DEDUP_REMOVED lines=13> */
.L_x_7475:
[----:B------:R-:W-:Y:S01]  /*af60*/  HADD2.F32 R18, -RZ, R18.H0_H0 ;  /* 0x20000012ff127230 */ /* 0x000fe20000004100 */
[----:B------:R-:W-:-:S04]  /*af70*/  CS2R R6, SRZ ;  /* 0x0000000000067805 */ /* 0x000fc8000001ff00 */
[----:B------:R-:W-:-:S06]  /*af80*/  FMUL.FTZ R4, R18, 1 ;  /* 0x3f80000012047820 */ /* 0x000fcc0000410000 */
[----:B------:R-:W0:Y:S02]  /*af90*/  F2F.F64.F32 R4, R4 ;  /* 0x0000000400047310 */ /* 0x000e240000201800 */
[----:B0-----:R0:W-:Y:S01]  /*afa0*/  STG.E.128 desc[UR36][R2.64], R4 ;  /* 0x0000000402007986 */ /* 0x0011e2000c101d24 */
[----:B------:R-:W-:Y:S05]  /*afb0*/  BRA `(.L_x_7466) ;  /* 0x0000000800747947 */ /* 0x000fea0003800000 */
.L_x_7474:
        /* <DEDUP_REMOVED lines=21> */
.L_x_7479:
[----:B------:R-:W-:Y:S05]  /*b110*/  BSYNC B0 ;  /* 0x0000000000007941 */ /* 0x000fea0003800000 */
.L_x_7478:
[----:B------:R-:W-:-:S05]  /*b120*/  LOP3.LUT R5, R0, R5, RZ, 0xfc, !PT ;  /* 0x0000000500057212 */ /* 0x000fca00078efcff */
[----:B------:R0:W-:Y:S01]  /*b130*/  STG.E.U8 desc[UR36][R2.64], R5 ;  /* 0x0000000502007986 */ /* 0x0001e2000c101124 */
[----:B------:R-:W-:Y:S05]  /*b140*/  BRA `(.L_x_7466) ;  /* 0x0000000800107947 */ /* 0x000fea0003800000 */
.L_x_7477:
        /* <DEDUP_REMOVED lines=13> */
.L_x_7481:
[----:B------:R-:W-:Y:S01]  /*b220*/  IMAD.MOV.U32 R0, RZ, RZ, 0x7f ;  /* 0x0000007fff007424 */ /* 0x000fe200078e00ff */
[----:B------:R-:W-:-:S04]  /*b230*/  ISETP.GT.U32.AND P0, PT, R4, 0x7f800000, PT ;  /* 0x7f8000000400780c */ /* 0x000fc80003f04070 */
[----:B------:R-:W-:-:S09]  /*b240*/  SEL R0, R0, 0x7c, P0 ;  /* 0x0000007c00007807 */ /* 0x000fd20000000000 */
.L_x_7482:
[----:B------:R-:W-:Y:S05]  /*b250*/  BSYNC B0 ;  /* 0x0000000000007941 */ /* 0x000fea0003800000 */
.L_x_7480:
[----:B------:R-:W-:-:S04]  /*b260*/  LOP3.LUT R4, R5, 0x80000000, RZ, 0xc0, !PT ;  /* 0x8000000005047812 */ /* 0x000fc800078ec0ff */
[----:B------:R-:W-:-:S04]  /*b270*/  SHF.R.U32.HI R5, RZ, 0x18, R4 ;  /* 0x00000018ff057819 */ /* 0x000fc80000011604 */
[----:B------:R-:W-:-:S05]  /*b280*/  LOP3.LUT R5, R0, R5, RZ, 0xfc, !PT ;  /* 0x0000000500057212 */ /* 0x000fca00078efcff */
[----:B------:R0:W-:Y:S01]  /*b290*/  STG.E.U8 desc[UR36][R2.64], R5 ;  /* 0x0000000502007986 */ /* 0x0001e2000c101124 */
[----:B------:R-:W-:Y:S05]  /*b2a0*/  BRA `(.L_x_7466) ;  /* 0x0000000400b87947 */ /* 0x000fea0003800000 */
.L_x_7476:
[----:B------:R-:W-:-:S05]  /*b2b0*/  HADD2.F32 R0, -RZ, R18.H0_H0 ;  /* 0x20000012ff007230 */ /* 0x000fca0000004100 */
[----:B------:R-:W-:-:S05]  /*b2c0*/  F2FP.BF16.F32.PACK_AB R0, RZ, R0 ;  /* 0x00000000ff00723e */ /* 0x000fca00000010ff */
[----:B------:R0:W-:Y:S01]  /*b2d0*/  STG.E.U16 desc[UR36][R2.64], R0 ;  /* 0x0000000002007986 */ /* 0x0001e2000c101524 */
[----:B------:R-:W-:Y:S05]  /*b2e0*/  BRA `(.L_x_7466) ;  /* 0x0000000400a87947 */ /* 0x000fea0003800000 */
.L_x_7473:
        /* <DEDUP_REMOVED lines=12> */
.L_x_7485:
        /* <DEDUP_REMOVED lines=17> */
.L_x_7488:
[----:B------:R-:W-:-:S04]  /*b4c0*/  LOP3.LUT R0, R7, 0x80000000, RZ, 0xc0, !PT ;  /* 0x8000000007007812 */ /* 0x000fc800078ec0ff */
[----:B------:R-:W-:-:S04]  /*b4d0*/  SHF.R.U32.HI R5, RZ, 0x18, R0 ;  /* 0x00000018ff057819 */ /* 0x000fc80000011600 */
[----:B------:R-:W-:-:S04]  /*b4e0*/  LOP3.LUT R4, R4, R5, RZ, 0xfc, !PT ;  /* 0x0000000504047212 */ /* 0x000fc800078efcff */
[----:B------:R-:W-:-:S07]  /*b4f0*/  PRMT R0, R4, 0x7610, R0 ;  /* 0x0000761004007816 */ /* 0x000fce0000000000 */
.L_x_7487:
[----:B------:R-:W-:Y:S05]  /*b500*/  BSYNC B0 ;  /* 0x0000000000007941 */ /* 0x000fea0003800000 */
.L_x_7486:
[----:B------:R0:W-:Y:S01]  /*b510*/  STG.E.U8 desc[UR36][R2.64], R0 ;  /* 0x0000000002007986 */ /* 0x0001e2000c101124 */
[----:B------:R-:W-:Y:S05]  /*b520*/  BRA `(.L_x_7466) ;  /* 0x0000000400187947 */ /* 0x000fea0003800000 */
.L_x_7484:
        /* <DEDUP_REMOVED lines=17> */
.L_x_7491:
[----:B------:R-:W-:-:S04]  /*b640*/  LOP3.LUT R0, R7, 0x80000000, RZ, 0xc0, !PT ;  /* 0x8000000007007812 */ /* 0x000fc800078ec0ff */
[----:B------:R-:W-:-:S04]  /*b650*/  SHF.R.U32.HI R5, RZ, 0x18, R0 ;  /* 0x00000018ff057819 */ /* 0x000fc80000011600 */
[----:B------:R-:W-:-:S04]  /*b660*/  LOP3.LUT R4, R4, R5, RZ, 0xfc, !PT ;  /* 0x0000000504047212 */ /* 0x000fc800078efcff */
[----:B------:R-:W-:-:S07]  /*b670*/  PRMT R0, R4, 0x7610, R0 ;  /* 0x0000761004007816 */ /* 0x000fce0000000000 */
.L_x_7490:
[----:B------:R-:W-:Y:S05]  /*b680*/  BSYNC B0 ;  /* 0x0000000000007941 */ /* 0x000fea0003800000 */
.L_x_7489:
[----:B------:R0:W-:Y:S01]  /*b690*/  STG.E.U8 desc[UR36][R2.64], R0 ;  /* 0x0000000002007986 */ /* 0x0001e2000c101124 */
[----:B------:R-:W-:Y:S05]  /*b6a0*/  BRA `(.L_x_7466) ;  /* 0x0000000000b87947 */ /* 0x000fea0003800000 */
.L_x_7483:
        /* <DEDUP_REMOVED lines=22> */
.L_x_7465:
        /* <DEDUP_REMOVED lines=16> */
.L_x_7494:
[----:B------:R-:W-:Y:S05]  /*b910*/  BRA `(.L_x_7466) ;  /* 0x00000000001c7947 */ /* 0x000fea0003800000 */
.L_x_7493:
[----:B------:R-:W-:-:S06]  /*b920*/  HADD2.F32 R4, -RZ, R18.H0_H0 ;  /* 0x20000012ff047230 */ /* 0x000fcc0000004100 */
[----:B------:R-:W0:Y:S02]  /*b930*/  F2I.U64.TRUNC R4, R4 ;  /* 0x0000000400047311 */ /* 0x000e24000020d800 */
[----:B0-----:R0:W-:Y:S01]  /*b940*/  STG.E.64 desc[UR36][R2.64], R4 ;  /* 0x0000000402007986 */ /* 0x0011e2000c101b24 */
[----:B------:R-:W-:Y:S05]  /*b950*/  BRA `(.L_x_7466) ;  /* 0x00000000000c7947 */ /* 0x000fea0003800000 */
.L_x_7492:
[----:B------:R-:W-:-:S04]  /*b960*/  HADD2.F32 R18, -RZ, R18.H0_H0 ;  /* 0x20000012ff127230 */ /* 0x000fc80000004100 */
[----:B------:R-:W0:Y:S02]  /*b970*/  F2I.FTZ.U32.TRUNC.NTZ R5, R18 ;  /* 0x0000001200057305 */ /* 0x000e24000021f000 */
[----:B0-----:R0:W-:Y:S02]  /*b980*/  STG.E desc[UR36][R2.64], R5 ;  /* 0x0000000502007986 */ /* 0x0011e4000c101924 */
.L_x_7466:
[----:B------:R-:W-:-:S07]  /*b990*/  VIADD R24, R24, 0x80 ;  /* 0x0000008018187836 */ /* 0x000fce0000000000 */
.L_x_7426:
[----:B------:R-:W-:Y:S05]  /*b9a0*/  BSYNC B6 ;  /* 0x0000000000067941 */ /* 0x000fea0003800000 */
.L_x_7425:
        /* <DEDUP_REMOVED lines=23> */
.L_x_7498:
[----:B------:R-:W-:-:S06]  /*bb20*/  HADD2.F32 R5, -RZ, R16.H0_H0 ;  /* 0x20000010ff057230 */ /* 0x000fcc0000004100 */
[----:B------:R-:W0:Y:S02]  /*bb30*/  F2I.S64.TRUNC R4, R5 ;  /* 0x0000000500047311 */ /* 0x000e24000020d900 */
[----:B0-----:R-:W-:Y:S01]  /*bb40*/  STG.E.U8 desc[UR36][R2.64], R4 ;  /* 0x0000000402007986 */ /* 0x001fe2000c101124 */
[----:B------:R-:W-:Y:S05]  /*bb50*/  EXIT ;  /* 0x000000000000794d */ /* 0x000fea0003800000 */
.L_x_7497:
        /* <DEDUP_REMOVED lines=10> */
.L_x_7501:
[----:B------:R-:W-:-:S04]  /*bc00*/  HADD2.F32 R16, -RZ, R16.H0_H0 ;  /* 0x20000010ff107230 */ /* 0x000fc80000004100 */
[----:B------:R-:W0:Y:S02]  /*bc10*/  F2I.FTZ.TRUNC.NTZ R5, R16 ;  /* 0x0000001000057305 */ /* 0x000e24000021f100 */
[----:B0-----:R-:W-:Y:S01]  /*bc20*/  STG.E desc[UR36][R2.64], R5 ;  /* 0x0000000502007986 */ /* 0x001fe2000c101924 */
[----:B------:R-:W-:Y:S05]  /*bc30*/  EXIT ;  /* 0x000000000000794d */ /* 0x000fea0003800000 */
.L_x_7500:
[----:B------:R-:W-:-:S04]  /*bc40*/  HADD2.F32 R16, -RZ, R16.H0_H0 ;  /* 0x20000010ff107230 */ /* 0x000fc80000004100 */
[----:B------:R-:W0:Y:S02]  /*bc50*/  F2I.FTZ.TRUNC.NTZ R5, R16 ;  /* 0x0000001000057305 */ /* 0x000e24000021f100 */
[----:B0-----:R-:W-:Y:S01]  /*bc60*/  STG.E.U16 desc[UR36][R2.64], R5 ;  /* 0x0000000502007986 */ /* 0x001fe2000c101524 */
[----:B------:R-:W-:Y:S05]  /*bc70*/  EXIT ;  /* 0x000000000000794d */ /* 0x000fea0003800000 */
.L_x_7496:
        /* <DEDUP_REMOVED lines=9> */
.L_x_7503:
[----:B------:R-:W-:Y:S01]  /*bd10*/  STG.E.U16 desc[UR36][R2.64], R16 ;  /* 0x0000001002007986 */ /* 0x000fe2000c101524 */
[----:B------:R-:W-:Y:S05]  /*bd20*/  EXIT ;  /* 0x000000000000794d */ /* 0x000fea0003800000 */
.L_x_7502:
        /* <DEDUP_REMOVED lines=10> */
.L_x_7505:
[----:B------:R-:W-:-:S05]  /*bdd0*/  HADD2.F32 R0, -RZ, R16.H0_H0 ;  /* 0x20000010ff007230 */ /* 0x000fca0000004100 */
[----:B------:R-:W-:-:S04]  /*bde0*/  F2FP.F16.F32.PACK_AB R0, RZ, R0 ;  /* 0x00000000ff00723e */ /* 0x000fc800000000ff */
[----:B------:R-:W-:-:S05]  /*bdf0*/  PRMT R0, R0, 0x5410, RZ ;  /* 0x0000541000007816 */ /* 0x000fca00000000ff */
[----:B------:R-:W-:Y:S01]  /*be00*/  STG.E desc[UR36][R2.64], R0 ;  /* 0x0000000002007986 */ /* 0x000fe2000c101924 */
[----:B------:R-:W-:Y:S05]  /*be10*/  EXIT ;  /* 0x000000000000794d */ /* 0x000fea0003800000 */
.L_x_7504:
[----:B------:R-:W-:-:S05]  /*be20*/  HADD2.F32 R4, -RZ, R16.H0_H0 ;  /* 0x20000010ff047230 */ /* 0x000fca0000004100 */
[----:B------:R-:W-:-:S06]  /*be30*/  FMUL.FTZ R4, R4, 1 ;  /* 0x3f80000004047820 */ /* 0x000fcc0000410000 */
[----:B------:R-:W0:Y:S02]  /*be40*/  F2F.F64.F32 R4, R4 ;  /* 0x0000000400047310 */ /* 0x000e240000201800 */
[----:B0-----:R-:W-:Y:S01]  /*be50*/  STG.E.64 desc[UR36][R2.64], R4 ;  /* 0x0000000402007986 */ /* 0x001fe2000c101b24 */
[----:B------:R-:W-:Y:S05]  /*be60*/  EXIT ;  /* 0x000000000000794d */ /* 0x000fea0003800000 */
.L_x_7495:
        /* <DEDUP_REMOVED lines=13> */
.L_x_7508:
[----:B------:R-:W-:Y:S01]  /*bf40*/  HADD2.F32 R16, -RZ, R16.H0_H0 ;  /* 0x20000010ff107230 */ /* 0x000fe20000004100 */
[----:B------:R-:W-:-:S04]  /*bf50*/  CS2R R6, SRZ ;  /* 0x0000000000067805 */ /* 0x000fc8000001ff00 */
[----:B------:R-:W-:-:S06]  /*bf60*/  FMUL.FTZ R4, R16, 1 ;  /* 0x3f80000010047820 */ /* 0x000fcc0000410000 */
[----:B------:R-:W0:Y:S02]  /*bf70*/  F2F.F64.F32 R4, R4 ;  /* 0x0000000400047310 */ /* 0x000e240000201800 */
[----:B0-----:R-:W-:Y:S01]  /*bf80*/  STG.E.128 desc[UR36][R2.64], R4 ;  /* 0x0000000402007986 */ /* 0x001fe2000c101d24 */
[----:B------:R-:W-:Y:S05]  /*bf90*/  EXIT ;  /* 0x000000000000794d */ /* 0x000fea0003800000 */
.L_x_7507:
        /* <DEDUP_REMOVED lines=21> */
.L_x_7512:
[----:B------:R-:W-:Y:S05]  /*c0f0*/  BSYNC B0 ;  /* 0x0000000000007941 */ /* 0x000fea0003800000 */
.L_x_7511:
[----:B------:R-:W-:-:S05]  /*c100*/  LOP3.LUT R5, R0, R5, RZ, 0xfc, !PT ;  /* 0x0000000500057212 */ /* 0x000fca00078efcff */
[----:B------:R-:W-:Y:S01]  /*c110*/  STG.E.U8 desc[UR36][R2.64], R5 ;  /* 0x0000000502007986 */ /* 0x000fe2000c101124 */
[----:B------:R-:W-:Y:S05]  /*c120*/  EXIT ;  /* 0x000000000000794d */ /* 0x000fea0003800000 */
.L_x_7510:
        /* <DEDUP_REMOVED lines=13> */
.L_x_7514:
[----:B------:R-:W-:Y:S01]  /*c200*/  IMAD.MOV.U32 R0, RZ, RZ, 0x7f ;  /* 0x0000007fff007424 */ /* 0x000fe200078e00ff */
[----:B------:R-:W-:-:S04]  /*c210*/  ISETP.GT.U32.AND P0, PT, R4, 0x7f800000, PT ;  /* 0x7f8000000400780c */ /* 0x000fc80003f04070 */
[----:B------:R-:W-:-:S09]  /*c220*/  SEL R0, R0, 0x7c, P0 ;  /* 0x0000007c00007807 */ /* 0x000fd20000000000 */
.L_x_7515:
[----:B------:R-:W-:Y:S05]  /*c230*/  BSYNC B0 ;  /* 0x0000000000007941 */ /* 0x000fea0003800000 */
.L_x_7513:
[----:B------:R-:W-:-:S04]  /*c240*/  LOP3.LUT R4, R5, 0x80000000, RZ, 0xc0, !PT ;  /* 0x8000000005047812 */ /* 0x000fc800078ec0ff */
[----:B------:R-:W-:-:S04]  /*c250*/  SHF.R.U32.HI R5, RZ, 0x18, R4 ;  /* 0x00000018ff057819 */ /* 0x000fc80000011604 */
[----:B------:R-:W-:-:S05]  /*c260*/  LOP3.LUT R5, R0, R5, RZ, 0xfc, !PT ;  /* 0x0000000500057212 */ /* 0x000fca00078efcff */
[----:B------:R-:W-:Y:S01]  /*c270*/  STG.E.U8 desc[UR36][R2.64], R5 ;  /* 0x0000000502007986 */ /* 0x000fe2000c101124 */
[----:B------:R-:W-:Y:S05]  /*c280*/  EXIT ;  /* 0x000000000000794d */ /* 0x000fea0003800000 */
.L_x_7509:
[----:B------:R-:W-:-:S05]  /*c290*/  HADD2.F32 R0, -RZ, R16.H0_H0 ;  /* 0x20000010ff007230 */ /* 0x000fca0000004100 */
[----:B------:R-:W-:-:S05]  /*c2a0*/  F2FP.BF16.F32.PACK_AB R0, RZ, R0 ;  /* 0x00000000ff00723e */ /* 0x000fca00000010ff */
[----:B------:R-:W-:Y:S01]  /*c2b0*/  STG.E.U16 desc[UR36][R2.64], R0 ;  /* 0x0000000002007986 */ /* 0x000fe2000c101524 */
[----:B------:R-:W-:Y:S05]  /*c2c0*/  EXIT ;  /* 0x000000000000794d */ /* 0x000fea0003800000 */
.L_x_7506:
        /* <DEDUP_REMOVED lines=12> */
.L_x_7518:
        /* <DEDUP_REMOVED lines=17> */
.L_x_7521:
[----:B------:R-:W-:-:S04]  /*c4a0*/  LOP3.LUT R0, R7, 0x80000000, RZ, 0xc0, !PT ;  /* 0x8000000007007812 */ /* 0x000fc800078ec0ff */
[----:B------:R-:W-:-:S04]  /*c4b0*/  SHF.R.U32.HI R5, RZ, 0x18, R0 ;  /* 0x00000018ff057819 */ /* 0x000fc80000011600 */
[----:B------:R-:W-:-:S04]  /*c4c0*/  LOP3.LUT R4, R4, R5, RZ, 0xfc, !PT ;  /* 0x0000000504047212 */ /* 0x000fc800078efcff */
[----:B------:R-:W-:-:S07]  /*c4d0*/  PRMT R0, R4, 0x7610, R0 ;  /* 0x0000761004007816 */ /* 0x000fce0000000000 */
.L_x_7520:
[----:B------:R-:W-:Y:S05]  /*c4e0*/  BSYNC B0 ;  /* 0x0000000000007941 */ /* 0x000fea0003800000 */
.L_x_7519:
[----:B------:R-:W-:Y:S01]  /*c4f0*/  STG.E.U8 desc[UR36][R2.64], R0 ;  /* 0x0000000002007986 */ /* 0x000fe2000c101124 */
[----:B------:R-:W-:Y:S05]  /*c500*/  EXIT ;  /* 0x000000000000794d */ /* 0x000fea0003800000 */
.L_x_7517:
        /* <DEDUP_REMOVED lines=17> */
.L_x_7524:
[----:B------:R-:W-:-:S04]  /*c620*/  LOP3.LUT R0, R7, 0x80000000, RZ, 0xc0, !PT ;  /* 0x8000000007007812 */ /* 0x000fc800078ec0ff */
[----:B------:R-:W-:-:S04]  /*c630*/  SHF.R.U32.HI R5, RZ, 0x18, R0 ;  /* 0x00000018ff057819 */ /* 0x000fc80000011600 */
[----:B------:R-:W-:-:S04]  /*c640*/  LOP3.LUT R4, R4, R5, RZ, 0xfc, !PT ;  /* 0x0000000504047212 */ /* 0x000fc800078efcff */
[----:B------:R-:W-:-:S07]  /*c650*/  PRMT R0, R4, 0x7610, R0 ;  /* 0x0000761004007816 */ /* 0x000fce0000000000 */
.L_x_7523:
[----:B------:R-:W-:Y:S05]  /*c660*/  BSYNC B0 ;  /* 0x0000000000007941 */ /* 0x000fea0003800000 */
.L_x_7522:
[----:B------:R-:W-:Y:S01]  /*c670*/  STG.E.U8 desc[UR36][R2.64], R0 ;  /* 0x0000000002007986 */ /* 0x000fe2000c101124 */
[----:B------:R-:W-:Y:S05]  /*c680*/  EXIT ;  /* 0x000000000000794d */ /* 0x000fea0003800000 */
.L_x_7516:
        /* <DEDUP_REMOVED lines=22> */
.L_x_7499:
        /* <DEDUP_REMOVED lines=16> */
.L_x_7527:
[----:B------:R-:W-:Y:S05]  /*c8f0*/  EXIT ;  /* 0x000000000000794d */ /* 0x000fea0003800000 */
.L_x_7526:
[----:B------:R-:W-:-:S06]  /*c900*/  HADD2.F32 R4, -RZ, R16.H0_H0 ;  /* 0x20000010ff047230 */ /* 0x000fcc0000004100 */
[----:B------:R-:W0:Y:S02]  /*c910*/  F2I.U64.TRUNC R4, R4 ;  /* 0x0000000400047311 */ /* 0x000e24000020d800 */
[----:B0-----:R-:W-:Y:S01]  /*c920*/  STG.E.64 desc[UR36][R2.64], R4 ;  /* 0x0000000402007986 */ /* 0x001fe2000c101b24 */
[----:B------:R-:W-:Y:S05]  /*c930*/  EXIT ;  /* 0x000000000000794d */ /* 0x000fea0003800000 */
.L_x_7525:
[----:B------:R-:W-:-:S04]  /*c940*/  HADD2.F32 R16, -RZ, R16.H0_H0 ;  /* 0x20000010ff107230 */ /* 0x000fc80000004100 */
[----:B------:R-:W0:Y:S02]  /*c950*/  F2I.FTZ.U32.TRUNC.NTZ R5, R16 ;  /* 0x0000001000057305 */ /* 0x000e24000021f000 */
[----:B0-----:R-:W-:Y:S01]  /*c960*/  STG.E desc[UR36][R2.64], R5 ;  /* 0x0000000502007986 */ /* 0x001fe2000c101924 */
[----:B------:R-:W-:Y:S05]  /*c970*/  EXIT ;  /* 0x000000000000794d */ /* 0x000fea0003800000 */
.L_x_7528:
        /* <DEDUP_REMOVED lines=16> */
.L_x_9609:


//--------------------- .text._ZN2at6native18elementwise_kernelILi128ELi4EZNS0_22gpu_kernel_impl_nocastIZZZNS0_10glu_kernelERNS_18TensorIteratorBaseEENKUlvE_clEvENKUlvE1_clEvEUlN3c104HalfES8_E_EEvS4_RKT_EUliE_EEviT1_ --------------------------
	.section	.text._ZN2at6native18elementwise_kernelILi128ELi4EZNS0_22gpu_kernel_impl_nocastIZZZNS0_10glu_kernelERNS_18TensorIteratorBaseEENKUlvE_clEvENKUlvE1_clEvEUlN3c104HalfES8_E_EEvS4_RKT_EUliE_EEviT1_,"ax",@progbits
	.align	128
        .global         _ZN2at6native18elementwise_kernelILi128ELi4EZNS0_22gpu_kernel_impl_nocastIZZZNS0_10glu_kernelERNS_18TensorIteratorBaseEENKUlvE_clEvENKUlvE1_clEvEUlN3c104HalfES8_E_EEvS4_RKT_EUliE_EEviT1_
        .type           _ZN2at6native18elementwise_kernelILi128ELi4EZNS0_22gpu_kernel_impl_nocastIZZZNS0_10glu_kernelERNS_18TensorIteratorBaseEENKUlvE_clEvENKUlvE1_clEvEUlN3c104HalfES8_E_EEvS4_RKT_EUliE_EEviT1_,@function
        .size           _ZN2at6native18elementwise_kernelILi128ELi4EZNS0_22gpu_kernel_impl_nocastIZZZNS0_10glu_kernelERNS_18TensorIteratorBaseEENKUlvE_clEvENKUlvE1_clEvEUlN3c104HalfES8_E_EEvS4_RKT_EUliE_EEviT1_,(.L_x_9610 - _ZN2at6native18elementwise_kernelILi128ELi4EZNS0_22gpu_kernel_impl_nocastIZZZNS0_10glu_kernelERNS_18TensorIteratorBaseEENKUlvE_clEvENKUlvE1_clEvEUlN3c104HalfES8_E_EEvS4_RKT_EUliE_EEviT1_)
        .other          _ZN2at6native18elementwise_kernelILi128ELi4EZNS0_22gpu_kernel_impl_nocastIZZZNS0_10glu_kernelERNS_18TensorIteratorBaseEENKUlvE_clEvENKUlvE1_clEvEUlN3c104HalfES8_E_EEvS4_RKT_EUliE_EEviT1_,@"STO_CUDA_ENTRY STV_DEFAULT"
_ZN2at6native18elementwise_kernelILi128ELi4EZNS0_22gpu_kernel_impl_nocastIZZZNS0_10glu_kernelERNS_18TensorIteratorBaseEENKUlvE_clEvENKUlvE1_clEvEUlN3c104HalfES8_E_EEvS4_RKT_EUliE_EEviT1_:
.text._ZN2at6native18elementwise_kernelILi128ELi4EZNS0_22gpu_kernel_impl_nocastIZZZNS0_10glu_kernelERNS_18TensorIteratorBaseEENKUlvE_clEvENKUlvE1_clEvEUlN3c104HalfES8_E_EEvS4_RKT_EUliE_EEviT1_:
        /* <DEDUP_REMOVED lines=363> */
.L_x_7531:
        /* <DEDUP_REMOVED lines=11> */
[----:B------:R-:W-:Y:S01]  /*1760*/  IADD3.X R5, RZ, UR9, RZ, P0, !PT ;  /* 0x00000009ff057c10 */ /* 0x000fe200087fe4ff */
[----:B--2---:R-:W-:-:S05]  /*1770*/  HADD2.F32 R0, -RZ, R8.H0_H0 ;  /* 0x20000008ff007230 */ /* 0x004fca0000004100 */
[----:B------:R-:W-:Y:S01]  /*1780*/  FMUL.FTZ R2, R0, -1.4426950216293334961 ;  /* 0xbfb8aa3b00027820 */ /* 0x000fe20000410000 */
[----:B---3--:R-:W-:-:S05]  /*1790*/  HADD2.F32 R0, -RZ, R6.H0_H0 ;  /* 0x20000006ff007230 */ /* 0x008fca0000004100 */
[----:B------:R-:W0:Y:S02]  /*17a0*/  MUFU.EX2 R2, R2 ;  /* 0x0000000200027308 */ /* 0x000e240000000800 */
[----:B0-----:R-:W-:-:S06]  /*17b0*/  FADD.FTZ R10, R2, 1 ;  /* 0x3f800000020a7421 */ /* 0x001fcc0000010000 */
[----:B------:R-:W0:Y:S02]  /*17c0*/  MUFU.RCP R11, R10 ;  /* 0x0000000a000b7308 */ /* 0x000e240000001000 */
[----:B0-----:R-:W-:-:S05]  /*17d0*/  FMUL.FTZ R0, R0, R11 ;  /* 0x0000000b00007220 */ /* 0x001fca0000410000 */
[----:B------:R-:W-:-:S05]  /*17e0*/  F2FP.F16.F32.PACK_AB R0, RZ, R0 ;  /* 0x00000000ff00723e */ /* 0x000fca00000000ff */
[----:B------:R0:W-:Y:S02]  /*17f0*/  STG.E.U16 desc[UR4][R4.64], R0 ;  /* 0x0000000004007986 */ /* 0x0001e4000c101504 */
.L_x_7530:
[----:B------:R-:W-:Y:S05]  /*1800*/  BSYNC B0 ;  /* 0x0000000000007941 */ /* 0x000fea0003800000 */
.L_x_7529:
        /* <DEDUP_REMOVED lines=356> */
.L_x_7534:
        /* <DEDUP_REMOVED lines=12> */
[----:B------:R-:W-:Y:S01]  /*2f10*/  ISETP.GE.AND P0, PT, R3, UR6, PT ;  /* 0x0000000603007c0c */ /* 0x000fe2000bf06270 */
        /* <DEDUP_REMOVED lines=363> */
.L_x_7535:
        /* <DEDUP_REMOVED lines=21> */
.L_x_7533:
[----:B------:R-:W-:Y:S05]  /*4720*/  BSYNC B0 ;  /* 0x0000000000007941 */ /* 0x000fea0003800000 */
.L_x_7532:
        /* <DEDUP_REMOVED lines=355> */
.L_x_7536:
        /* <DEDUP_REMOVED lines=19> */
[----:B------:R-:W-:Y:S01]  /*5e90*/  STG.E.U16 desc[UR4][R4.64], R0 ;  /* 0x0000000004007986 */ /* 0x000fe2000c101504 */
[----:B------:R-:W-:Y:S05]  /*5ea0*/  EXIT ;  /* 0x000000000000794d */ /* 0x000fea0003800000 */
.L_x_7537:
        /* <DEDUP_REMOVED lines=13> */
.L_x_9610:


//--------------------- .text._ZN2at6native27unrolled_elementwise_kernelIZZZNS0_10glu_kernelERNS_18TensorIteratorBaseEENKUlvE_clEvENKUlvE1_clEvEUlN3c104HalfES7_E_St5arrayIPcLm3EELi4E23TrivialOffsetCalculatorILi2EjESC_ILi1EjENS0_6memory15LoadWithoutCastENSF_16StoreWithoutCastEEEviT_T0_T2_T3_T4_T5_ --------------------------
	.section	.text._ZN2at6native27unrolled_elementwise_kernelIZZZNS0_10glu_kernelERNS_18TensorIteratorBaseEENKUlvE_clEvENKUlvE1_clEvEUlN3c104HalfES7_E_St5arrayIPcLm3EELi4E23TrivialOffsetCalculatorILi2EjESC_ILi1EjENS0_6memory15LoadWithoutCastENSF_16StoreWithoutCastEEEviT_T0_T2_T3_T4_T5_,"ax",@progbits
	.align	128
        .global         _ZN2at6native27unrolled_elementwise_kernelIZZZNS0_10glu_kernelERNS_18TensorIteratorBaseEENKUlvE_clEvENKUlvE1_clEvEUlN3c104HalfES7_E_St5arrayIPcLm3EELi4E23TrivialOffsetCalculatorILi2EjESC_ILi1EjENS0_6memory15LoadWithoutCastENSF_16StoreWithoutCastEEEviT_T0_T2_T3_T4_T5_
        .type           _ZN2at6native27unrolled_elementwise_kernelIZZZNS0_10glu_kernelERNS_18TensorIteratorBaseEENKUlvE_clEvENKUlvE1_clEvEUlN3c104HalfES7_E_St5arrayIPcLm3EELi4E23TrivialOffsetCalculatorILi2EjESC_ILi1EjENS0_6memory15LoadWithoutCastENSF_16StoreWithoutCastEEEviT_T0_T2_T3_T4_T5_,@function
        .size           _ZN2at6native27unrolled_elementwise_kernelIZZZNS0_10glu_kernelERNS_18TensorIteratorBaseEENKUlvE_clEvENKUlvE1_clEvEUlN3c104HalfES7_E_St5arrayIPcLm3EELi4E23TrivialOffsetCalculatorILi2EjESC_ILi1EjENS0_6memory15LoadWithoutCastENSF_16StoreWithoutCastEEEviT_T0_T2_T3_T4_T5_,(.L_x_9611 - _ZN2at6native27unrolled_elementwise_kernelIZZZNS0_10glu_kernelERNS_18TensorIteratorBaseEENKUlvE_clEvENKUlvE1_clEvEUlN3c104HalfES7_E_St5arrayIPcLm3EELi4E23TrivialOffsetCalculatorILi2EjESC_ILi1EjENS0_6memory15LoadWithoutCastENSF_16StoreWithoutCastEEEviT_T0_T2_T3_T4_T5_)
        .other          _ZN2at6native27unrolled_elementwise_kernelIZZZNS0_10glu_kernelERNS_18TensorIteratorBaseEENKUlvE_clEvENKUlvE1_clEvEUlN3c104HalfES7_E_St5arrayIPcLm3EELi4E23TrivialOffsetCalculatorILi2EjESC_ILi1EjENS0_6memory15LoadWithoutCastENSF_16StoreWithoutCastEEEviT_T0_T2_T3_T4_T5_,@"STO_CUDA_ENTRY STV_DEFAULT"
_ZN2at6native27unrolled_elementwise_kernelIZZZNS0_10glu_kernelERNS_18TensorIteratorBaseEENKUlvE_clEvENKUlvE1_clEvEUlN3c104HalfES7_E_St5arrayIPcLm3EELi4E23TrivialOffsetCalculatorILi2EjESC_ILi1EjENS0_6memory15LoadWithoutCastENSF_16StoreWithoutCastEEEviT_T0_T2_T3_T4_T5_:
.text._ZN2at6native27unrolled_elementwise_kernelIZZZNS0_10glu_kernelERNS_18TensorIteratorBaseEENKUlvE_clEvENKUlvE1_clEvEUlN3c104HalfES7_E_St5arrayIPcLm3EELi4E23TrivialOffsetCalculatorILi2EjESC_ILi1EjENS0_6memory15LoadWithoutCastENSF_16StoreWithoutCastEEEviT_T0_T2_T3_T4_T5_:
        /* <DEDUP_REMOVED lines=9> */
[----:B------:R-:W-:Y:S01]  /*0090*/  @!P0 LEA R27, R0, R19, 0x9 ;  /* 0x00000013001b8211 */ /* 0x000fe200078e48ff */
[----:B------:R-:W0:Y:S01]  /*00a0*/  @!P0 LDC.64 R6, c[0x0][0x228] ;  /* 0x00008a00ff068b82 */ /* 0x000e220000000a00 */
[----:B------:R-:W-:-:S04]  /*00b0*/  @!P0 IADD3 R19, R19, 0x80, RZ ;  /* 0x0000008013138810 */ /* 0x000fc80007ffe0ff */
[CC--:B------:R-:W-:Y:S02]  /*00c0*/  ISETP.GE.AND P1, PT, R19.reuse, R10.reuse, PT ;  /* 0x0000000a1300720c */ /* 0x0c0fe40003f26270 */
[----:B------:R-:W-:Y:S01]  /*00d0*/  PRMT R15, RZ, 0x7610, R15 ;  /* 0x00007610ff0f7816 */ /* 0x000fe2000000000f */
[----:B------:R-:W1:Y:S10]  /*00e0*/  @!P0 LDC.64 R8, c[0x0][0x220] ;  /* 0x00008800ff088b82 */ /* 0x000e740000000a00 */
[----:B------:R-:W-:Y:S01]  /*00f0*/  @!P1 IMAD R23, R0, 0x200, R19 ;  /* 0x0000020000179824 */ /* 0x000fe200078e0213 */
[----:B------:R-:W-:Y:S01]  /*0100*/  @!P1 IADD3 R19, R19, 0x80, RZ ;  /* 0x0000008013139810 */ /* 0x000fe20007ffe0ff */
[----:B------:R-:W2:Y:S03]  /*0110*/  @!P1 LDC.64 R4, c[0x0][0x228] ;  /* 0x00008a00ff049b82 */ /* 0x000ea60000000a00 */
[----:B------:R-:W-:Y:S01]  /*0120*/  ISETP.GE.AND P3, PT, R19, R10, PT ;  /* 0x0000000a1300720c */ /* 0x000fe20003f66270 */
[----:B0-----:R-:W-:-:S05]  /*0130*/  @!P0 IMAD.WIDE.U32 R6, R27, 0x2, R6 ;  /* 0x000000021b068825 */ /* 0x001fca00078e0006 */
[----:B------:R0:W3:Y:S07]  /*0140*/  @!P0 LDG.E.U16 R16, desc[UR4][R6.64] ;  /* 0x0000000406108981 */ /* 0x0000ee000c1e1500 */
[----:B------:R-:W4:Y:S01]  /*0150*/  @!P3 LDC.64 R2, c[0x0][0x228] ;  /* 0x00008a00ff02bb82 */ /* 0x000f220000000a00 */
[----:B------:R-:W-:Y:S02]  /*0160*/  @!P3 LEA R21, R0, R19, 0x9 ;  /* 0x000000130015b211 */ /* 0x000fe400078e48ff */
[----:B------:R-:W-:-:S04]  /*0170*/  @!P3 IADD3 R19, R19, 0x80, RZ ;  /* 0x000000801313b810 */ /* 0x000fc80007ffe0ff */
[----:B------:R-:W-:Y:S01]  /*0180*/  ISETP.GE.AND P2, PT, R19, R10, PT ;  /* 0x0000000a1300720c */ /* 0x000fe20003f46270 */
[----:B--2---:R-:W-:Y:S01]  /*0190*/  @!P1 IMAD.WIDE.U32 R28, R23, 0x2, R4 ;  /* 0x00000002171c9825 */ /* 0x004fe200078e0004 */
[----:B------:R-:W-:Y:S01]  /*01a0*/  PRMT R14, RZ, 0x7610, R14 ;  /* 0x00007610ff0e7816 */ /* 0x000fe2000000000e */
[----:B------:R-:W2:Y:S05]  /*01b0*/  @!P1 LDC.64 R4, c[0x0][0x220] ;  /* 0x00008800ff049b82 */ /* 0x000eaa0000000a00 */
[----:B------:R-:W3:Y:S05]  /*01c0*/  @!P1 LDG.E.U16 R14, desc[UR4][R28.64] ;  /* 0x000000041c0e9981 */ /* 0x000eea000c1e1500 */
[----:B0-----:R-:W0:Y:S01]  /*01d0*/  @!P2 LDC.64 R6, c[0x0][0x228] ;  /* 0x00008a00ff06ab82 */ /* 0x001e220000000a00 */
[----:B----4-:R-:W-:Y:S01]  /*01e0*/  @!P3 IMAD.WIDE.U32 R24, R21, 0x2, R2 ;  /* 0x000000021518b825 */ /* 0x010fe200078e0002 */
[----:B------:R-:W-:-:S06]  /*01f0*/  PRMT R18, RZ, 0x7610, R18 ;  /* 0x00007610ff127816 */ /* 0x000fcc0000000012 */
        /* <DEDUP_REMOVED lines=16> */
[C---:B------:R-:W-:Y:S02]  /*0300*/  IADD3 R25, R7.reuse, 0x100, RZ ;  /* 0x0000010007197810 */ /* 0x040fe40007ffe0ff */
[----:B------:R-:W-:Y:S02]  /*0310*/  IADD3 R9, R7, 0x80, RZ ;  /* 0x0000008007097810 */ /* 0x000fe40007ffe0ff */
[----:B------:R-:W-:Y:S01]  /*0320*/  ISETP.GE.AND P3, PT, R25, R10, PT ;  /* 0x0000000a1900720c */ /* 0x000fe20003f66270 */
[----:B-1----:R-:W-:Y:S01]  /*0330*/  @!P2 IMAD.WIDE.U32 R22, R19, 0x2, R22 ;  /* 0x000000021316a825 */ /* 0x002fe200078e0016 */
[----:B------:R-:W-:-:S06]  /*0340*/  PRMT R19, RZ, 0x7610, R19 ;  /* 0x00007610ff137816 */ /* 0x000fcc0000000013 */
[----:B------:R0:W5:Y:S01]  /*0350*/  @!P2 LDG.E.U16 R19, desc[UR4][R22.64] ;  /* 0x000000041613a981 */ /* 0x000162000c1e1500 */
[----:B------:R-:W-:Y:S01]  /*0360*/  ISETP.GE.AND P2, PT, R9, R10, PT ;  /* 0x0000000a0900720c */ /* 0x000fe20003f46270 */
[----:B--2---:R-:W-:-:S05]  /*0370*/  VIADD R3, R7, 0x180 ;  /* 0x0000018007037836 */ /* 0x004fca0000000000 */
[----:B------:R-:W-:Y:S02]  /*0380*/  ISETP.GE.AND P1, PT, R3, R10, PT ;  /* 0x0000000a0300720c */ /* 0x000fe40003f26270 */
[----:B------:R-:W1:Y:S01]  /*0390*/  @!P0 LDC.64 R2, c[0x0][0x218] ;  /* 0x00008600ff028b82 */ /* 0x000e620000000a00 */
[----:B------:R-:W-:-:S04]  /*03a0*/  @!P0 MOV R7, R9 ;  /* 0x0000000900078202 */ /* 0x000fc80000000f00 */
[----:B------:R-:W-:Y:S01]  /*03b0*/  ISETP.GE.AND P4, PT, R7, R10, PT ;  /* 0x0000000a0700720c */ /* 0x000fe20003f86270 */
[----:B------:R-:W-:Y:S01]  /*03c0*/  BSSY B0, `(.L_x_7538) ;  /* 0x000002a000007945 */ /* 0x000fe20003800000 */
[----:B---3--:R-:W-:-:S05]  /*03d0*/  @!P0 HADD2.F32 R16, -RZ, R16.H0_H0 ;  /* 0x20000010ff108230 */ /* 0x008fca0000004100 */
[----:B------:R-:W-:-:S06]  /*03e0*/  @!P0 FMUL.FTZ R16, R16, -1.4426950216293334961 ;  /* 0xbfb8aa3b10108820 */ /* 0x000fcc0000410000 */
[----:B------:R-:W2:Y:S01]  /*03f0*/  @!P0 MUFU.EX2 R16, R16 ;  /* 0x0000001000108308 */ /* 0x000ea20000000800 */
[----:B------:R-:W-:Y:S02]  /*0400*/  @!P2 HADD2.F32 R14, -RZ, R14.H0_H0 ;  /* 0x2000000eff0ea230 */ /* 0x000fe40000004100 */
[----:B--2---:R-:W-:Y:S01]  /*0410*/  @!P0 FADD.FTZ R5, R16, 1 ;  /* 0x3f80000010058421 */ /* 0x004fe20000010000 */
[----:B------:R-:W-:Y:S02]  /*0420*/  @!P3 HADD2.F32 R15, -RZ, R15.H0_H0 ;  /* 0x2000000fff0fb230 */ /* 0x000fe40000004100 */
[----:B------:R-:W-:-:S03]  /*0430*/  @!P2 FMUL.FTZ R14, R14, -1.4426950216293334961 ;  /* 0xbfb8aa3b0e0ea820 */ /* 0x000fc60000410000 */
[----:B------:R-:W-:Y:S01]  /*0440*/  @!P3 FMUL.FTZ R15, R15, -1.4426950216293334961 ;  /* 0xbfb8aa3b0f0fb820 */ /* 0x000fe20000410000 */
[----:B------:R-:W2:Y:S08]  /*0450*/  @!P0 MUFU.RCP R5, R5 ;  /* 0x0000000500058308 */ /* 0x000eb00000001000 */
[----:B------:R-:W3:Y:S08]  /*0460*/  @!P3 MUFU.EX2 R15, R15 ;  /* 0x0000000f000fb308 */ /* 0x000ef00000000800 */
[----:B------:R-:W0:Y:S01]  /*0470*/  @!P2 MUFU.EX2 R14, R14 ;  /* 0x0000000e000ea308 */ /* 0x000e220000000800 */
[----:B------:R-:W-:-:S05]  /*0480*/  @!P0 HADD2.F32 R18, -RZ, R18.H0_H0 ;  /* 0x20000012ff128230 */ /* 0x000fca0000004100 */
[----:B--2---:R-:W-:Y:S01]  /*0490*/  @!P0 FMUL.FTZ R18, R18, R5 ;  /* 0x0000000512128220 */ /* 0x004fe20000410000 */
[----:B---3--:R-:W-:Y:S01]  /*04a0*/  @!P3 FADD.FTZ R6, R15, 1 ;  /* 0x3f8000000f06b421 */ /* 0x008fe20000010000 */
[----:B------:R-:W-:-:S03]  /*04b0*/  @!P0 LEA R15, R0, R17, 0x9 ;  /* 0x00000011000f8211 */ /* 0x000fc600078e48ff */
[----:B------:R-:W-:Y:S01]  /*04c0*/  @!P0 F2FP.F16.F32.PACK_AB R13, RZ, R18 ;  /* 0x00000012ff0d823e */ /* 0x000fe200000000ff */
[----:B0-----:R-:W-:Y:S01]  /*04d0*/  @!P2 FADD.FTZ R4, R14, 1 ;  /* 0x3f8000000e04a421 */ /* 0x001fe20000010000 */
[----:B-1----:R-:W-:Y:S01]  /*04e0*/  @!P0 IMAD.WIDE.U32 R2, R15, 0x2, R2 ;  /* 0x000000020f028825 */ /* 0x002fe200078e0002 */
[----:B------:R-:W0:Y:S03]  /*04f0*/  @!P3 MUFU.RCP R6, R6 ;  /* 0x000000060006b308 */ /* 0x000e260000001000 */
[----:B------:R-:W-:Y:S01]  /*0500*/  @!P1 HADD2.F32 R20, -RZ, R20.H0_H0 ;  /* 0x20000014ff149230 */ /* 0x000fe20000004100 */
[----:B------:R1:W-:Y:S04]  /*0510*/  @!P0 STG.E.U16 desc[UR4][R2.64], R13 ;  /* 0x0000000d02008986 */ /* 0x0003e8000c101504 */
[----:B------:R-:W2:Y:S01]  /*0520*/  @!P2 MUFU.RCP R4, R4 ;  /* 0x000000040004a308 */ /* 0x000ea20000001000 */
[----:B------:R-:W-:Y:S01]  /*0530*/  @!P1 FMUL.FTZ R5, R20, -1.4426950216293334961 ;  /* 0xbfb8aa3b14059820 */ /* 0x000fe20000410000 */
[----:B----4-:R-:W-:-:S02]  /*0540*/  @!P2 HADD2.F32 R9, -RZ, R24.H0_H0 ;  /* 0x20000018ff09a230 */ /* 0x010fc40000004100 */
[----:B------:R-:W-:-:S04]  /*0550*/  @!P3 HADD2.F32 R21, -RZ, R21.H0_H0 ;  /* 0x20000015ff15b230 */ /* 0x000fc80000004100 */
[----:B------:R-:W3:Y:S01]  /*0560*/  @!P1 MUFU.EX2 R5, R5 ;  /* 0x0000000500059308 */ /* 0x000ee20000000800 */
[----:B0-----:R-:W-:Y:S01]  /*0570*/  @!P3 FMUL.FTZ R6, R21, R6 ;  /* 0x000000061506b220 */ /* 0x001fe20000410000 */
[----:B--2---:R-:W-:-:S04]  /*0580*/  @!P2 FMUL.FTZ R4, R9, R4 ;  /* 0x000000040904a220 */ /* 0x004fc80000410000 */
[----:B------:R-:W-:Y:S02]  /*0590*/  @!P3 F2FP.F16.F32.PACK_AB R12, RZ, R6 ;  /* 0x00000006ff0cb23e */ /* 0x000fe400000000ff */
[----:B------:R-:W-:Y:S01]  /*05a0*/  @!P2 F2FP.F16.F32.PACK_AB R11, RZ, R4 ;  /* 0x00000004ff0ba23e */ /* 0x000fe200000000ff */
[----:B-1----:R-:W-:Y:S06]  /*05b0*/  @P4 BRA `(.L_x_7539) ;  /* 0x0000000000284947 */ /* 0x002fec0003800000 */
[----:B------:R-:W0:Y:S01]  /*05c0*/  LDC.64 R8, c[0x0][0x218] ;  /* 0x00008600ff087b82 */ /* 0x000e220000000a00 */
[----:B------:R-:W-:Y:S01]  /*05d0*/  LEA R3, R0, R7, 0x9 ;  /* 0x0000000700037211 */ /* 0x000fe200078e48ff */
[----:B------:R-:W-:-:S05]  /*05e0*/  VIADD R7, R7, 0x80 ;  /* 0x0000008007077836 */ /* 0x000fca0000000000 */
[----:B------:R-:W-:-:S13]  /*05f0*/  ISETP.GE.AND P0, PT, R7, R10, PT ;  /* 0x0000000a0700720c */ /* 0x000fda0003f06270 */
[----:B------:R-:W-:Y:S02]  /*0600*/  @!P0 LEA R13, R0, R7, 0x9 ;  /* 0x00000007000d8211 */ /* 0x000fe400078e48ff */
[----:B------:R-:W-:Y:S01]  /*0610*/  @!P0 IADD3 R7, R7, 0x80, RZ ;  /* 0x0000008007078810 */ /* 0x000fe20007ffe0ff */
[----:B0-----:R-:W-:-:S04]  /*0620*/  IMAD.WIDE.U32 R2, R3, 0x2, R8 ;  /* 0x0000000203027825 */ /* 0x001fc800078e0008 */
[----:B------:R-:W-:Y:S01]  /*0630*/  @!P0 IMAD.WIDE.U32 R8, R13, 0x2, R8 ;  /* 0x000000020d088825 */ /* 0x000fe200078e0008 */
[----:B------:R0:W-:Y:S04]  /*0640*/  STG.E.U16 desc[UR4][R2.64], R11 ;  /* 0x0000000b02007986 */ /* 0x0001e8000c101504 */
[----:B------:R0:W-:Y:S02]  /*0650*/  @!P0 STG.E.U16 desc[UR4][R8.64], R12 ;  /* 0x0000000c08008986 */ /* 0x0001e4000c101504 */
.L_x_7539:
[----:B------:R-:W-:Y:S05]  /*0660*/  BSYNC B0 ;  /* 0x0000000000007941 */ /* 0x000fea0003800000 */
.L_x_7538:
[----:B---3--:R-:W-:Y:S01]  /*0670*/  @!P1 FADD.FTZ R5, R5, 1 ;  /* 0x3f80000005059421 */ /* 0x008fe20000010000 */
[----:B------:R-:W-:-:S03]  /*0680*/  ISETP.GE.AND P0, PT, R7, R10, PT ;  /* 0x0000000a0700720c */ /* 0x000fc60003f06270 */
[----:B------:R1:W2:Y:S10]  /*0690*/  @!P1 MUFU.RCP R4, R5 ;  /* 0x0000000500049308 */ /* 0x0002b40000001000 */
[----:B-1----:R-:W-:Y:S05]  /*06a0*/  @P0 EXIT ;  /* 0x000000000000094d */ /* 0x002fea0003800000 */
[----:B0-----:R-:W0:Y:S01]  /*06b0*/  LDC.64 R2, c[0x0][0x218] ;  /* 0x00008600ff027b82 */ /* 0x001e220000000a00 */
[----:B-----5:R-:W-:Y:S01]  /*06c0*/  @!P1 HADD2.F32 R19, -RZ, R19.H0_H0 ;  /* 0x20000013ff139230 */ /* 0x020fe20000004100 */
[----:B------:R-:W-:-:S04]  /*06d0*/  LEA R7, R0, R7, 0x9 ;  /* 0x0000000700077211 */ /* 0x000fc800078e48ff */
[----:B--2---:R-:W-:-:S05]  /*06e0*/  @!P1 FMUL.FTZ R4, R19, R4 ;  /* 0x0000000413049220 */ /* 0x004fca0000410000 */
[----:B------:R-:W-:Y:S01]  /*06f0*/  @!P1 F2FP.F16.F32.PACK_AB R5, RZ, R4 ;  /* 0x00000004ff05923e */ /* 0x000fe200000000ff */
[----:B0-----:R-:W-:-:S05]  /*0700*/  IMAD.WIDE.U32 R2, R7, 0x2, R2 ;  /* 0x0000000207027825 */ /* 0x001fca00078e0002 */
[----:B------:R-:W-:Y:S01]  /*0710*/  STG.E.U16 desc[UR4][R2.64], R5 ;  /* 0x0000000502007986 */ /* 0x000fe2000c101504 */
[----:B------:R-:W-:Y:S05]  /*0720*/  EXIT ;  /* 0x000000000000794d */ /* 0x000fea0003800000 */
.L_x_7540:
        /* <DEDUP_REMOVED lines=13> */
.L_x_9611:


//--------------------- .text._ZN2at6native29vectorized_elementwise_kernelILi2EZZZNS0_10glu_kernelERNS_18TensorIteratorBaseEENKUlvE_clEvENKUlvE1_clEvEUlN3c104HalfES7_E_St5arrayIPcLm3EEEEviT0_T1_ --------------------------
	.section	.text._ZN2at6native29vectorized_elementwise_kernelILi2EZZZNS0_10glu_kernelERNS_18TensorIteratorBaseEENKUlvE_clEvENKUlvE1_clEvEUlN3c104HalfES7_E_St5arrayIPcLm3EEEEviT0_T1_,"ax",@progbits
	.align	128
        .global         _ZN2at6native29vectorized_elementwise_kernelILi2EZZZNS0_10glu_kernelERNS_18TensorIteratorBaseEENKUlvE_clEvENKUlvE1_clEvEUlN3c104HalfES7_E_St5arrayIPcLm3EEEEviT0_T1_
        .type           _ZN2at6native29vectorized_elementwise_kernelILi2EZZZNS0_10glu_kernelERNS_18TensorIteratorBaseEENKUlvE_clEvENKUlvE1_clEvEUlN3c104HalfES7_E_St5arrayIPcLm3EEEEviT0_T1_,@function
        .size           _ZN2at6native29vectorized_elementwise_kernelILi2EZZZNS0_10glu_kernelERNS_18TensorIteratorBaseEENKUlvE_clEvENKUlvE1_clEvEUlN3c104HalfES7_E_St5arrayIPcLm3EEEEviT0_T1_,(.L_x_9612 - _ZN2at6native29vectorized_elementwise_kernelILi2EZZZNS0_10glu_kernelERNS_18TensorIteratorBaseEENKUlvE_clEvENKUlvE1_clEvEUlN3c104HalfES7_E_St5arrayIPcLm3EEEEviT0_T1_)
        .other          _ZN2at6native29vectorized_elementwise_kernelILi2EZZZNS0_10glu_kernelERNS_18TensorIteratorBaseEENKUlvE_clEvENKUlvE1_clEvEUlN3c104HalfES7_E_St5arrayIPcLm3EEEEviT0_T1_,@"STO_CUDA_ENTRY STV_DEFAULT"
_ZN2at6native29vectorized_elementwise_kernelILi2EZZZNS0_10glu_kernelERNS_18TensorIteratorBaseEENKUlvE_clEvENKUlvE1_clEvEUlN3c104HalfES7_E_St5arrayIPcLm3EEEEviT0_T1_:
.text._ZN2at6native29vectorized_elementwise_kernelILi2EZZZNS0_10glu_kernelERNS_18TensorIteratorBaseEENKUlvE_clEvENKUlvE1_clEvEUlN3c104HalfES7_E_St5arrayIPcLm3EEEEviT0_T1_:
        /* <DEDUP_REMOVED lines=16> */
[----:B------:R0:W5:Y:S01]  /*0100*/  LDG.E R2, desc[UR4][R10.64+0x600] ;  /* 0x000600040a027981 */ /* 0x000162000c1e1900 */
[----:B--2---:R-:W-:-:S04]  /*0110*/  IMAD.WIDE R6, R0, 0x2, R6 ;  /* 0x0000000200067825 */ /* 0x004fc800078e0206 */
[----:B------:R-:W-:-:S05]  /*0120*/  IMAD.WIDE.U32 R14, R4, 0x4, R6 ;  /* 0x00000004040e7825 */ /* 0x000fca00078e0006 */
[----:B------:R-:W2:Y:S04]  /*0130*/  LDG.E R6, desc[UR4][R14.64] ;  /* 0x000000040e067981 */ /* 0x000ea8000c1e1900 */
[----:B------:R-:W2:Y:S04]  /*0140*/  LDG.E R7, desc[UR4][R14.64+0x200] ;  /* 0x000200040e077981 */ /* 0x000ea8000c1e1900 */
[----:B------:R-:W2:Y:S04]  /*0150*/  LDG.E R5, desc[UR4][R14.64+0x400] ;  /* 0x000400040e057981 */ /* 0x000ea8000c1e1900 */
[----:B------:R1:W2:Y:S01]  /*0160*/  LDG.E R8, desc[UR4][R14.64+0x600] ;  /* 0x000600040e087981 */ /* 0x0002a2000c1e1900 */
[----:B---3--:R-:W-:-:S02]  /*0170*/  HADD2.F32 R3, -RZ, R13.H0_H0 ;  /* 0x2000000dff037230 */ /* 0x008fc40000004100 */
[----:B------:R-:W-:-:S03]  /*0180*/  HADD2.F32 R13, -RZ, R13.H1_H1 ;  /* 0x3000000dff0d7230 */ /* 0x000fc60000004100 */
[----:B------:R-:W-:Y:S01]  /*0190*/  FMUL.FTZ R9, R3, -1.4426950216293334961 ;  /* 0xbfb8aa3b03097820 */ /* 0x000fe20000410000 */
[--C-:B----4-:R-:W-:Y:S02]  /*01a0*/  HADD2.F32 R3, -RZ, R16.reuse.H0_H0 ;  /* 0x20000010ff037230 */ /* 0x110fe40000004100 */
[----:B0-----:R-:W-:Y:S01]  /*01b0*/  FMUL.FTZ R11, R13, -1.4426950216293334961 ;  /* 0xbfb8aa3b0d0b7820 */ /* 0x001fe20000410000 */
[----:B------:R-:W-:Y:S02]  /*01c0*/  HADD2.F32 R13, -RZ, R16.H1_H1 ;  /* 0x30000010ff0d7230 */ /* 0x000fe40000004100 */
[----:B------:R-:W-:Y:S01]  /*01d0*/  FMUL.FTZ R10, R3, -1.4426950216293334961 ;  /* 0xbfb8aa3b030a7820 */ /* 0x000fe20000410000 */
[----:B------:R-:W0:Y:S02]  /*01e0*/  MUFU.EX2 R9, R9 ;  /* 0x0000000900097308 */ /* 0x000e240000000800 */
[----:B------:R-:W-:Y:S01]  /*01f0*/  FMUL.FTZ R3, R13, -1.4426950216293334961 ;  /* 0xbfb8aa3b0d037820 */ /* 0x000fe20000410000 */
[----:B-----5:R-:W-:-:S02]  /*0200*/  HADD2.F32 R13, -RZ, R12.H0_H0 ;  /* 0x2000000cff0d7230 */ /* 0x020fc40000004100 */
[----:B------:R-:W-:-:S03]  /*0210*/  HADD2.F32 R12, -RZ, R12.H1_H1 ;  /* 0x3000000cff0c7230 */ /* 0x000fc60000004100 */
[----:B------:R-:W-:Y:S01]  /*0220*/  FMUL.FTZ R13, R13, -1.4426950216293334961 ;  /* 0xbfb8aa3b0d0d7820 */ /* 0x000fe20000410000 */
[----:B------:R-:W3:Y:S01]  /*0230*/  MUFU.EX2 R11, R11 ;  /* 0x0000000b000b7308 */ /* 0x000ee20000000800 */
[----:B------:R-:W-:Y:S01]  /*0240*/  FMUL.FTZ R16, R12, -1.4426950216293334961 ;  /* 0xbfb8aa3b0c107820 */ /* 0x000fe20000410000 */
[--C-:B------:R-:W-:Y:S02]  /*0250*/  HADD2.F32 R12, -RZ, R2.reuse.H0_H0 ;  /* 0x20000002ff0c7230 */ /* 0x100fe40000004100 */
[----:B------:R-:W-:-:S03]  /*0260*/  HADD2.F32 R2, -RZ, R2.H1_H1 ;  /* 0x30000002ff027230 */ /* 0x000fc60000004100 */
[----:B------:R-:W-:Y:S01]  /*0270*/  FMUL.FTZ R12, R12, -1.4426950216293334961 ;  /* 0xbfb8aa3b0c0c7820 */ /* 0x000fe20000410000 */
[----:B------:R-:W-:Y:S01]  /*0280*/  MUFU.EX2 R3, R3 ;  /* 0x0000000300037308 */ /* 0x000fe20000000800 */
[----:B------:R-:W-:Y:S01]  /*0290*/  FMUL.FTZ R2, R2, -1.4426950216293334961 ;  /* 0xbfb8aa3b02027820 */ /* 0x000fe20000410000 */
[----:B0-----:R-:W-:-:S06]  /*02a0*/  FADD.FTZ R9, R9, 1 ;  /* 0x3f80000009097421 */ /* 0x001fcc0000010000 */
[----:B------:R-:W1:Y:S08]  /*02b0*/  MUFU.EX2 R10, R10 ;  /* 0x0000000a000a7308 */ /* 0x000e700000000800 */
[----:B------:R3:W0:Y:S08]  /*02c0*/  MUFU.EX2 R17, R13 ;  /* 0x0000000d00117308 */ /* 0x0006300000000800 */
[----:B------:R4:W5:Y:S01]  /*02d0*/  MUFU.EX2 R18, R16 ;  /* 0x0000001000127308 */ /* 0x0009620000000800 */
[----:B---3--:R-:W-:Y:S01]  /*02e0*/  FADD.FTZ R13, R11, 1 ;  /* 0x3f8000000b0d7421 */ /* 0x008fe20000010000 */
[----:B-1----:R-:W-:-:S06]  /*02f0*/  FADD.FTZ R14, R10, 1 ;  /* 0x3f8000000a0e7421 */ /* 0x002fcc0000010000 */
[----:B------:R-:W1:Y:S01]  /*0300*/  MUFU.EX2 R12, R12 ;  /* 0x0000000c000c7308 */ /* 0x000e620000000800 */
[----:B----4-:R-:W-:Y:S01]  /*0310*/  FADD.FTZ R16, R3, 1 ;  /* 0x3f80000003107421 */ /* 0x010fe20000010000 */
[----:B0-----:R-:W-:Y:S01]  /*0320*/  FADD.FTZ R11, R17, 1 ;  /* 0x3f800000110b7421 */ /* 0x001fe20000010000 */
[--C-:B--2---:R-:W-:Y:S02]  /*0330*/  HADD2.F32 R17, -RZ, R7.reuse.H0_H0 ;  /* 0x20000007ff117230 */ /* 0x104fe40000004100 */
[----:B------:R-:W-:-:S03]  /*0340*/  HADD2.F32 R7, -RZ, R7.H1_H1 ;  /* 0x30000007ff077230 */ /* 0x000fc60000004100 */
[----:B------:R0:W2:Y:S01]  /*0350*/  MUFU.EX2 R15, R2 ;  /* 0x00000002000f7308 */ /* 0x0000a20000000800 */
[----:B-----5:R-:W-:Y:S01]  /*0360*/  FADD.FTZ R10, R18, 1 ;  /* 0x3f800000120a7421 */ /* 0x020fe20000010000 */
[--C-:B------:R-:W-:Y:S02]  /*0370*/  HADD2.F32 R18, -RZ, R6.reuse.H0_H0 ;  /* 0x20000006ff127230 */ /* 0x100fe40000004100 */
[----:B------:R-:W-:-:S04]  /*0380*/  HADD2.F32 R6, -RZ, R6.H1_H1 ;  /* 0x30000006ff067230 */ /* 0x000fc80000004100 */
[----:B------:R-:W3:Y:S01]  /*0390*/  MUFU.RCP R13, R13 ;  /* 0x0000000d000d7308 */ /* 0x000ee20000001000 */
[----:B0-----:R-:W0:Y:S01]  /*03a0*/  LDC.64 R2, c[0x0][0x218] ;  /* 0x00008600ff027b82 */ /* 0x001e220000000a00 */
[----:B-1----:R-:W-:-:S06]  /*03b0*/  FADD.FTZ R12, R12, 1 ;  /* 0x3f8000000c0c7421 */ /* 0x002fcc0000010000 */
[----:B------:R-:W1:Y:S01]  /*03c0*/  MUFU.RCP R16, R16 ;  /* 0x0000001000107308 */ /* 0x000e620000001000 */
[----:B--2---:R-:W-:-:S07]  /*03d0*/  FADD.FTZ R15, R15, 1 ;  /* 0x3f8000000f0f7421 */ /* 0x004fce0000010000 */
[----:B------:R-:W2:Y:S01]  /*03e0*/  MUFU.RCP R9, R9 ;  /* 0x0000000900097308 */ /* 0x000ea20000001000 */
[----:B---3--:R-:W-:Y:S01]  /*03f0*/  FMUL.FTZ R6, R6, R13 ;  /* 0x0000000d06067220 */ /* 0x008fe20000410000 */
[--C-:B------:R-:W-:Y:S02]  /*0400*/  HADD2.F32 R13, -RZ, R8.reuse.H0_H0 ;  /* 0x20000008ff0d7230 */ /* 0x100fe40000004100 */
[----:B------:R-:W-:-:S04]  /*0410*/  HADD2.F32 R8, -RZ, R8.H1_H1 ;  /* 0x30000008ff087230 */ /* 0x000fc80000004100 */
[----:B------:R-:W3:Y:S01]  /*0420*/  MUFU.RCP R14, R14 ;  /* 0x0000000e000e7308 */ /* 0x000ee20000001000 */
[----:B-1----:R-:W-:Y:S01]  /*0430*/  FMUL.FTZ R7, R7, R16 ;  /* 0x0000001007077220 */ /* 0x002fe20000410000 */
[--C-:B------:R-:W-:Y:S02]  /*0440*/  HADD2.F32 R16, -RZ, R5.reuse.H0_H0 ;  /* 0x20000005ff107230 */ /* 0x100fe40000004100 */
[----:B------:R-:W-:Y:S02]  /*0450*/  HADD2.F32 R5, -RZ, R5.H1_H1 ;  /* 0x30000005ff057230 */ /* 0x000fe40000004100 */
[----:B0-----:R-:W-:Y:S02]  /*0460*/  IMAD.WIDE.U32 R2, R0, 0x2, R2 ;  /* 0x0000000200027825 */ /* 0x001fe400078e0002 */
[----:B------:R-:W0:Y:S02]  /*0470*/  MUFU.RCP R11, R11 ;  /* 0x0000000b000b7308 */ /* 0x000e240000001000 */
[----:B--2---:R-:W-:Y:S01]  /*0480*/  FMUL.FTZ R9, R18, R9 ;  /* 0x0000000912097220 */ /* 0x004fe20000410000 */
[----:B------:R-:W-:-:S04]  /*0490*/  IMAD.WIDE R2, R4, 0x4, R2 ;  /* 0x0000000404027825 */ /* 0x000fc800078e0202 */
[----:B------:R-:W-:Y:S01]  /*04a0*/  F2FP.F16.F32.PACK_AB R9, R6, R9 ;  /* 0x000000090609723e */ /* 0x000fe200000000ff */
[----:B------:R-:W1:Y:S01]  /*04b0*/  MUFU.RCP R10, R10 ;  /* 0x0000000a000a7308 */ /* 0x000e620000001000 */
[----:B---3--:R-:W-:-:S03]  /*04c0*/  FMUL.FTZ R14, R17, R14 ;  /* 0x0000000e110e7220 */ /* 0x008fc60000410000 */
[----:B------:R-:W-:Y:S02]  /*04d0*/  STG.E desc[UR4][R2.64], R9 ;  /* 0x0000000902007986 */ /* 0x000fe4000c101904 */
[----:B------:R-:W-:Y:S02]  /*04e0*/  F2FP.F16.F32.PACK_AB R7, R7, R14 ;  /* 0x0000000e0707723e */ /* 0x000fe400000000ff */
[----:B------:R-:W2:Y:S01]  /*04f0*/  MUFU.RCP R12, R12 ;  /* 0x0000000c000c7308 */ /* 0x000ea20000001000 */
[----:B0-----:R-:W-:Y:S02]  /*0500*/  FMUL.FTZ R11, R16, R11 ;  /* 0x0000000b100b7220 */ /* 0x001fe40000410000 */
[----:B------:R-:W-:Y:S05]  /*0510*/  STG.E desc[UR4][R2.64+0x200], R7 ;  /* 0x0002000702007986 */ /* 0x000fea000c101904 */
[----:B------:R-:W0:Y:S01]  /*0520*/  MUFU.RCP R15, R15 ;  /* 0x0000000f000f7308 */ /* 0x000e220000001000 */
[----:B-1----:R-:W-:-:S05]  /*0530*/  FMUL.FTZ R10, R5, R10 ;  /* 0x0000000a050a7220 */ /* 0x002fca0000410000 */
[----:B------:R-:W-:Y:S01]  /*0540*/  F2FP.F16.F32.PACK_AB R11, R10, R11 ;  /* 0x0000000b0a0b723e */ /* 0x000fe200000000ff */
[----:B--2---:R-:W-:-:S04]  /*0550*/  FMUL.FTZ R12, R13, R12 ;  /* 0x0000000c0d0c7220 */ /* 0x004fc80000410000 */
[----:B------:R-:W-:Y:S01]  /*0560*/  STG.E desc[UR4][R2.64+0x400], R11 ;  /* 0x0004000b02007986 */ /* 0x000fe2000c101904 */
[----:B0-----:R-:W-:-:S05]  /*0570*/  FMUL.FTZ R15, R8, R15 ;  /* 0x0000000f080f7220 */ /* 0x001fca0000410000 */
[----:B------:R-:W-:-:S05]  /*0580*/  F2FP.F16.F32.PACK_AB R15, R15, R12 ;  /* 0x0000000c0f0f723e */ /* 0x000fca00000000ff */
[----:B------:R-:W-:Y:S01]  /*0590*/  STG.E desc[UR4][R2.64+0x600], R15 ;  /* 0x0006000f02007986 */ /* 0x000fe2000c101904 */
[----:B------:R-:W-:Y:S05]  /*05a0*/  EXIT ;  /* 0x000000000000794d */ /* 0x000fea0003800000 */
.L_x_7541:
[----:B------:R-:W0:Y:S01]  /*05b0*/  S2R R29, SR_TID.X ;  /* 0x00000000001d7919 */ /* 0x000e220000002100 */
[----:B------:R-:W-:Y:S02]  /*05c0*/  PRMT R13, RZ, 0x7610, R13 ;  /* 0x00007610ff0d7816 */ /* 0x000fe4000000000d */
[----:B0-----:R-:W-:-:S13]  /*05d0*/  ISETP.GE.AND P0, PT, R29, R2, PT ;  /* 0x000000021d00720c */ /* 0x001fda0003f06270 */
[----:B------:R-:W-:Y:S01]  /*05e0*/  @!P0 IADD3 R15, R0, R29, RZ ;  /* 0x0000001d000f8210 */ /* 0x000fe20007ffe0ff */
[----:B------:R-:W0:Y:S01]  /*05f0*/  @!P0 LDC.64 R34, c[0x0][0x220] ;  /* 0x00008800ff228b82 */ /* 0x000e220000000a00 */
[----:B------:R-:W-:-:S04]  /*0600*/  @!P0 IADD3 R29, R29, 0x80, RZ ;  /* 0x000000801d1d8810 */ /* 0x000fc80007ffe0ff */
[----:B------:R-:W-:-:S13]  /*0610*/  ISETP.GE.AND P1, PT, R29, R2, PT ;  /* 0x000000021d00720c */ /* 0x000fda0003f26270 */
[----:B------:R-:W1:Y:S01]  /*0620*/  @!P1 LDC.64 R10, c[0x0][0x228] ;  /* 0x00008a00ff0a9b82 */ /* 0x000e620000000a00 */
[----:B------:R-:W-:-:S07]  /*0630*/  @!P1 IADD3 R23, R0, R29, RZ ;  /* 0x0000001d00179210 */ /* 0x000fce0007ffe0ff */
[----:B------:R-:W2:Y:S01]  /*0640*/  @!P1 LDC.64 R16, c[0x0][0x220] ;  /* 0x00008800ff109b82 */ /* 0x000ea20000000a00 */
[----:B-1----:R-:W-:-:S05]  /*0650*/  @!P1 IMAD.WIDE.U32 R18, R23, 0x2, R10 ;  /* 0x0000000217129825 */ /* 0x002fca00078e000a */
[----:B------:R1:W3:Y:S01]  /*0660*/  @!P1 LDG.E.U16 R13, desc[UR4][R18.64] ;  /* 0x00000004120d9981 */ /* 0x0002e2000c1e1500 */
[----:B------:R-:W-:Y:S01]  /*0670*/  PRMT R12, RZ, 0x7610, R12 ;  /* 0x00007610ff0c7816 */ /* 0x000fe2000000000c */
[----:B--2---:R-:W-:Y:S01]  /*0680*/  @!P1 IMAD.WIDE.U32 R16, R23, 0x2, R16 ;  /* 0x0000000217109825 */ /* 0x004fe200078e0010 */
[----:B------:R-:W-:Y:S01]  /*0690*/  @!P1 IADD3 R29, R29, 0x80, RZ ;  /* 0x000000801d1d9810 */ /* 0x000fe20007ffe0ff */
[----:B------:R-:W2:Y:S03]  /*06a0*/  @!P0 LDC.64 R22, c[0x0][0x228] ;  /* 0x00008a00ff168b82 */ /* 0x000ea60000000a00 */
[----:B------:R-:W4:Y:S01]  /*06b0*/  @!P1 LDG.E.U16 R12, desc[UR4][R16.64] ;  /* 0x00000004100c9981 */ /* 0x000f22000c1e1500 */
[----:B------:R-:W-:Y:S01]  /*06c0*/  ISETP.GE.AND P1, PT, R29, R2, PT ;  /* 0x000000021d00720c */ /* 0x000fe20003f26270 */
[----:B0-----:R-:W-:Y:S01]  /*06d0*/  @!P0 IMAD.WIDE.U32 R34, R15, 0x2, R34 ;  /* 0x000000020f228825 */ /* 0x001fe200078e0022 */
[----:B------:R-:W-:-:S02]  /*06e0*/  PRMT R24, RZ, 0x7610, R24 ;  /* 0x00007610ff187816 */ /* 0x000fc40000000018 */
[----:B------:R-:W-:Y:S01]  /*06f0*/  PRMT R26, RZ, 0x7610, R26 ;  /* 0x00007610ff1a7816 */ /* 0x000fe2000000001a */
[----:B------:R-:W0:Y:S01]  /*0700*/  S2R R25, SR_TID.X ;  /* 0x0000000000197919 */ /* 0x000e220000002100 */
[----:B--2---:R-:W-:-:S07]  /*0710*/  @!P0 IMAD.WIDE.U32 R22, R15, 0x2, R22 ;  /* 0x000000020f168825 */ /* 0x004fce00078e0016 */
[C---:B------:R-:W-:Y:S01]  /*0720*/  @!P1 IADD3 R11, R0.reuse, R29, RZ ;  /* 0x0000001d000b9210 */ /* 0x040fe20007ffe0ff */
[----:B------:R-:W2:Y:S01]  /*0730*/  @!P1 LDC.64 R32, c[0x0][0x220] ;  /* 0x00008800ff209b82 */ /* 0x000ea20000000a00 */
[----:B------:R-:W-:Y:S01]  /*0740*/  @!P1 IADD3 R29, R29, 0x80, RZ ;  /* 0x000000801d1d9810 */ /* 0x000fe20007ffe0ff */
[----:B------:R5:W4:Y:S03]  /*0750*/  @!P0 LDG.E.U16 R26, desc[UR4][R34.64] ;  /* 0x00000004221a8981 */ /* 0x000b26000c1e1500 */
[C---:B------:R-:W-:Y:S01]  /*0760*/  ISETP.GE.AND P2, PT, R29.reuse, R2, PT ;  /* 0x000000021d00720c */ /* 0x040fe20003f46270 */
[----:B------:R0:W4:Y:S02]  /*0770*/  @!P0 LDG.E.U16 R24, desc[UR4][R22.64] ;  /* 0x0000000416188981 */ /* 0x000124000c1e1500 */
[----:B------:R-:W5:Y:S10]  /*0780*/  @!P1 LDC.64 R36, c[0x0][0x228] ;  /* 0x00008a00ff249b82 */ /* 0x000f740000000a00 */
[----:B-1----:R-:W-:Y:S01]  /*0790*/  @!P2 IADD3 R19, R0, R29, RZ ;  /* 0x0000001d0013a210 */ /* 0x002fe20007ffe0ff */
[----:B------:R-:W1:Y:S01]  /*07a0*/  @!P2 LDC.64 R30, c[0x0][0x220] ;  /* 0x00008800ff1eab82 */ /* 0x000e620000000a00 */
[----:B------:R-:W-:-:S04]  /*07b0*/  @!P2 IADD3 R29, R29, 0x80, RZ ;  /* 0x000000801d1da810 */ /* 0x000fc80007ffe0ff */
[----:B------:R-:W-:-:S03]  /*07c0*/  ISETP.GE.AND P3, PT, R29, R2, PT ;  /* 0x000000021d00720c */ /* 0x000fc60003f66270 */
[----:B------:R-:W0:Y:S01]  /*07d0*/  @!P2 LDC.64 R14, c[0x0][0x228] ;  /* 0x00008a00ff0eab82 */ /* 0x000e220000000a00 */
[----:B--2---:R-:W-:-:S04]  /*07e0*/  @!P1 IMAD.WIDE.U32 R32, R11, 0x2, R32 ;  /* 0x000000020b209825 */ /* 0x004fc800078e0020 */
[----:B-----5:R-:W-:-:S05]  /*07f0*/  @!P1 IMAD.WIDE.U32 R36, R11, 0x2, R36 ;  /* 0x000000020b249825 */ /* 0x020fca00078e0024 */
[----:B------:R-:W-:Y:S01]  /*0800*/  @!P3 IADD3 R11, R0, R29, RZ ;  /* 0x0000001d000bb210 */ /* 0x000fe20007ffe0ff */
[----:B------:R-:W2:Y:S01]  /*0810*/  @!P3 LDC.64 R34, c[0x0][0x220] ;  /* 0x00008800ff22bb82 */ /* 0x000ea20000000a00 */
[----:B------:R-:W-:-:S04]  /*0820*/  @!P3 IADD3 R29, R29, 0x80, RZ ;  /* 0x000000801d1db810 */ /* 0x000fc80007ffe0ff */
[----:B------:R-:W-:Y:S02]  /*0830*/  ISETP.GE.AND P4, PT, R29, R2, PT ;  /* 0x000000021d00720c */ /* 0x000fe40003f86270 */
[----:B------:R-:W-:Y:S01]  /*0840*/  PRMT R16, RZ, 0x7610, R16 ;  /* 0x00007610ff107816 */ /* 0x000fe20000000010 */
[C---:B-1----:R-:W-:Y:S01]  /*0850*/  @!P2 IMAD.WIDE.U32 R30, R19.reuse, 0x2, R30 ;  /* 0x00000002131ea825 */ /* 0x042fe200078e001e */
[----:B0-----:R-:W-:Y:S02]  /*0860*/  PRMT R22, RZ, 0x7610, R22 ;  /* 0x00007610ff167816 */ /* 0x001fe40000000016 */
[----:B------:R-:W-:Y:S02]  /*0870*/  PRMT R27, RZ, 0x7610, R27 ;  /* 0x00007610ff1b7816 */ /* 0x000fe4000000001b */
[----:B------:R0:W5:Y:S01]  /*0880*/  @!P1 LDG.E.U16 R16, desc[UR4][R32.64] ;  /* 0x0000000420109981 */ /* 0x000162000c1e1500 */
[----:B------:R-:W-:-:S03]  /*0890*/  @!P2 IMAD.WIDE.U32 R14, R19, 0x2, R14 ;  /* 0x00000002130ea825 */ /* 0x000fc600078e000e */
[----:B------:R1:W5:Y:S01]  /*08a0*/  @!P2 LDG.E.U16 R22, desc[UR4][R30.64] ;  /* 0x000000041e16a981 */ /* 0x000362000c1e1500 */
[----:B------:R-:W-:-:S03]  /*08b0*/  PRMT R17, RZ, 0x7610, R17 ;  /* 0x00007610ff117816 */ /* 0x000fc60000000011 */
[----:B------:R1:W5:Y:S01]  /*08c0*/  @!P2 LDG.E.U16 R27, desc[UR4][R14.64] ;  /* 0x000000040e1ba981 */ /* 0x000362000c1e1500 */
[----:B0-----:R-:W0:Y:S01]  /*08d0*/  @!P3 LDC.64 R32, c[0x0][0x228] ;  /* 0x00008a00ff20bb82 */ /* 0x001e220000000a00 */
[----:B------:R-:W-:Y:S02]  /*08e0*/  IADD3 R23, R25, 0x80, RZ ;  /* 0x0000008019177810 */ /* 0x000fe40007ffe0ff */
[----:B------:R1:W5:Y:S05]  /*08f0*/  @!P1 LDG.E.U16 R17, desc[UR4][R36.64] ;  /* 0x0000000424119981 */ /* 0x00036a000c1e1500 */
[----:B-1----:R-:W1:Y:S01]  /*0900*/  @!P4 LDC.64 R30, c[0x0][0x220] ;  /* 0x00008800ff1ecb82 */ /* 0x002e620000000a00 */
[----:B------:R-:W-:-:S07]  /*0910*/  ISETP.GE.AND P5, PT, R23, R2, PT ;  /* 0x000000021700720c */ /* 0x000fce0003fa6270 */
[----:B------:R-:W1:Y:S01]  /*0920*/  @!P4 LDC.64 R14, c[0x0][0x228] ;  /* 0x00008a00ff0ecb82 */ /* 0x000e620000000a00 */
[----:B------:R-:W-:Y:S02]  /*0930*/  @!P4 IADD3 R36, R0, R29, RZ ;  /* 0x0000001d0024c210 */ /* 0x000fe40007ffe0ff */
[----:B------:R-:W-:-:S04]  /*0940*/  @!P4 IADD3 R29, R29, 0x80, RZ ;  /* 0x000000801d1dc810 */ /* 0x000fc80007ffe0ff */
[----:B------:R-:W-:Y:S01]  /*0950*/  ISETP.GE.AND P1, PT, R29, R2, PT ;  /* 0x000000021d00720c */ /* 0x000fe20003f26270 */
[----:B--2---:R-:W-:Y:S01]  /*0960*/  @!P3 IMAD.WIDE.U32 R34, R11, 0x2, R34 ;  /* 0x000000020b22b825 */ /* 0x004fe200078e0022 */
[----:B------:R-:W-:-:S03]  /*0970*/  PRMT R20, RZ, 0x7610, R20 ;  /* 0x00007610ff147816 */ /* 0x000fc60000000014 */
[----:B0-----:R-:W-:Y:S01]  /*0980*/  @!P3 IMAD.WIDE.U32 R32, R11, 0x2, R32 ;  /* 0x000000020b20b825 */ /* 0x001fe200078e0020 */
        /* <DEDUP_REMOVED lines=9> */
[----:B------:R-:W-:-:S02]  /*0a20*/  @!P1 IADD3 R14, R0, R29, RZ ;  /* 0x0000001d000e9210 */ /* 0x000fc40007ffe0ff */
[----:B------:R-:W-:Y:S02]  /*0a30*/  @!P1 IADD3 R29, R29, 0x80, RZ ;  /* 0x000000801d1d9810 */ /* 0x000fe40007ffe0ff */
[----:B------:R-:W-:Y:S02]  /*0a40*/  PRMT R18, RZ, 0x7610, R18 ;  /* 0x00007610ff127816 */ /* 0x000fe40000000012 */
[----:B------:R-:W-:Y:S02]  /*0a50*/  ISETP.GE.AND P6, PT, R29, R2, PT ;  /* 0x000000021d00720c */ /* 0x000fe40003fc6270 */
[----:B------:R-:W-:Y:S01]  /*0a60*/  IADD3 R28, R25, 0x100, RZ ;  /* 0x00000100191c7810 */ /* 0x000fe20007ffe0ff */
[----:B0-----:R-:W-:-:S05]  /*0a70*/  @!P1 IMAD.WIDE.U32 R34, R14, 0x2, R34 ;  /* 0x000000020e229825 */ /* 0x001fca00078e0022 */
[----:B------:R-:W2:Y:S01]  /*0a80*/  @!P1 LDG.E.U16 R18, desc[UR4][R34.64] ;  /* 0x0000000422129981 */ /* 0x000ea2000c1e1500 */
[----:B-1----:R-:W-:Y:S01]  /*0a90*/  @!P1 IMAD.WIDE.U32 R30, R14, 0x2, R30 ;  /* 0x000000020e1e9825 */ /* 0x002fe200078e001e */
[----:B------:R-:W-:-:S03]  /*0aa0*/  PRMT R10, RZ, 0x7610, R10 ;  /* 0x00007610ff0a7816 */ /* 0x000fc6000000000a */
[----:B------:R-:W-:Y:S02]  /*0ab0*/  @!P6 IADD3 R33, R0, R29, RZ ;  /* 0x0000001d0021e210 */ /* 0x000fe40007ffe0ff */
[----:B------:R-:W-:Y:S01]  /*0ac0*/  IADD3 R29, R25, 0x280, RZ ;  /* 0x00000280191d7810 */ /* 0x000fe20007ffe0ff */
[----:B------:R-:W2:Y:S03]  /*0ad0*/  @!P4 LDG.E.U16 R10, desc[UR4][R36.64] ;  /* 0x00000004240ac981 */ /* 0x000ea6000c1e1500 */
[----:B------:R-:W-:Y:S01]  /*0ae0*/  ISETP.GE.AND P4, PT, R29, R2, PT ;  /* 0x000000021d00720c */ /* 0x000fe20003f86270 */
[----:B---3--:R-:W-:-:S05]  /*0af0*/  @!P5 HADD2.F32 R13, -RZ, R13.H0_H0 ;  /* 0x2000000dff0dd230 */ /* 0x008fca0000004100 */
[----:B------:R-:W-:-:S04]  /*0b00*/  @!P5 FMUL.FTZ R15, R13, -1.4426950216293334961 ;  /* 0xbfb8aa3b0d0fd820 */ /* 0x000fc80000410000 */
[----:B------:R-:W0:Y:S01]  /*0b10*/  @!P5 MUFU.EX2 R32, R15 ;  /* 0x0000000f0020d308 */ /* 0x000e220000000800 */
[----:B----4-:R-:W-:Y:S01]  /*0b20*/  @!P5 HADD2.F32 R14, -RZ, R12.H0_H0 ;  /* 0x2000000cff0ed230 */ /* 0x010fe20000004100 */
        /* <DEDUP_REMOVED lines=18> */
[----:B------:R-:W-:-:S05]  /*0c50*/  @!P0 HADD2.F32 R24, -RZ, R24.H0_H0 ;  /* 0x20000018ff188230 */ /* 0x000fca0000004100 */
[----:B------:R-:W-:Y:S01]  /*0c60*/  @!P0 FMUL.FTZ R32, R24, -1.4426950216293334961 ;  /* 0xbfb8aa3b18208820 */ /* 0x000fe20000410000 */
[----:B-----5:R-:W-:-:S03]  /*0c70*/  @!P1 HADD2.F32 R24, -RZ, R17.H0_H0 ;  /* 0x20000011ff189230 */ /* 0x020fc60000004100 */
[----:B------:R-:W1:Y:S01]  /*0c80*/  @!P0 MUFU.EX2 R17, R32 ;  /* 0x0000002000118308 */ /* 0x000e620000000800 */
[C---:B0-----:R-:W-:Y:S01]  /*0c90*/  IADD3 R31, R25.reuse, 0x380, RZ ;  /* 0x00000380191f7810 */ /* 0x041fe20007ffe0ff */
[----:B------:R-:W-:Y:S01]  /*0ca0*/  @!P1 FMUL.FTZ R24, R24, -1.4426950216293334961 ;  /* 0xbfb8aa3b18189820 */ /* 0x000fe20000410000 */
[----:B------:R-:W-:Y:S02]  /*0cb0*/  IADD3 R29, R25, 0x300, RZ ;  /* 0x00000300191d7810 */ /* 0x000fe40007ffe0ff */
[----:B------:R-:W-:Y:S02]  /*0cc0*/  @!P5 F2FP.F16.F32.PACK_AB R3, RZ, R13 ;  /* 0x0000000dff03d23e */ /* 0x000fe400000000ff */
[-C--:B------:R-:W-:Y:S01]  /*0cd0*/  ISETP.GE.AND P5, PT, R31, R2.reuse, PT ;  /* 0x000000021f00720c */ /* 0x080fe20003fa6270 */
[----:B------:R-:W0:Y:S01]  /*0ce0*/  @!P1 MUFU.EX2 R24, R24 ;  /* 0x0000001800189308 */ /* 0x000e220000000800 */
[----:B------:R-:W-:Y:S01]  /*0cf0*/  ISETP.GE.AND P6, PT, R29, R2, PT ;  /* 0x000000021d00720c */ /* 0x000fe20003fc6270 */
[----:B--2---:R-:W-:-:S05]  /*0d00*/  @!P3 HADD2.F32 R19, -RZ, R19.H0_H0 ;  /* 0x20000013ff13b230 */ /* 0x004fca0000004100 */
[----:B------:R-:W-:-:S06]  /*0d10*/  @!P3 FMUL.FTZ R19, R19, -1.4426950216293334961 ;  /* 0xbfb8aa3b1313b820 */ /* 0x000fcc0000410000 */
[----:B------:R-:W2:Y:S01]  /*0d20*/  @!P3 MUFU.EX2 R19, R19 ;  /* 0x000000130013b308 */ /* 0x000ea20000000800 */
[----:B------:R-:W-:Y:S02]  /*0d30*/  @!P2 HADD2.F32 R27, -RZ, R27.H0_H0 ;  /* 0x2000001bff1ba230 */ /* 0x000fe40000004100 */
[----:B-1----:R-:W-:Y:S01]  /*0d40*/  @!P0 FADD.FTZ R17, R17, 1 ;  /* 0x3f80000011118421 */ /* 0x002fe20000010000 */
[----:B0-----:R-:W-:Y:S02]  /*0d50*/  @!P1 FADD.FTZ R13, R24, 1 ;  /* 0x3f800000180d9421 */ /* 0x001fe40000010000 */
[----:B------:R-:W-:-:S03]  /*0d60*/  @!P2 FMUL.FTZ R27, R27, -1.4426950216293334961 ;  /* 0xbfb8aa3b1b1ba820 */ /* 0x000fc60000410000 */
[----:B------:R-:W-:Y:S01]  /*0d70*/  @!P0 MUFU.RCP R17, R17 ;  /* 0x0000001100118308 */ /* 0x000fe20000001000 */
[----:B--2---:R-:W-:-:S07]  /*0d80*/  @!P3 FADD.FTZ R30, R19, 1 ;  /* 0x3f800000131eb421 */ /* 0x004fce0000010000 */
[----:B------:R-:W0:Y:S01]  /*0d90*/  @!P2 MUFU.EX2 R27, R27 ;  /* 0x0000001b001ba308 */ /* 0x000e220000000800 */
[----:B------:R-:W-:-:S07]  /*0da0*/  @!P4 HADD2.F32 R19, -RZ, R10.H0_H0 ;  /* 0x2000000aff13c230 */ /* 0x000fce0000004100 */
[----:B------:R-:W-:Y:S01]  /*0db0*/  @!P1 MUFU.RCP R24, R13 ;  /* 0x0000000d00189308 */ /* 0x000fe20000001000 */
[----:B------:R-:W-:-:S07]  /*0dc0*/  @!P4 FMUL.FTZ R31, R19, -1.4426950216293334961 ;  /* 0xbfb8aa3b131fc820 */ /* 0x000fce0000410000 */
[----:B------:R-:W1:Y:S01]  /*0dd0*/  @!P4 MUFU.EX2 R19, R31 ;  /* 0x0000001f0013c308 */ /* 0x000e620000000800 */
[----:B------:R-:W-:Y:S02]  /*0de0*/  @!P0 HADD2.F32 R26, -RZ, R26.H0_H0 ;  /* 0x2000001aff1a8230 */ /* 0x000fe40000004100 */
[----:B0-----:R-:W-:-:S03]  /*0df0*/  @!P2 FADD.FTZ R29, R27, 1 ;  /* 0x3f8000001b1da421 */ /* 0x001fc60000010000 */
[----:B------:R-:W-:Y:S02]  /*0e00*/  @!P0 FMUL.FTZ R17, R26, R17 ;  /* 0x000000111a118220 */ /* 0x000fe40000410000 */
[----:B------:R0:W2:Y:S03]  /*0e10*/  @!P2 MUFU.RCP R27, R29 ;  /* 0x0000001d001ba308 */ /* 0x0000a60000001000 */
[----:B------:R-:W-:Y:S01]  /*0e20*/  @!P0 F2FP.F16.F32.PACK_AB R21, RZ, R17 ;  /* 0x00000011ff15823e */ /* 0x000fe200000000ff */
[----:B-1----:R-:W-:Y:S01]  /*0e30*/  @!P4 FADD.FTZ R19, R19, 1 ;  /* 0x3f8000001313c421 */ /* 0x002fe20000010000 */
[----:B0-----:R-:W-:-:S03]  /*0e40*/  @!P0 IADD3 R29, R0, R25, RZ ;  /* 0x00000019001d8210 */ /* 0x001fc60007ffe0ff */
[----:B------:R-:W0:Y:S01]  /*0e50*/  @!P3 MUFU.RCP R10, R30 ;  /* 0x0000001e000ab308 */ /* 0x000e220000001000 */
[----:B------:R-:W-:Y:S02]  /*0e60*/  PRMT R26, R21, 0x7610, R26 ;  /* 0x00007610151a7816 */ /* 0x000fe4000000001a */
[----:B------:R-:W-:-:S05]  /*0e70*/  @!P0 MOV R25, R23 ;  /* 0x0000001700198202 */ /* 0x000fca0000000f00 */
[----:B------:R-:W1:Y:S01]  /*0e80*/  @!P4 MUFU.RCP R19, R19 ;  /* 0x000000130013c308 */ /* 0x000e620000001000 */
[----:B------:R-:W-:Y:S02]  /*0e90*/  @!P1 HADD2.F32 R21, -RZ, R16.H0_H0 ;  /* 0x20000010ff159230 */ /* 0x000fe40000004100 */
[----:B------:R-:W-:Y:S02]  /*0ea0*/  @!P2 HADD2.F32 R22, -RZ, R22.H0_H0 ;  /* 0x20000016ff16a230 */ /* 0x000fe40000004100 */
[----:B------:R-:W-:Y:S02]  /*0eb0*/  @!P3 HADD2.F32 R23, -RZ, R20.H0_H0 ;  /* 0x20000014ff17b230 */ /* 0x000fe40000004100 */
[----:B------:R-:W-:Y:S02]  /*0ec0*/  @!P4 HADD2.F32 R16, -RZ, R11.H0_H0 ;  /* 0x2000000bff10c230 */ /* 0x000fe40000004100 */
[----:B------:R-:W-:Y:S02]  /*0ed0*/  @!P6 HADD2.F32 R18, -RZ, R18.H0_H0 ;  /* 0x20000012ff12e230 */ /* 0x000fe40000004100 */
[----:B------:R-:W-:Y:S01]  /*0ee0*/  @!P1 FMUL.FTZ R21, R21, R24 ;  /* 0x0000001815159220 */ /* 0x000fe20000410000 */
[----:B--2---:R-:W-:Y:S01]  /*0ef0*/  @!P2 FMUL.FTZ R22, R22, R27 ;  /* 0x0000001b1616a220 */ /* 0x004fe20000410000 */
[----:B0-----:R-:W-:Y:S01]  /*0f00*/  @!P3 FMUL.FTZ R10, R23, R10 ;  /* 0x0000000a170ab220 */ /* 0x001fe20000410000 */
[----:B------:R-:W-:Y:S04]  /*0f10*/  BSSY B0, `(.L_x_7542) ;  /* 0x0000044000007945 */ /* 0x000fe80003800000 */
[----:B------:R-:W-:Y:S01]  /*0f20*/  BSSY B1, `(.L_x_7543) ;  /* 0x000003c000017945 */ /* 0x000fe20003800000 */
[----:B-1----:R-:W-:Y:S01]  /*0f30*/  @!P4 FMUL.FTZ R16, R16, R19 ;  /* 0x000000131010c220 */ /* 0x002fe20000410000 */
[----:B------:R-:W-:-:S02]  /*0f40*/  @!P1 F2FP.F16.F32.PACK_AB R4, RZ, R21 ;  /* 0x00000015ff04923e */ /* 0x000fc400000000ff */
[----:B------:R-:W-:Y:S02]  /*0f50*/  @!P2 F2FP.F16.F32.PACK_AB R5, RZ, R22 ;  /* 0x00000016ff05a23e */ /* 0x000fe400000000ff */
[----:B------:R-:W-:Y:S02]  /*0f60*/  @!P3 F2FP.F16.F32.PACK_AB R6, RZ, R10 ;  /* 0x0000000aff06b23e */ /* 0x000fe400000000ff */
[----:B------:R-:W-:Y:S01]  /*0f70*/  @!P4 F2FP.F16.F32.PACK_AB R7, RZ, R16 ;  /* 0x00000010ff07c23e */ /* 0x000fe200000000ff */
[----:B---3--:R-:W-:-:S05]  /*0f80*/  @!P6 HADD2.F32 R12, -RZ, R12.H0_H0 ;  /* 0x2000000cff0ce230 */ /* 0x008fca0000004100 */
[----:B------:R-:W-:Y:S02]  /*0f90*/  @!P6 FMUL.FTZ R32, R12, -1.4426950216293334961 ;  /* 0xbfb8aa3b0c20e820 */ /* 0x000fe40000410000 */
[----:B------:R-:W0:Y:S02]  /*0fa0*/  @!P0 LDC.64 R12, c[0x0][0x218] ;  /* 0x00008600ff0c8b82 */ /* 0x000e240000000a00 */
[----:B0-----:R-:W-:-:S04]  /*0fb0*/  @!P0 IMAD.WIDE.U32 R12, R29, 0x2, R12 ;  /* 0x000000021d0c8825 */ /* 0x001fc800078e000c */
[----:B----4-:R-:W-:-:S05]  /*0fc0*/  @!P5 HADD2.F32 R28, -RZ, R15.H0_H0 ;  /* 0x2000000fff1cd230 */ /* 0x010fca0000004100 */
        /* <DEDUP_REMOVED lines=8> */
[----:B------:R-:W-:Y:S01]  /*1050*/  ISETP.GE.AND P0, PT, R25, R2, PT ;  /* 0x000000021900720c */ /* 0x000fe20003f06270 */
[----:B------:R-:W-:-:S02]  /*1060*/  @!P5 HADD2.F32 R14, -RZ, R14.H0_H0 ;  /* 0x2000000eff0ed230 */ /* 0x000fc40000004100 */
[----:B0-----:R-:W-:-:S03]  /*1070*/  @!P6 FMUL.FTZ R15, R18, R15 ;  /* 0x0000000f120fe220 */ /* 0x001fc60000410000 */
[----:B--2---:R-:W-:Y:S02]  /*1080*/  @!P5 FMUL.FTZ R14, R14, R17 ;  /* 0x000000110e0ed220 */ /* 0x004fe40000410000 */
[----:B------:R-:W-:-:S03]  /*1090*/  @!P6 F2FP.F16.F32.PACK_AB R8, RZ, R15 ;  /* 0x0000000fff08e23e */ /* 0x000fc600000000ff */
[----:B------:R-:W-:Y:S02]  /*10a0*/  @!P5 F2FP.F16.F32.PACK_AB R9, RZ, R14 ;  /* 0x0000000eff09d23e */ /* 0x000fe400000000ff */
[----:B-1----:R-:W-:Y:S05]  /*10b0*/  @P0 BRA `(.L_x_7544) ;  /* 0x0000000000300947 */ /* 0x002fea0003800000 */
[----:B------:R-:W0:Y:S01]  /*10c0*/  LDC.64 R10, c[0x0][0x218] ;  /* 0x00008600ff0a7b82 */ /* 0x000e220000000a00 */
[----:B------:R-:W-:Y:S02]  /*10d0*/  IADD3 R13, R0, R25, RZ ;  /* 0x00000019000d7210 */ /* 0x000fe40007ffe0ff */
[----:B------:R-:W-:-:S04]  /*10e0*/  IADD3 R25, R25, 0x80, RZ ;  /* 0x0000008019197810 */ /* 0x000fc80007ffe0ff */
        /* <DEDUP_REMOVED lines=9> */
.L_x_7544:
[----:B------:R-:W-:-:S13]  /*1180*/  ISETP.GE.AND P0, PT, R25, R2, PT ;  /* 0x000000021900720c */ /* 0x000fda0003f06270 */
[----:B------:R-:W-:Y:S05]  /*1190*/  @P0 BRA `(.L_x_7546) ;  /* 0x0000000000300947 */ /* 0x000fea0003800000 */
[----:B0-----:R-:W0:Y:S01]  /*11a0*/  LDC.64 R10, c[0x0][0x218] ;  /* 0x00008600ff0a7b82 */ /* 0x001e220000000a00 */
[----:B------:R-:W-:Y:S02]  /*11b0*/  IADD3 R3, R0, R25, RZ ;  /* 0x0000001900037210 */ /* 0x000fe40007ffe0ff */
[----:B------:R-:W-:-:S03]  /*11c0*/  IADD3 R25, R25, 0x80, RZ ;  /* 0x0000008019197810 */ /* 0x000fc60007ffe0ff */
[----:B0-----:R-:W-:-:S05]  /*11d0*/  IMAD.WIDE.U32 R10, R3, 0x2, R10 ;  /* 0x00000002030a7825 */ /* 0x001fca00078e000a */
[----:B------:R1:W-:Y:S02]  /*11e0*/  STG.E.U16 desc[UR4][R10.64], R5 ;  /* 0x000000050a007986 */ /* 0x0003e4000c101504 */
.L_x_7545:
[----:B------:R-:W-:-:S13]  /*11f0*/  ISETP.GE.AND P0, PT, R25, R2, PT ;  /* 0x000000021900720c */ /* 0x000fda0003f06270 */
[----:B------:R-:W-:Y:S05]  /*1200*/  @P0 BRA `(.L_x_7547) ;  /* 0x0000000000340947 */ /* 0x000fea0003800000 */
[----:B-1----:R-:W1:Y:S01]  /*1210*/  LDC.64 R4, c[0x0][0x218] ;  /* 0x00008600ff047b82 */ /* 0x002e620000000a00 */
[----:B0-----:R-:W-:Y:S02]  /*1220*/  IADD3 R3, R0, R25, RZ ;  /* 0x0000001900037210 */ /* 0x001fe40007ffe0ff */
[----:B------:R-:W-:-:S03]  /*1230*/  IADD3 R25, R25, 0x80, RZ ;  /* 0x0000008019197810 */ /* 0x000fc60007ffe0ff */
[----:B-1----:R-:W-:-:S05]  /*1240*/  IMAD.WIDE.U32 R4, R3, 0x2, R4 ;  /* 0x0000000203047825 */ /* 0x002fca00078e0004 */
[----:B------:R1:W-:Y:S02]  /*1250*/  STG.E.U16 desc[UR4][R4.64], R6 ;  /* 0x0000000604007986 */ /* 0x0003e4000c101504 */
.L_x_7546:
        /* <DEDUP_REMOVED lines=8> */
.L_x_7547:
[----:B------:R-:W-:Y:S05]  /*12e0*/  BSYNC B1 ;  /* 0x0000000000017941 */ /* 0x000fea0003800000 */
.L_x_7543:
[----:B------:R-:W-:-:S13]  /*12f0*/  ISETP.GE.AND P0, PT, R25, R2, PT ;  /* 0x000000021900720c */ /* 0x000fda0003f06270 */
[----:B-12---:R-:W1:Y:S01]  /*1300*/  @!P0 LDC.64 R4, c[0x0][0x218] ;  /* 0x00008600ff048b82 */ /* 0x006e620000000a00 */
[----:B0-----:R-:W-:Y:S02]  /*1310*/  @!P0 IADD3 R3, R0, R25, RZ ;  /* 0x0000001900038210 */ /* 0x001fe40007ffe0ff */
[----:B------:R-:W-:-:S03]  /*1320*/  @!P0 IADD3 R25, R25, 0x80, RZ ;  /* 0x0000008019198810 */ /* 0x000fc60007ffe0ff */
[----:B-1----:R-:W-:-:S05]  /*1330*/  @!P0 IMAD.WIDE.U32 R4, R3, 0x2, R4 ;  /* 0x0000000203048825 */ /* 0x002fca00078e0004 */
[----:B------:R2:W-:Y:S02]  /*1340*/  @!P0 STG.E.U16 desc[UR4][R4.64], R8 ;  /* 0x0000000804008986 */ /* 0x0005e4000c101504 */
.L_x_7548:
[----:B------:R-:W-:Y:S05]  /*1350*/  BSYNC B0 ;  /* 0x0000000000007941 */ /* 0x000fea0003800000 */
.L_x_7542:
        /* <DEDUP_REMOVED lines=8> */
.L_x_7549:
        /* <DEDUP_REMOVED lines=10> */
.L_x_9612:


//--------------------- .text._ZN2at6native29vectorized_elementwise_kernelILi4EZZZNS0_10glu_kernelERNS_18TensorIteratorBaseEENKUlvE_clEvENKUlvE1_clEvEUlN3c104HalfES7_E_St5arrayIPcLm3EEEEviT0_T1_ --------------------------
	.section	.text._ZN2at6native29vectorized_elementwise_kernelILi4EZZZNS0_10glu_kernelERNS_18TensorIteratorBaseEENKUlvE_clEvENKUlvE1_clEvEUlN3c104HalfES7_E_St5arrayIPcLm3EEEEviT0_T1_,"ax",@progbits
	.align	128
        .global         _ZN2at6native29vectorized_elementwise_kernelILi4EZZZNS0_10glu_kernelERNS_18TensorIteratorBaseEENKUlvE_clEvENKUlvE1_clEvEUlN3c104HalfES7_E_St5arrayIPcLm3EEEEviT0_T1_
        .type           _ZN2at6native29vectorized_elementwise_kernelILi4EZZZNS0_10glu_kernelERNS_18TensorIteratorBaseEENKUlvE_clEvENKUlvE1_clEvEUlN3c104HalfES7_E_St5arrayIPcLm3EEEEviT0_T1_,@function
        .size           _ZN2at6native29vectorized_elementwise_kernelILi4EZZZNS0_10glu_kernelERNS_18TensorIteratorBaseEENKUlvE_clEvENKUlvE1_clEvEUlN3c104HalfES7_E_St5arrayIPcLm3EEEEviT0_T1_,(.L_x_9613 - _ZN2at6native29vectorized_elementwise_kernelILi4EZZZNS0_10glu_kernelERNS_18TensorIteratorBaseEENKUlvE_clEvENKUlvE1_clEvEUlN3c104HalfES7_E_St5arrayIPcLm3EEEEviT0_T1_)
        .other          _ZN2at6native29vectorized_elementwise_kernelILi4EZZZNS0_10glu_kernelERNS_18TensorIteratorBaseEENKUlvE_clEvENKUlvE1_clEvEUlN3c104HalfES7_E_St5arrayIPcLm3EEEEviT0_T1_,@"STO_CUDA_ENTRY STV_DEFAULT"
_ZN2at6native29vectorized_elementwise_kernelILi4EZZZNS0_10glu_kernelERNS_18TensorIteratorBaseEENKUlvE_clEvENKUlvE1_clEvEUlN3c104HalfES7_E_St5arrayIPcLm3EEEEviT0_T1_:
.text._ZN2at6native29vectorized_elementwise_kernelILi4EZZZNS0_10glu_kernelERNS_18TensorIteratorBaseEENKUlvE_clEvENKUlvE1_clEvEUlN3c104HalfES7_E_St5arrayIPcLm3EEEEviT0_T1_:
        /* <DEDUP_REMOVED lines=19> */
[--C-:B--2---:R-:W-:Y:S02]  /*0130*/  HADD2.F32 R9, -RZ, R10.reuse.H0_H0 ;  /* 0x2000000aff097230 */ /* 0x104fe40000004100 */
[----:B------:R-:W-:Y:S02]  /*0140*/  HADD2.F32 R10, -RZ, R10.H1_H1 ;  /* 0x3000000aff0a7230 */ /* 0x000fe40000004100 */
[--C-:B---3--:R-:W-:Y:S02]  /*0150*/  HADD2.F32 R12, -RZ, R6.reuse.H0_H0 ;  /* 0x20000006ff0c7230 */ /* 0x108fe40000004100 */
[----:B------:R-:W-:Y:S01]  /*0160*/  FMUL.FTZ R9, R9, -1.4426950216293334961 ;  /* 0xbfb8aa3b09097820 */ /* 0x000fe20000410000 */
[----:B------:R-:W-:-:S02]  /*0170*/  HADD2.F32 R15, -RZ, R6.H1_H1 ;  /* 0x30000006ff0f7230 */ /* 0x000fc40000004100 */
[----:B------:R-:W-:Y:S01]  /*0180*/  FMUL.FTZ R10, R10, -1.4426950216293334961 ;  /* 0xbfb8aa3b0a0a7820 */ /* 0x000fe20000410000 */
[--C-:B------:R-:W-:Y:S02]  /*0190*/  HADD2.F32 R14, -RZ, R11.reuse.H0_H0 ;  /* 0x2000000bff0e7230 */ /* 0x100fe40000004100 */
[----:B------:R-:W-:Y:S01]  /*01a0*/  FMUL.FTZ R6, R12, -1.4426950216293334961 ;  /* 0xbfb8aa3b0c067820 */ /* 0x000fe20000410000 */
[----:B------:R-:W-:Y:S02]  /*01b0*/  HADD2.F32 R11, -RZ, R11.H1_H1 ;  /* 0x3000000bff0b7230 */ /* 0x000fe40000004100 */
[----:B------:R-:W-:Y:S01]  /*01c0*/  FMUL.FTZ R12, R15, -1.4426950216293334961 ;  /* 0xbfb8aa3b0f0c7820 */ /* 0x000fe20000410000 */
[----:B------:R-:W0:Y:S01]  /*01d0*/  MUFU.EX2 R9, R9 ;  /* 0x0000000900097308 */ /* 0x000e220000000800 */
[--C-:B------:R-:W-:Y:S02]  /*01e0*/  HADD2.F32 R15, -RZ, R7.reuse.H0_H0 ;  /* 0x20000007ff0f7230 */ /* 0x100fe40000004100 */
[----:B------:R-:W-:Y:S01]  /*01f0*/  FMUL.FTZ R14, R14, -1.4426950216293334961 ;  /* 0xbfb8aa3b0e0e7820 */ /* 0x000fe20000410000 */
[----:B------:R-:W-:-:S02]  /*0200*/  HADD2.F32 R7, -RZ, R7.H1_H1 ;  /* 0x30000007ff077230 */ /* 0x000fc40000004100 */
[----:B------:R-:W-:Y:S01]  /*0210*/  FMUL.FTZ R11, R11, -1.4426950216293334961 ;  /* 0xbfb8aa3b0b0b7820 */ /* 0x000fe20000410000 */
[----:B------:R-:W-:Y:S01]  /*0220*/  FMUL.FTZ R17, R15, -1.4426950216293334961 ;  /* 0xbfb8aa3b0f117820 */ /* 0x000fe20000410000 */
[----:B------:R-:W1:Y:S01]  /*0230*/  MUFU.EX2 R6, R6 ;  /* 0x0000000600067308 */ /* 0x000e620000000800 */
[----:B------:R-:W-:-:S07]  /*0240*/  FMUL.FTZ R7, R7, -1.4426950216293334961 ;  /* 0xbfb8aa3b07077820 */ /* 0x000fce0000410000 */
[----:B------:R-:W2:Y:S01]  /*0250*/  MUFU.EX2 R10, R10 ;  /* 0x0000000a000a7308 */ /* 0x000ea20000000800 */
[----:B----4-:R-:W-:-:S07]  /*0260*/  HADD2.F32 R18, -RZ, R2.H0_H0 ;  /* 0x20000002ff127230 */ /* 0x010fce0000004100 */
[----:B------:R0:W3:Y:S08]  /*0270*/  MUFU.EX2 R13, R11 ;  /* 0x0000000b000d7308 */ /* 0x0000f00000000800 */
[----:B------:R2:W4:Y:S01]  /*0280*/  MUFU.EX2 R16, R14 ;  /* 0x0000000e00107308 */ /* 0x0005220000000800 */
[----:B0-----:R-:W-:Y:S01]  /*0290*/  FADD.FTZ R11, R9, 1 ;  /* 0x3f800000090b7421 */ /* 0x001fe20000010000 */
[----:B-1----:R-:W-:-:S06]  /*02a0*/  FADD.FTZ R9, R6, 1 ;  /* 0x3f80000006097421 */ /* 0x002fcc0000010000 */
[----:B------:R-:W0:Y:S01]  /*02b0*/  MUFU.EX2 R12, R12 ;  /* 0x0000000c000c7308 */ /* 0x000e220000000800 */
[----:B--2---:R-:W-:Y:S01]  /*02c0*/  FADD.FTZ R14, R10, 1 ;  /* 0x3f8000000a0e7421 */ /* 0x004fe20000010000 */
[----:B---3--:R-:W-:-:S06]  /*02d0*/  FADD.FTZ R10, R13, 1 ;  /* 0x3f8000000d0a7421 */ /* 0x008fcc0000010000 */
[----:B------:R-:W1:Y:S01]  /*02e0*/  MUFU.EX2 R17, R17 ;  /* 0x0000001100117308 */ /* 0x000e620000000800 */
[----:B----4-:R-:W-:-:S07]  /*02f0*/  FADD.FTZ R16, R16, 1 ;  /* 0x3f80000010107421 */ /* 0x010fce0000010000 */
[----:B------:R2:W3:Y:S01]  /*0300*/  MUFU.EX2 R15, R7 ;  /* 0x00000007000f7308 */ /* 0x0004e20000000800 */
[----:B0-----:R-:W-:-:S07]  /*0310*/  FADD.FTZ R12, R12, 1 ;  /* 0x3f8000000c0c7421 */ /* 0x001fce0000010000 */
[----:B------:R-:W0:Y:S01]  /*0320*/  MUFU.RCP R14, R14 ;  /* 0x0000000e000e7308 */ /* 0x000e220000001000 */
[----:B--2---:R-:W2:Y:S01]  /*0330*/  LDC.64 R6, c[0x0][0x218] ;  /* 0x00008600ff067b82 */ /* 0x004ea20000000a00 */
[----:B-1----:R-:W-:Y:S01]  /*0340*/  FADD.FTZ R13, R17, 1 ;  /* 0x3f800000110d7421 */ /* 0x002fe20000010000 */
[--C-:B------:R-:W-:Y:S02]  /*0350*/  HADD2.F32 R17, -RZ, R3.reuse.H0_H0 ;  /* 0x20000003ff117230 */ /* 0x100fe40000004100 */
[----:B------:R-:W-:-:S03]  /*0360*/  HADD2.F32 R3, -RZ, R3.H1_H1 ;  /* 0x30000003ff037230 */ /* 0x000fc60000004100 */
[----:B------:R-:W1:Y:S01]  /*0370*/  MUFU.RCP R11, R11 ;  /* 0x0000000b000b7308 */ /* 0x000e620000001000 */
[----:B---3--:R-:W-:Y:S01]  /*0380*/  FADD.FTZ R19, R15, 1 ;  /* 0x3f8000000f137421 */ /* 0x008fe20000010000 */
[----:B------:R-:W-:-:S06]  /*0390*/  HADD2.F32 R15, -RZ, R2.H1_H1 ;  /* 0x30000002ff0f7230 */ /* 0x000fcc0000004100 */
[----:B------:R-:W3:Y:S01]  /*03a0*/  MUFU.RCP R16, R16 ;  /* 0x0000001000107308 */ /* 0x000ee20000001000 */
[----:B0-----:R-:W-:Y:S01]  /*03b0*/  FMUL.FTZ R14, R15, R14 ;  /* 0x0000000e0f0e7220 */ /* 0x001fe20000410000 */
[----:B-----5:R-:W-:-:S06]  /*03c0*/  HADD2.F32 R15, -RZ, R4.H1_H1 ;  /* 0x30000004ff0f7230 */ /* 0x020fcc0000004100 */
[----:B------:R-:W0:Y:S01]  /*03d0*/  MUFU.RCP R10, R10 ;  /* 0x0000000a000a7308 */ /* 0x000e220000001000 */
[----:B--2---:R-:W-:-:S04]  /*03e0*/  IMAD.WIDE.U32 R6, R0, 0x2, R6 ;  /* 0x0000000200067825 */ /* 0x004fc800078e0006 */
[----:B-1----:R-:W-:Y:S01]  /*03f0*/  FMUL.FTZ R11, R18, R11 ;  /* 0x0000000b120b7220 */ /* 0x002fe20000410000 */
[----:B------:R-:W-:Y:S02]  /*0400*/  HADD2.F32 R0, -RZ, R4.H0_H0 ;  /* 0x20000004ff007230 */ /* 0x000fe40000004100 */
[--C-:B------:R-:W-:Y:S01]  /*0410*/  HADD2.F32 R4, -RZ, R5.reuse.H0_H0 ;  /* 0x20000005ff047230 */ /* 0x100fe20000004100 */
[----:B------:R-:W1:Y:S01]  /*0420*/  MUFU.RCP R9, R9 ;  /* 0x0000000900097308 */ /* 0x000e620000001000 */
[----:B------:R-:W-:Y:S02]  /*0430*/  HADD2.F32 R5, -RZ, R5.H1_H1 ;  /* 0x30000005ff057230 */ /* 0x000fe40000004100 */
[----:B---3--:R-:W-:Y:S01]  /*0440*/  FMUL.FTZ R16, R17, R16 ;  /* 0x0000001011107220 */ /* 0x008fe20000410000 */
[----:B------:R-:W-:-:S04]  /*0450*/  IMAD.WIDE R6, R8, 0x8, R6 ;  /* 0x0000000808067825 */ /* 0x000fc800078e0206 */
[----:B------:R-:W2:Y:S01]  /*0460*/  MUFU.RCP R12, R12 ;  /* 0x0000000c000c7308 */ /* 0x000ea20000001000 */
[----:B0-----:R-:W-:-:S05]  /*0470*/  FMUL.FTZ R3, R3, R10 ;  /* 0x0000000a03037220 */ /* 0x001fca0000410000 */
[----:B------:R-:W-:Y:S02]  /*0480*/  F2FP.F16.F32.PACK_AB R3, R3, R16 ;  /* 0x000000100303723e */ /* 0x000fe400000000ff */
[----:B------:R-:W0:Y:S01]  /*0490*/  MUFU.RCP R13, R13 ;  /* 0x0000000d000d7308 */ /* 0x000e220000001000 */
[----:B-1----:R-:W-:-:S07]  /*04a0*/  FMUL.FTZ R0, R0, R9 ;  /* 0x0000000900007220 */ /* 0x002fce0000410000 */
[----:B------:R-:W1:Y:S01]  /*04b0*/  MUFU.RCP R2, R19 ;  /* 0x0000001300027308 */ /* 0x000e620000001000 */
[----:B--2---:R-:W-:-:S05]  /*04c0*/  FMUL.FTZ R15, R15, R12 ;  /* 0x0000000c0f0f7220 */ /* 0x004fca0000410000 */
[----:B------:R-:W-:Y:S01]  /*04d0*/  F2FP.F16.F32.PACK_AB R8, R15, R0 ;  /* 0x000000000f08723e */ /* 0x000fe200000000ff */
[----:B0-----:R-:W-:Y:S01]  /*04e0*/  FMUL.FTZ R4, R4, R13 ;  /* 0x0000000d04047220 */ /* 0x001fe20000410000 */
[----:B-1----:R-:W-:Y:S01]  /*04f0*/  FMUL.FTZ R5, R5, R2 ;  /* 0x0000000205057220 */ /* 0x002fe20000410000 */
[----:B------:R-:W-:-:S04]  /*0500*/  F2FP.F16.F32.PACK_AB R2, R14, R11 ;  /* 0x0000000b0e02723e */ /* 0x000fc800000000ff */
[----:B------:R-:W-:Y:S01]  /*0510*/  F2FP.F16.F32.PACK_AB R9, R5, R4 ;  /* 0x000000040509723e */ /* 0x000fe200000000ff */
[----:B------:R-:W-:Y:S04]  /*0520*/  STG.E.64 desc[UR4][R6.64], R2 ;  /* 0x0000000206007986 */ /* 0x000fe8000c101b04 */
[----:B------:R-:W-:Y:S01]  /*0530*/  STG.E.64 desc[UR4][R6.64+0x400], R8 ;  /* 0x0004000806007986 */ /* 0x000fe2000c101b04 */
[----:B------:R-:W-:Y:S05]  /*0540*/  EXIT ;  /* 0x000000000000794d */ /* 0x000fea0003800000 */
.L_x_7550:
        /* <DEDUP_REMOVED lines=189> */
.L_x_7553:
[----:B------:R-:W-:-:S13]  /*1120*/  ISETP.GE.AND P0, PT, R25, R2, PT ;  /* 0x000000021900720c */ /* 0x000fda0003f06270 */
[----:B------:R-:W-:Y:S05]  /*1130*/  @P0 BRA `(.L_x_7555) ;  /* 0x0000000000300947 */ /* 0x000fea0003800000 */
[----:B0-----:R-:W0:Y:S01]  /*1140*/  LDC.64 R10, c[0x0][0x218] ;  /* 0x00008600ff0a7b82 */ /* 0x001e220000000a00 */
[----:B------:R-:W-:Y:S02]  /*1150*/  IADD3 R3, R0, R25, RZ ;  /* 0x0000001900037210 */ /* 0x000fe40007ffe0ff */
[----:B------:R-:W-:-:S03]  /*1160*/  IADD3 R25, R25, 0x80, RZ ;  /* 0x0000008019197810 */ /* 0x000fc60007ffe0ff */
[----:B0-----:R-:W-:-:S05]  /*1170*/  IMAD.WIDE.U32 R10, R3, 0x2, R10 ;  /* 0x00000002030a7825 */ /* 0x001fca00078e000a */
[----:B------:R1:W-:Y:S02]  /*1180*/  STG.E.U16 desc[UR4][R10.64], R5 ;  /* 0x000000050a007986 */ /* 0x0003e4000c101504 */
.L_x_7554:
[----:B------:R-:W-:-:S13]  /*1190*/  ISETP.GE.AND P0, PT, R25, R2, PT ;  /* 0x000000021900720c */ /* 0x000fda0003f06270 */
[----:B------:R-:W-:Y:S05]  /*11a0*/  @P0 BRA `(.L_x_7556) ;  /* 0x0000000000340947 */ /* 0x000fea0003800000 */
[----:B-1----:R-:W1:Y:S01]  /*11b0*/  LDC.64 R4, c[0x0][0x218] ;  /* 0x00008600ff047b82 */ /* 0x002e620000000a00 */
[----:B0-----:R-:W-:Y:S02]  /*11c0*/  IADD3 R3, R0, R25, RZ ;  /* 0x0000001900037210 */ /* 0x001fe40007ffe0ff */
[----:B------:R-:W-:-:S03]  /*11d0*/  IADD3 R25, R25, 0x80, RZ ;  /* 0x0000008019197810 */ /* 0x000fc60007ffe0ff */
[----:B-1----:R-:W-:-:S05]  /*11e0*/  IMAD.WIDE.U32 R4, R3, 0x2, R4 ;  /* 0x0000000203047825 */ /* 0x002fca00078e0004 */
[----:B------:R1:W-:Y:S02]  /*11f0*/  STG.E.U16 desc[UR4][R4.64], R6 ;  /* 0x0000000604007986 */ /* 0x0003e4000c101504 */
.L_x_7555:
        /* <DEDUP_REMOVED lines=8> */
.L_x_7556:
[----:B------:R-:W-:Y:S05]  /*1280*/  BSYNC B1 ;  /* 0x0000000000017941 */ /* 0x000fea0003800000 */
.L_x_7552:
[----:B------:R-:W-:-:S13]  /*1290*/  ISETP.GE.AND P0, PT, R25, R2, PT ;  /* 0x000000021900720c */ /* 0x000fda0003f06270 */
[----:B-12---:R-:W1:Y:S01]  /*12a0*/  @!P0 LDC.64 R4, c[0x0][0x218] ;  /* 0x00008600ff048b82 */ /* 0x006e620000000a00 */
[----:B0-----:R-:W-:Y:S02]  /*12b0*/  @!P0 IADD3 R3, R0, R25, RZ ;  /* 0x0000001900038210 */ /* 0x001fe40007ffe0ff */
[----:B------:R-:W-:-:S03]  /*12c0*/  @!P0 IADD3 R25, R25, 0x80, RZ ;  /* 0x0000008019198810 */ /* 0x000fc60007ffe0ff */
[----:B-1----:R-:W-:-:S05]  /*12d0*/  @!P0 IMAD.WIDE.U32 R4, R3, 0x2, R4 ;  /* 0x0000000203048825 */ /* 0x002fca00078e0004 */
[----:B------:R2:W-:Y:S02]  /*12e0*/  @!P0 STG.E.U16 desc[UR4][R4.64], R8 ;  /* 0x0000000804008986 */ /* 0x0005e4000c101504 */
.L_x_7557:
[----:B------:R-:W-:Y:S05]  /*12f0*/  BSYNC B0 ;  /* 0x0000000000007941 */ /* 0x000fea0003800000 */
.L_x_7551:
        /* <DEDUP_REMOVED lines=8> */
.L_x_7558:
        /* <DEDUP_REMOVED lines=16> */
.L_x_9613:


//--------------------- .text._ZN2at6native29vectorized_elementwise_kernelILi8EZZZNS0_10glu_kernelERNS_18TensorIteratorBaseEENKUlvE_clEvENKUlvE1_clEvEUlN3c104HalfES7_E_St5arrayIPcLm3EEEEviT0_T1_ --------------------------
	.section	.text._ZN2at6native29vectorized_elementwise_kernelILi8EZZZNS0_10glu_kernelERNS_18TensorIteratorBaseEENKUlvE_clEvENKUlvE1_clEvEUlN3c104HalfES7_E_St5arrayIPcLm3EEEEviT0_T1_,"ax",@progbits
	.align	128
        .global         _ZN2at6native29vectorized_elementwise_kernelILi8EZZZNS0_10glu_kernelERNS_18TensorIteratorBaseEENKUlvE_clEvENKUlvE1_clEvEUlN3c104HalfES7_E_St5arrayIPcLm3EEEEviT0_T1_
        .type           _ZN2at6native29vectorized_elementwise_kernelILi8EZZZNS0_10glu_kernelERNS_18TensorIteratorBaseEENKUlvE_clEvENKUlvE1_clEvEUlN3c104HalfES7_E_St5arrayIPcLm3EEEEviT0_T1_,@function
        .size           _ZN2at6native29vectorized_elementwise_kernelILi8EZZZNS0_10glu_kernelERNS_18TensorIteratorBaseEENKUlvE_clEvENKUlvE1_clEvEUlN3c104HalfES7_E_St5arrayIPcLm3EEEEviT0_T1_,(.L_x_9614 - _ZN2at6native29vectorized_elementwise_kernelILi8EZZZNS0_10glu_kernelERNS_18TensorIteratorBaseEENKUlvE_clEvENKUlvE1_clEvEUlN3c104HalfES7_E_St5arrayIPcLm3EEEEviT0_T1_)
        .other          _ZN2at6native29vectorized_elementwise_kernelILi8EZZZNS0_10glu_kernelERNS_18TensorIteratorBaseEENKUlvE_clEvENKUlvE1_clEvEUlN3c104HalfES7_E_St5arrayIPcLm3EEEEviT0_T1_,@"STO_CUDA_ENTRY STV_DEFAULT"
_ZN2at6native29vectorized_elementwise_kernelILi8EZZZNS0_10glu_kernelERNS_18TensorIteratorBaseEENKUlvE_clEvENKUlvE1_clEvEUlN3c104HalfES7_E_St5arrayIPcLm3EEEEviT0_T1_:
.text._ZN2at6native29vectorized_elementwise_kernelILi8EZZZNS0_10glu_kernelERNS_18TensorIteratorBaseEENKUlvE_clEvENKUlvE1_clEvEUlN3c104HalfES7_E_St5arrayIPcLm3EEEEviT0_T1_:
        /* <DEDUP_REMOVED lines=17> */
[--C-:B--2---:R-:W-:Y:S02]  /*0110*/  HADD2.F32 R2, -RZ, R8.reuse.H0_H0 ;  /* 0x20000008ff027230 */ /* 0x104fe40000004100 */
[----:B------:R-:W-:Y:S02]  /*0120*/  HADD2.F32 R3, -RZ, R8.H1_H1 ;  /* 0x30000008ff037230 */ /* 0x000fe40000004100 */
[--C-:B------:R-:W-:Y:S02]  /*0130*/  HADD2.F32 R8, -RZ, R10.reuse.H0_H0 ;  /* 0x2000000aff087230 */ /* 0x100fe40000004100 */
[----:B------:R-:W-:Y:S01]  /*0140*/  FMUL.FTZ R2, R2, -1.4426950216293334961 ;  /* 0xbfb8aa3b02027820 */ /* 0x000fe20000410000 */
[----:B------:R-:W-:Y:S02]  /*0150*/  HADD2.F32 R14, -RZ, R10.H1_H1 ;  /* 0x3000000aff0e7230 */ /* 0x000fe40000004100 */
[----:B------:R-:W-:Y:S01]  /*0160*/  FMUL.FTZ R3, R3, -1.4426950216293334961 ;  /* 0xbfb8aa3b03037820 */ /* 0x000fe20000410000 */
[----:B------:R-:W-:-:S02]  /*0170*/  HADD2.F32 R13, -RZ, R9.H0_H0 ;  /* 0x20000009ff0d7230 */ /* 0x000fc40000004100 */
[----:B------:R-:W-:Y:S01]  /*0180*/  FMUL.FTZ R10, R8, -1.4426950216293334961 ;  /* 0xbfb8aa3b080a7820 */ /* 0x000fe20000410000 */
[----:B------:R-:W-:Y:S01]  /*0190*/  HADD2.F32 R9, -RZ, R9.H1_H1 ;  /* 0x30000009ff097230 */ /* 0x000fe20000004100 */
[----:B------:R-:W0:Y:S01]  /*01a0*/  MUFU.EX2 R2, R2 ;  /* 0x0000000200027308 */ /* 0x000e220000000800 */
[--C-:B------:R-:W-:Y:S02]  /*01b0*/  HADD2.F32 R8, -RZ, R11.reuse.H0_H0 ;  /* 0x2000000bff087230 */ /* 0x100fe40000004100 */
[----:B------:R-:W-:Y:S01]  /*01c0*/  FMUL.FTZ R13, R13, -1.4426950216293334961 ;  /* 0xbfb8aa3b0d0d7820 */ /* 0x000fe20000410000 */
[----:B------:R-:W-:Y:S02]  /*01d0*/  HADD2.F32 R11, -RZ, R11.H1_H1 ;  /* 0x3000000bff0b7230 */ /* 0x000fe40000004100 */
[----:B------:R-:W-:Y:S01]  /*01e0*/  FMUL.FTZ R18, R14, -1.4426950216293334961 ;  /* 0xbfb8aa3b0e127820 */ /* 0x000fe20000410000 */
[----:B------:R-:W-:Y:S01]  /*01f0*/  FMUL.FTZ R9, R9, -1.4426950216293334961 ;  /* 0xbfb8aa3b09097820 */ /* 0x000fe20000410000 */
[----:B------:R-:W-:Y:S01]  /*0200*/  FMUL.FTZ R14, R8, -1.4426950216293334961 ;  /* 0xbfb8aa3b080e7820 */ /* 0x000fe20000410000 */
[----:B------:R-:W-:Y:S01]  /*0210*/  FMUL.FTZ R11, R11, -1.4426950216293334961 ;  /* 0xbfb8aa3b0b0b7820 */ /* 0x000fe20000410000 */
[----:B------:R-:W-:Y:S08]  /*0220*/  MUFU.EX2 R3, R3 ;  /* 0x0000000300037308 */ /* 0x000ff00000000800 */
[----:B------:R-:W1:Y:S01]  /*0230*/  MUFU.EX2 R13, R13 ;  /* 0x0000000d000d7308 */ /* 0x000e620000000800 */
[----:B0-----:R-:W-:Y:S01]  /*0240*/  FADD.FTZ R2, R2, 1 ;  /* 0x3f80000002027421 */ /* 0x001fe20000010000 */
[----:B---3--:R-:W-:-:S02]  /*0250*/  HADD2.F32 R19, -RZ, R4.H1_H1 ;  /* 0x30000004ff137230 */ /* 0x008fc40000004100 */
[----:B------:R-:W-:-:S04]  /*0260*/  HADD2.F32 R20, -RZ, R5.H1_H1 ;  /* 0x30000005ff147230 */ /* 0x000fc80000004100 */
[----:B------:R-:W0:Y:S01]  /*0270*/  MUFU.EX2 R9, R9 ;  /* 0x0000000900097308 */ /* 0x000e220000000800 */
[--C-:B------:R-:W-:Y:S02]  /*0280*/  HADD2.F32 R22, -RZ, R6.reuse.H0_H0 ;  /* 0x20000006ff167230 */ /* 0x100fe40000004100 */
[----:B------:R-:W-:Y:S02]  /*0290*/  HADD2.F32 R24, -RZ, R6.H1_H1 ;  /* 0x30000006ff187230 */ /* 0x000fe40000004100 */
[--C-:B------:R-:W-:Y:S02]  /*02a0*/  HADD2.F32 R21, -RZ, R7.reuse.H0_H0 ;  /* 0x20000007ff157230 */ /* 0x100fe40000004100 */
[----:B------:R-:W-:Y:S01]  /*02b0*/  HADD2.F32 R23, -RZ, R7.H1_H1 ;  /* 0x30000007ff177230 */ /* 0x000fe20000004100 */
[----:B------:R2:W3:Y:S01]  /*02c0*/  MUFU.EX2 R17, R10 ;  /* 0x0000000a00117308 */ /* 0x0004e20000000800 */
[----:B-1----:R-:W-:-:S07]  /*02d0*/  FADD.FTZ R15, R13, 1 ;  /* 0x3f8000000d0f7421 */ /* 0x002fce0000010000 */
[----:B------:R-:W1:Y:S01]  /*02e0*/  MUFU.EX2 R18, R18 ;  /* 0x0000001200127308 */ /* 0x000e620000000800 */
[----:B--2---:R-:W-:Y:S01]  /*02f0*/  FADD.FTZ R10, R3, 1 ;  /* 0x3f800000030a7421 */ /* 0x004fe20000010000 */
[----:B0-----:R-:W-:-:S06]  /*0300*/  FADD.FTZ R9, R9, 1 ;  /* 0x3f80000009097421 */ /* 0x001fcc0000010000 */
[----:B------:R-:W0:Y:S01]  /*0310*/  MUFU.EX2 R14, R14 ;  /* 0x0000000e000e7308 */ /* 0x000e220000000800 */
[----:B---3--:R-:W-:Y:S01]  /*0320*/  FADD.FTZ R13, R17, 1 ;  /* 0x3f800000110d7421 */ /* 0x008fe20000010000 */
[----:B------:R-:W-:-:S06]  /*0330*/  HADD2.F32 R17, -RZ, R4.H0_H0 ;  /* 0x20000004ff117230 */ /* 0x000fcc0000004100 */
[----:B------:R1:W2:Y:S08]  /*0340*/  MUFU.EX2 R16, R11 ;  /* 0x0000000b00107308 */ /* 0x0002b00000000800 */
[----:B------:R3:W4:Y:S01]  /*0350*/  MUFU.RCP R8, R2 ;  /* 0x0000000200087308 */ /* 0x0007220000001000 */
[----:B-1----:R-:W-:Y:S01]  /*0360*/  FADD.FTZ R11, R18, 1 ;  /* 0x3f800000120b7421 */ /* 0x002fe20000010000 */
[----:B0-----:R-:W-:Y:S01]  /*0370*/  FADD.FTZ R14, R14, 1 ;  /* 0x3f8000000e0e7421 */ /* 0x001fe20000010000 */
[----:B------:R-:W-:-:S05]  /*0380*/  HADD2.F32 R18, -RZ, R5.H0_H0 ;  /* 0x20000005ff127230 */ /* 0x000fca0000004100 */
[----:B------:R-:W0:Y:S01]  /*0390*/  MUFU.RCP R10, R10 ;  /* 0x0000000a000a7308 */ /* 0x000e220000001000 */
[----:B---3--:R-:W1:Y:S01]  /*03a0*/  LDC.64 R2, c[0x0][0x218] ;  /* 0x00008600ff027b82 */ /* 0x008e620000000a00 */
[----:B--2---:R-:W-:-:S06]  /*03b0*/  FADD.FTZ R16, R16, 1 ;  /* 0x3f80000010107421 */ /* 0x004fcc0000010000 */
[----:B------:R-:W2:Y:S01]  /*03c0*/  MUFU.RCP R15, R15 ;  /* 0x0000000f000f7308 */ /* 0x000ea20000001000 */
[----:B----4-:R-:W-:-:S07]  /*03d0*/  FMUL.FTZ R4, R17, R8 ;  /* 0x0000000811047220 */ /* 0x010fce0000410000 */
[----:B------:R-:W3:Y:S01]  /*03e0*/  MUFU.RCP R9, R9 ;  /* 0x0000000900097308 */ /* 0x000ee20000001000 */
[----:B0-----:R-:W-:-:S05]  /*03f0*/  FMUL.FTZ R19, R19, R10 ;  /* 0x0000000a13137220 */ /* 0x001fca0000410000 */
[----:B------:R-:W-:Y:S02]  /*0400*/  F2FP.F16.F32.PACK_AB R4, R19, R4 ;  /* 0x000000041304723e */ /* 0x000fe400000000ff */
[----:B------:R-:W0:Y:S01]  /*0410*/  MUFU.RCP R13, R13 ;  /* 0x0000000d000d7308 */ /* 0x000e220000001000 */
[----:B-1----:R-:W-:-:S04]  /*0420*/  IMAD.WIDE.U32 R2, R0, 0x2, R2 ;  /* 0x0000000200027825 */ /* 0x002fc800078e0002 */
[----:B--2---:R-:W-:Y:S01]  /*0430*/  FMUL.FTZ R5, R18, R15 ;  /* 0x0000000f12057220 */ /* 0x004fe20000410000 */
[----:B------:R-:W-:Y:S02]  /*0440*/  IMAD.WIDE R2, R12, 0x10, R2 ;  /* 0x000000100c027825 */ /* 0x000fe400078e0202 */
[----:B------:R-:W1:Y:S02]  /*0450*/  MUFU.RCP R11, R11 ;  /* 0x0000000b000b7308 */ /* 0x000e640000001000 */
[----:B---3--:R-:W-:-:S05]  /*0460*/  FMUL.FTZ R20, R20, R9 ;  /* 0x0000000914147220 */ /* 0x008fca0000410000 */
[----:B------:R-:W-:Y:S01]  /*0470*/  F2FP.F16.F32.PACK_AB R5, R20, R5 ;  /* 0x000000051405723e */ /* 0x000fe200000000ff */
[----:B------:R-:W2:Y:S01]  /*0480*/  MUFU.RCP R14, R14 ;  /* 0x0000000e000e7308 */ /* 0x000ea20000001000 */
[----:B0-----:R-:W-:-:S07]  /*0490*/  FMUL.FTZ R6, R22, R13 ;  /* 0x0000000d16067220 */ /* 0x001fce0000410000 */
[----:B------:R-:W0:Y:S01]  /*04a0*/  MUFU.RCP R16, R16 ;  /* 0x0000001000107308 */ /* 0x000e220000001000 */
[----:B-1----:R-:W-:-:S05]  /*04b0*/  FMUL.FTZ R11, R24, R11 ;  /* 0x0000000b180b7220 */ /* 0x002fca0000410000 */
[----:B------:R-:W-:Y:S01]  /*04c0*/  F2FP.F16.F32.PACK_AB R6, R11, R6 ;  /* 0x000000060b06723e */ /* 0x000fe200000000ff */
[----:B--2---:R-:W-:Y:S01]  /*04d0*/  FMUL.FTZ R7, R21, R14 ;  /* 0x0000000e15077220 */ /* 0x004fe20000410000 */
[----:B0-----:R-:W-:-:S05]  /*04e0*/  FMUL.FTZ R16, R23, R16 ;  /* 0x0000001017107220 */ /* 0x001fca0000410000 */
[----:B------:R-:W-:-:S05]  /*04f0*/  F2FP.F16.F32.PACK_AB R7, R16, R7 ;  /* 0x000000071007723e */ /* 0x000fca00000000ff */
[----:B------:R-:W-:Y:S01]  /*0500*/  STG.E.128 desc[UR4][R2.64], R4 ;  /* 0x0000000402007986 */ /* 0x000fe2000c101d04 */
[----:B------:R-:W-:Y:S05]  /*0510*/  EXIT ;  /* 0x000000000000794d */ /* 0x000fea0003800000 */
.L_x_7559:
        /* <DEDUP_REMOVED lines=189> */
.L_x_7562:
[----:B------:R-:W-:-:S13]  /*10f0*/  ISETP.GE.AND P0, PT, R25, R2, PT ;  /* 0x000000021900720c */ /* 0x000fda0003f06270 */
[----:B------:R-:W-:Y:S05]  /*1100*/  @P0 BRA `(.L_x_7564) ;  /* 0x0000000000300947 */ /* 0x000fea0003800000 */
[----:B0-----:R-:W0:Y:S01]  /*1110*/  LDC.64 R10, c[0x0][0x218] ;  /* 0x00008600ff0a7b82 */ /* 0x001e220000000a00 */
[----:B------:R-:W-:Y:S02]  /*1120*/  IADD3 R3, R0, R25, RZ ;  /* 0x0000001900037210 */ /* 0x000fe40007ffe0ff */
[----:B------:R-:W-:-:S03]  /*1130*/  IADD3 R25, R25, 0x80, RZ ;  /* 0x0000008019197810 */ /* 0x000fc60007ffe0ff */
[----:B0-----:R-:W-:-:S05]  /*1140*/  IMAD.WIDE.U32 R10, R3, 0x2, R10 ;  /* 0x00000002030a7825 */ /* 0x001fca00078e000a */
[----:B------:R1:W-:Y:S02]  /*1150*/  STG.E.U16 desc[UR4][R10.64], R5 ;  /* 0x000000050a007986 */ /* 0x0003e4000c101504 */
.L_x_7563:
[----:B------:R-:W-:-:S13]  /*1160*/  ISETP.GE.AND P0, PT, R25, R2, PT ;  /* 0x000000021900720c */ /* 0x000fda0003f06270 */
[----:B------:R-:W-:Y:S05]  /*1170*/  @P0 BRA `(.L_x_7565) ;  /* 0x0000000000340947 */ /* 0x000fea0003800000 */
[----:B-1----:R-:W1:Y:S01]  /*1180*/  LDC.64 R4, c[0x0][0x218] ;  /* 0x00008600ff047b82 */ /* 0x002e620000000a00 */
[----:B0-----:R-:W-:Y:S02]  /*1190*/  IADD3 R3, R0, R25, RZ ;  /* 0x0000001900037210 */ /* 0x001fe40007ffe0ff */
[----:B------:R-:W-:-:S03]  /*11a0*/  IADD3 R25, R25, 0x80, RZ ;  /* 0x0000008019197810 */ /* 0x000fc60007ffe0ff */
[----:B-1----:R-:W-:-:S05]  /*11b0*/  IMAD.WIDE.U32 R4, R3, 0x2, R4 ;  /* 0x0000000203047825 */ /* 0x002fca00078e0004 */
[----:B------:R1:W-:Y:S02]  /*11c0*/  STG.E.U16 desc[UR4][R4.64], R6 ;  /* 0x0000000604007986 */ /* 0x0003e4000c101504 */
.L_x_7564:
        /* <DEDUP_REMOVED lines=8> */
.L_x_7565:
[----:B------:R-:W-:Y:S05]  /*1250*/  BSYNC B1 ;  /* 0x0000000000017941 */ /* 0x000fea0003800000 */
.L_x_7561:
[----:B------:R-:W-:-:S13]  /*1260*/  ISETP.GE.AND P0, PT, R25, R2, PT ;  /* 0x000000021900720c */ /* 0x000fda0003f06270 */
[----:B-12---:R-:W1:Y:S01]  /*1270*/  @!P0 LDC.64 R4, c[0x0][0x218] ;  /* 0x00008600ff048b82 */ /* 0x006e620000000a00 */
[----:B0-----:R-:W-:Y:S02]  /*1280*/  @!P0 IADD3 R3, R0, R25, RZ ;  /* 0x0000001900038210 */ /* 0x001fe40007ffe0ff */
[----:B------:R-:W-:-:S03]  /*1290*/  @!P0 IADD3 R25, R25, 0x80, RZ ;  /* 0x0000008019198810 */ /* 0x000fc60007ffe0ff */
[----:B-1----:R-:W-:-:S05]  /*12a0*/  @!P0 IMAD.WIDE.U32 R4, R3, 0x2, R4 ;  /* 0x0000000203048825 */ /* 0x002fca00078e0004 */
[----:B------:R2:W-:Y:S02]  /*12b0*/  @!P0 STG.E.U16 desc[UR4][R4.64], R8 ;  /* 0x0000000804008986 */ /* 0x0005e4000c101504 */
.L_x_7566:
[----:B------:R-:W-:Y:S05]  /*12c0*/  BSYNC B0 ;  /* 0x0000000000007941 */ /* 0x000fea0003800000 */
.L_x_7560:
        /* <DEDUP_REMOVED lines=8> */
.L_x_7567:
        /* <DEDUP_REMOVED lines=11> */
.L_x_9614:


//--------------------- .text._ZN2at6native18elementwise_kernelILi128ELi4EZNS0_15gpu_kernel_implIZZZNS0_10glu_kernelERNS_18TensorIteratorBaseEENKUlvE_clEvENKUlvE0_clEvEUlffE_EEvS4_RKT_EUliE_EEviT1_ --------------------------
	.section	.text._ZN2at6native18elementwise_kernelILi128ELi4EZNS0_15gpu_kernel_implIZZZNS0_10glu_kernelERNS_18TensorIteratorBaseEENKUlvE_clEvENKUlvE0_clEvEUlffE_EEvS4_RKT_EUliE_EEviT1_,"ax",@progbits
	.align	128
        .global         _ZN2at6native18elementwise_kernelILi128ELi4EZNS0_15gpu_kernel_implIZZZNS0_10glu_kernelERNS_18TensorIteratorBaseEENKUlvE_clEvENKUlvE0_clEvEUlffE_EEvS4_RKT_EUliE_EEviT1_
        .type           _ZN2at6native18elementwise_kernelILi128ELi4EZNS0_15gpu_kernel_implIZZZNS0_10glu_kernelERNS_18TensorIteratorBaseEENKUlvE_clEvENKUlvE0_clEvEUlffE_EEvS4_RKT_EUliE_EEviT1_,@function
        .size           _ZN2at6native18elementwise_kernelILi128ELi4EZNS0_15gpu_kernel_implIZZZNS0_10glu_kernelERNS_18TensorIteratorBaseEENKUlvE_clEvENKUlvE0_clEvEUlffE_EEvS4_RKT_EUliE_EEviT1_,(.L_x_9615 - _ZN2at6native18elementwise_kernelILi128ELi4EZNS0_15gpu_kernel_implIZZZNS0_10glu_kernelERNS_18TensorIteratorBaseEENKUlvE_clEvENKUlvE0_clEvEUlffE_EEvS4_RKT_EUliE_EEviT1_)
        .other          _ZN2at6native18elementwise_kernelILi128ELi4EZNS0_15gpu_kernel_implIZZZNS0_10glu_kernelERNS_18TensorIteratorBaseEENKUlvE_clEvENKUlvE0_clEvEUlffE_EEvS4_RKT_EUliE_EEviT1_,@"STO_CUDA_ENTRY STV_DEFAULT"
_ZN2at6native18elementwise_kernelILi128ELi4EZNS0_15gpu_kernel_implIZZZNS0_10glu_kernelERNS_18TensorIteratorBaseEENKUlvE_clEvENKUlvE0_clEvEUlffE_EEvS4_RKT_EUliE_EEviT1_:
.text._ZN2at6native18elementwise_kernelILi128ELi4EZNS0_15gpu_kernel_implIZZZNS0_10glu_kernelERNS_18TensorIteratorBaseEENKUlvE_clEvENKUlvE0_clEvEUlffE_EEvS4_RKT_EUliE_EEviT1_:
        /* <DEDUP_REMOVED lines=365> */
.L_x_7570:
        /* <DEDUP_REMOVED lines=22> */
.L_x_7575:
[----:B------:R-:W2:Y:S02]  /*1830*/  LDG.E.U8 R2, desc[UR36][R2.64] ;  /* 0x0000002402027981 */ /* 0x000ea4000c1e1100 */
[----:B--2---:R-:W-:Y:S01]  /*1840*/  I2FP.F32.U32 R19, R2 ;  /* 0x0000000200137245 */ /* 0x004fe20000201000 */
[----:B------:R-:W-:Y:S06]  /*1850*/  BRA `(.L_x_7577) ;  /* 0x0000000c002c7947 */ /* 0x000fec0003800000 */
.L_x_7574:
        /* <DEDUP_REMOVED lines=9> */
.L_x_7579:
[----:B------:R-:W2:Y:S02]  /*18f0*/  LDG.E R2, desc[UR36][R2.64] ;  /* 0x0000002402027981 */ /* 0x000ea4000c1e1900 */
[----:B--2---:R-:W-:Y:S01]  /*1900*/  I2FP.F32.S32 R19, R2 ;  /* 0x0000000200137245 */ /* 0x004fe20000201400 */
[----:B------:R-:W-:Y:S06]  /*1910*/  BRA `(.L_x_7577) ;  /* 0x0000000800fc7947 */ /* 0x000fec0003800000 */
.L_x_7578:
[----:B------:R-:W2:Y:S02]  /*1920*/  LDG.E.U16 R2, desc[UR36][R2.64] ;  /* 0x0000002402027981 */ /* 0x000ea4000c1e1500 */
[----:B--2---:R0:W1:Y:S01]  /*1930*/  I2F.S16 R19, R2 ;  /* 0x0000000200137306 */ /* 0x0040620000101400 */
[----:B------:R-:W-:Y:S05]  /*1940*/  BRA `(.L_x_7577) ;  /* 0x0000000800f07947 */ /* 0x000fea0003800000 */
.L_x_7573:
        /* <DEDUP_REMOVED lines=8> */
.L_x_7581:
[----:B------:R-:W2:Y:S02]  /*19d0*/  LDG.E.U16 R2, desc[UR36][R2.64] ;  /* 0x0000002402027981 */ /* 0x000ea4000c1e1500 */
[----:B--2---:R-:W-:Y:S01]  /*19e0*/  HADD2.F32 R19, -RZ, R2.H0_H0 ;  /* 0x20000002ff137230 */ /* 0x004fe20000004100 */
[----:B------:R-:W-:Y:S06]  /*19f0*/  BRA `(.L_x_7577) ;  /* 0x0000000800c47947 */ /* 0x000fec0003800000 */
.L_x_7580:
        /* <DEDUP_REMOVED lines=8> */
.L_x_7583:
[----:B------:R-:W2:Y:S02]  /*1a80*/  LDG.E.U16 R2, desc[UR36][R2.64] ;  /* 0x0000002402027981 */ /* 0x000ea4000c1e1500 */
[----:B--2---:R-:W-:Y:S01]  /*1a90*/  HADD2.F32 R19, -RZ, R2.H0_H0 ;  /* 0x20000002ff137230 */ /* 0x004fe20000004100 */
[----:B------:R-:W-:Y:S06]  /*1aa0*/  BRA `(.L_x_7577) ;  /* 0x0000000800987947 */ /* 0x000fec0003800000 */
.L_x_7582:
[----:B------:R-:W2:Y:S01]  /*1ab0*/  LDG.E.64 R2, desc[UR36][R2.64] ;  /* 0x0000002402027981 */ /* 0x000ea2000c1e1b00 */
[----:B------:R-:W-:Y:S01]  /*1ac0*/  UMOV UR4, 0xf0000000 ;  /* 0xf000000000047882 */ /* 0x000fe20000000000 */
[----:B------:R-:W-:Y:S01]  /*1ad0*/  UMOV UR5, 0x380fffff ;  /* 0x380fffff00057882 */ /* 0x000fe20000000000 */
[----:B--2---:R-:W0:Y:S01]  /*1ae0*/  F2F.F32.F64 R19, R2 ;  /* 0x0000000200137310 */ /* 0x004e220000301000 */
[----:B------:R-:W-:-:S14]  /*1af0*/  DSETP.GEU.AND P0, PT, |R2|, UR4, PT ;  /* 0x0000000402007e2a */ /* 0x000fdc000bf0e200 */
[----:B0-----:R-:W-:Y:S01]  /*1b00*/  @!P0 FMUL R19, R19, 1.175494350822287508e-38 ;  /* 0x0080000013138820 */ /* 0x001fe20000400000 */
[----:B------:R-:W-:Y:S06]  /*1b10*/  BRA `(.L_x_7577) ;  /* 0x00000008007c7947 */ /* 0x000fec0003800000 */
.L_x_7572:
        /* <DEDUP_REMOVED lines=12> */
.L_x_7586:
[----:B------:R-:W2:Y:S01]  /*1be0*/  LDG.E.64 R2, desc[UR36][R2.64] ;  /* 0x0000002402027981 */ /* 0x000ea2000c1e1b00 */
[----:B------:R-:W-:Y:S01]  /*1bf0*/  UMOV UR4, 0xf0000000 ;  /* 0xf000000000047882 */ /* 0x000fe20000000000 */
[----:B------:R-:W-:Y:S01]  /*1c00*/  UMOV UR5, 0x380fffff ;  /* 0x380fffff00057882 */ /* 0x000fe20000000000 */
[----:B--2---:R-:W0:Y:S01]  /*1c10*/  F2F.F32.F64 R19, R2 ;  /* 0x0000000200137310 */ /* 0x004e220000301000 */
[----:B------:R-:W-:-:S14]  /*1c20*/  DSETP.GEU.AND P0, PT, |R2|, UR4, PT ;  /* 0x0000000402007e2a */ /* 0x000fdc000bf0e200 */
[----:B0-----:R-:W-:Y:S01]  /*1c30*/  @!P0 FMUL R19, R19, 1.175494350822287508e-38 ;  /* 0x0080000013138820 */ /* 0x001fe20000400000 */
[----:B------:R-:W-:Y:S06]  /*1c40*/  BRA `(.L_x_7577) ;  /* 0x0000000800307947 */ /* 0x000fec0003800000 */
.L_x_7585:
        /* <DEDUP_REMOVED lines=26> */
.L_x_7588:
        /* <DEDUP_REMOVED lines=13> */
.L_x_7587:
[----:B------:R-:W2:Y:S02]  /*1ec0*/  LDG.E.U16 R2, desc[UR36][R2.64] ;  /* 0x0000002402027981 */ /* 0x000ea4000c1e1500 */
[----:B--2---:R-:W-:Y:S01]  /*1ed0*/  IMAD.U32 R19, R2, 0x10000, RZ ;  /* 0x0001000002137824 */ /* 0x004fe200078e00ff */
[----:B------:R-:W-:Y:S06]  /*1ee0*/  BRA `(.L_x_7577) ;  /* 0x0000000400887947 */ /* 0x000fec0003800000 */
.L_x_7584:
        /* <DEDUP_REMOVED lines=11> */
.L_x_7591:
        /* <DEDUP_REMOVED lines=20> */
.L_x_7593:
[----:B------:R-:W-:Y:S05]  /*20e0*/  BSYNC B0 ;  /* 0x0000000000007941 */ /* 0x000fea0003800000 */
.L_x_7592:
[----:B------:R-:W-:Y:S01]  /*20f0*/  IMAD.SHL.U32 R2, R2, 0x100000, RZ ;  /* 0x0010000002027824 */ /* 0x000fe200078e00ff */
[----:B------:R-:W-:-:S04]  /*2100*/  LEA R0, R0, 0x3b800000, 0x17 ;  /* 0x3b80000000007811 */ /* 0x000fc800078eb8ff */
[----:B------:R-:W-:Y:S01]  /*2110*/  LOP3.LUT R19, R0, R2, R19, 0xfe, !PT ;  /* 0x0000000200137212 */ /* 0x000fe200078efe13 */
[----:B------:R-:W-:Y:S06]  /*2120*/  BRA `(.L_x_7577) ;  /* 0x0000000000f87947 */ /* 0x000fec0003800000 */
.L_x_7590:
        /* <DEDUP_REMOVED lines=20> */
.L_x_7595:
[----:B------:R-:W-:Y:S05]  /*2270*/  BSYNC B0 ;  /* 0x0000000000007941 */ /* 0x000fea0003800000 */
.L_x_7594:
[----:B------:R-:W-:Y:S01]  /*2280*/  IMAD.SHL.U32 R2, R2, 0x200000, RZ ;  /* 0x0020000002027824 */ /* 0x000fe200078e00ff */
[----:B------:R-:W-:-:S04]  /*2290*/  LEA R0, R0, 0x37800000, 0x17 ;  /* 0x3780000000007811 */ /* 0x000fc800078eb8ff */
[----:B------:R-:W-:Y:S01]  /*22a0*/  LOP3.LUT R19, R0, R2, R19, 0xfe, !PT ;  /* 0x0000000200137212 */ /* 0x000fe200078efe13 */
[----:B------:R-:W-:Y:S06]  /*22b0*/  BRA `(.L_x_7577) ;  /* 0x0000000000947947 */ /* 0x000fec0003800000 */
.L_x_7589:
        /* <DEDUP_REMOVED lines=14> */
.L_x_7576:
        /* <DEDUP_REMOVED lines=16> */
.L_x_7598:
[----:B------:R-:W-:Y:S01]  /*24a0*/  IMAD.MOV.U32 R19, RZ, RZ, RZ ;  /* 0x000000ffff137224 */ /* 0x000fe200078e00ff */
[----:B------:R-:W-:Y:S06]  /*24b0*/  BRA `(.L_x_7577) ;  /* 0x0000000000147947 */ /* 0x000fec0003800000 */
.L_x_7597:
[----:B------:R-:W2:Y:S02]  /*24c0*/  LDG.E.64 R2, desc[UR36][R2.64] ;  /* 0x0000002402027981 */ /* 0x000ea4000c1e1b00 */
[----:B--2---:R0:W1:Y:S01]  /*24d0*/  I2F.U64 R19, R2 ;  /* 0x0000000200137312 */ /* 0x0040620000301000 */
[----:B------:R-:W-:Y:S05]  /*24e0*/  BRA `(.L_x_7577) ;  /* 0x0000000000087947 */ /* 0x000fea0003800000 */
.L_x_7596:
[----:B------:R-:W2:Y:S02]  /*24f0*/  LDG.E R2, desc[UR36][R2.64] ;  /* 0x0000002402027981 */ /* 0x000ea4000c1e1900 */
[----:B--2---:R-:W-:-:S07]  /*2500*/  I2FP.F32.U32 R19, R2 ;  /* 0x0000000200137245 */ /* 0x004fce0000201000 */
.L_x_7577:
[----:B------:R-:W-:Y:S05]  /*2510*/  BSYNC B6 ;  /* 0x0000000000067941 */ /* 0x000fea0003800000 */
.L_x_7571:
        /* <DEDUP_REMOVED lines=19> */
.L_x_7603:
[----:B------:R-:W2:Y:S02]  /*2650*/  LDG.E.U8 R0, desc[UR36][R2.64] ;  /* 0x0000002402007981 */ /* 0x000ea4000c1e1100 */
[----:B--2---:R-:W-:Y:S01]  /*2660*/  I2FP.F32.U32 R0, R0 ;  /* 0x0000000000007245 */ /* 0x004fe20000201000 */
[----:B------:R-:W-:Y:S06]  /*2670*/  BRA `(.L_x_7605) ;  /* 0x0000000c002c7947 */ /* 0x000fec0003800000 */
.L_x_7602:
        /* <DEDUP_REMOVED lines=9> */
.L_x_7607:
[----:B------:R-:W2:Y:S02]  /*2710*/  LDG.E R0, desc[UR36][R2.64] ;  /* 0x0000002402007981 */ /* 0x000ea4000c1e1900 */
[----:B--2---:R-:W-:Y:S01]  /*2720*/  I2FP.F32.S32 R0, R0 ;  /* 0x0000000000007245 */ /* 0x004fe20000201400 */
[----:B------:R-:W-:Y:S06]  /*2730*/  BRA `(.L_x_7605) ;  /* 0x0000000800fc7947 */ /* 0x000fec0003800000 */
.L_x_7606:
[----:B------:R-:W2:Y:S02]  /*2740*/  LDG.E.U16 R0, desc[UR36][R2.64] ;  /* 0x0000002402007981 */ /* 0x000ea4000c1e1500 */
[----:B--2---:R-:W4:Y:S01]  /*2750*/  I2F.S16 R0, R0 ;  /* 0x0000000000007306 */ /* 0x004f220000101400 */
[----:B------:R-:W-:Y:S05]  /*2760*/  BRA `(.L_x_7605) ;  /* 0x0000000800f07947 */ /* 0x000fea0003800000 */
.L_x_7601:
        /* <DEDUP_REMOVED lines=8> */
.L_x_7609:
[----:B------:R-:W2:Y:S02]  /*27f0*/  LDG.E.U16 R0, desc[UR36][R2.64] ;  /* 0x0000002402007981 */ /* 0x000ea4000c1e1500 */
[----:B--2---:R-:W-:Y:S01]  /*2800*/  HADD2.F32 R0, -RZ, R0.H0_H0 ;  /* 0x20000000ff007230 */ /* 0x004fe20000004100 */
[----:B------:R-:W-:Y:S06]  /*2810*/  BRA `(.L_x_7605) ;  /* 0x0000000800c47947 */ /* 0x000fec0003800000 */
.L_x_7608:
        /* <DEDUP_REMOVED lines=8> */
.L_x_7611:
[----:B------:R-:W2:Y:S02]  /*28a0*/  LDG.E.U16 R0, desc[UR36][R2.64] ;  /* 0x0000002402007981 */ /* 0x000ea4000c1e1500 */
[----:B--2---:R-:W-:Y:S01]  /*28b0*/  HADD2.F32 R0, -RZ, R0.H0_H0 ;  /* 0x20000000ff007230 */ /* 0x004fe20000004100 */
[----:B------:R-:W-:Y:S06]  /*28c0*/  BRA `(.L_x_7605) ;  /* 0x0000000800987947 */ /* 0x000fec0003800000 */
.L_x_7610:
[----:B------:R-:W2:Y:S01]  /*28d0*/  LDG.E.64 R2, desc[UR36][R2.64] ;  /* 0x0000002402027981 */ /* 0x000ea2000c1e1b00 */
[----:B------:R-:W-:Y:S01]  /*28e0*/  UMOV UR4, 0xf0000000 ;  /* 0xf000000000047882 */ /* 0x000fe20000000000 */
[----:B------:R-:W-:Y:S01]  /*28f0*/  UMOV UR5, 0x380fffff ;  /* 0x380fffff00057882 */ /* 0x000fe20000000000 */
[----:B--2---:R-:W0:Y:S01]  /*2900*/  F2F.F32.F64 R0, R2 ;  /* 0x0000000200007310 */ /* 0x004e220000301000 */
[----:B------:R-:W-:-:S14]  /*2910*/  DSETP.GEU.AND P0, PT, |R2|, UR4, PT ;  /* 0x0000000402007e2a */ /* 0x000fdc000bf0e200 */
[----:B0-----:R-:W-:Y:S01]  /*2920*/  @!P0 FMUL R0, R0, 1.175494350822287508e-38 ;  /* 0x0080000000008820 */ /* 0x001fe20000400000 */
[----:B------:R-:W-:Y:S06]  /*2930*/  BRA `(.L_x_7605) ;  /* 0x00000008007c7947 */ /* 0x000fec0003800000 */
.L_x_7600:
        /* <DEDUP_REMOVED lines=12> */
.L_x_7614:
[----:B------:R-:W2:Y:S01]  /*2a00*/  LDG.E.64 R2, desc[UR36][R2.64] ;  /* 0x0000002402027981 */ /* 0x000ea2000c1e1b00 */
[----:B------:R-:W-:Y:S01]  /*2a10*/  UMOV UR4, 0xf0000000 ;  /* 0xf000000000047882 */ /* 0x000fe20000000000 */
[----:B------:R-:W-:Y:S01]  /*2a20*/  UMOV UR5, 0x380fffff ;  /* 0x380fffff00057882 */ /* 0x000fe20000000000 */
[----:B--2---:R-:W0:Y:S01]  /*2a30*/  F2F.F32.F64 R0, R2 ;  /* 0x0000000200007310 */ /* 0x004e220000301000 */
[----:B------:R-:W-:-:S14]  /*2a40*/  DSETP.GEU.AND P0, PT, |R2|, UR4, PT ;  /* 0x0000000402007e2a */ /* 0x000fdc000bf0e200 */
[----:B0-----:R-:W-:Y:S01]  /*2a50*/  @!P0 FMUL R0, R0, 1.175494350822287508e-38 ;  /* 0x0080000000008820 */ /* 0x001fe20000400000 */
[----:B------:R-:W-:Y:S06]  /*2a60*/  BRA `(.L_x_7605) ;  /* 0x0000000800307947 */ /* 0x000fec0003800000 */
.L_x_7613:
        /* <DEDUP_REMOVED lines=26> */
.L_x_7616:
        /* <DEDUP_REMOVED lines=13> */
.L_x_7615:
[----:B------:R-:W2:Y:S02]  /*2ce0*/  LDG.E.U16 R0, desc[UR36][R2.64] ;  /* 0x0000002402007981 */ /* 0x000ea4000c1e1500 */
[----:B--2---:R-:W-:Y:S01]  /*2cf0*/  IMAD.U32 R0, R0, 0x10000, RZ ;  /* 0x0001000000007824 */ /* 0x004fe200078e00ff */
[----:B------:R-:W-:Y:S06]  /*2d00*/  BRA `(.L_x_7605) ;  /* 0x0000000400887947 */ /* 0x000fec0003800000 */
.L_x_7612:
        /* <DEDUP_REMOVED lines=11> */
.L_x_7619:
        /* <DEDUP_REMOVED lines=20> */
.L_x_7621:
[----:B------:R-:W-:Y:S05]  /*2f00*/  BSYNC B0 ;  /* 0x0000000000007941 */ /* 0x000fea0003800000 */
.L_x_7620:
[----:B------:R-:W-:Y:S01]  /*2f10*/  LEA R3, R0, 0x3b800000, 0x17 ;  /* 0x3b80000000037811 */ /* 0x000fe200078eb8ff */
[----:B------:R-:W-:-:S05]  /*2f20*/  IMAD.SHL.U32 R0, R2, 0x100000, RZ ;  /* 0x0010000002007824 */ /* 0x000fca00078e00ff */
[----:B------:R-:W-:Y:S01]  /*2f30*/  LOP3.LUT R0, R3, R0, R4, 0xfe, !PT ;  /* 0x0000000003007212 */ /* 0x000fe200078efe04 */
[----:B------:R-:W-:Y:S06]  /*2f40*/  BRA `(.L_x_7605) ;  /* 0x0000000000f87947 */ /* 0x000fec0003800000 */
.L_x_7618:
        /* <DEDUP_REMOVED lines=20> */
.L_x_7623:
[----:B------:R-:W-:Y:S05]  /*3090*/  BSYNC B0 ;  /* 0x0000000000007941 */ /* 0x000fea0003800000 */
.L_x_7622:
[----:B------:R-:W-:Y:S01]  /*30a0*/  LEA R3, R0, 0x37800000, 0x17 ;  /* 0x3780000000037811 */ /* 0x000fe200078eb8ff */
[----:B------:R-:W-:-:S05]  /*30b0*/  IMAD.SHL.U32 R0, R2, 0x200000, RZ ;  /* 0x0020000002007824 */ /* 0x000fca00078e00ff */
[----:B------:R-:W-:Y:S01]  /*30c0*/  LOP3.LUT R0, R3, R0, R4, 0xfe, !PT ;  /* 0x0000000003007212 */ /* 0x000fe200078efe04 */
[----:B------:R-:W-:Y:S06]  /*30d0*/  BRA `(.L_x_7605) ;  /* 0x0000000000947947 */ /* 0x000fec0003800000 */
.L_x_7617:
        /* <DEDUP_REMOVED lines=14> */
.L_x_7604:
        /* <DEDUP_REMOVED lines=16> */
.L_x_7626:
[----:B------:R-:W-:Y:S01]  /*32c0*/  IMAD.MOV.U32 R0, RZ, RZ, RZ ;  /* 0x000000ffff007224 */ /* 0x000fe200078e00ff */
[----:B------:R-:W-:Y:S06]  /*32d0*/  BRA `(.L_x_7605) ;  /* 0x0000000000147947 */ /* 0x000fec0003800000 */
.L_x_7625:
[----:B------:R-:W2:Y:S02]  /*32e0*/  LDG.E.64 R2, desc[UR36][R2.64] ;  /* 0x0000002402027981 */ /* 0x000ea4000c1e1b00 */
[----:B--2---:R0:W1:Y:S01]  /*32f0*/  I2F.U64 R0, R2 ;  /* 0x0000000200007312 */ /* 0x0040620000301000 */
[----:B------:R-:W-:Y:S05]  /*3300*/  BRA `(.L_x_7605) ;  /* 0x0000000000087947 */ /* 0x000fea0003800000 */
.L_x_7624:
[----:B------:R-:W2:Y:S02]  /*3310*/  LDG.E R0, desc[UR36][R2.64] ;  /* 0x0000002402007981 */ /* 0x000ea4000c1e1900 */
[----:B--2---:R-:W-:-:S07]  /*3320*/  I2FP.F32.U32 R0, R0 ;  /* 0x0000000000007245 */ /* 0x004fce0000201000 */
.L_x_7605:
[----:B------:R-:W-:Y:S05]  /*3330*/  BSYNC B6 ;  /* 0x0000000000067941 */ /* 0x000fea0003800000 */
.L_x_7599:
[----:B01--45:R-:W-:Y:S01]  /*3340*/  FMUL.FTZ R0, R0, -1.4426950216293334961 ;  /* 0xbfb8aa3b00007820 */ /* 0x033fe20000410000 */
[----:B------:R-:W0:Y:S05]  /*3350*/  LDC.U8 R5, c[0x0][0x491] ;  /* 0x00012440ff057b82 */ /* 0x000e2a0000000000 */
[----:B------:R-:W2:Y:S02]  /*3360*/  MUFU.EX2 R0, R0 ;  /* 0x0000000000007308 */ /* 0x000ea40000000800 */
[----:B--23--:R-:W-:Y:S01]  /*3370*/  FADD.FTZ R3, R0, 1 ;  /* 0x3f80000000037421 */ /* 0x00cfe20000010000 */
[----:B0-----:R-:W-:-:S05]  /*3380*/  PRMT R4, R5, 0x9910, RZ ;  /* 0x0000991005047816 */ /* 0x001fca00000000ff */
[----:B------:R-:W0:Y:S01]  /*3390*/  MUFU.RCP R2, R3 ;  /* 0x0000000300027308 */ /* 0x000e220000001000 */
[----:B------:R-:W-:Y:S01]  /*33a0*/  ISETP.GT.AND P0, PT, R4, 0x9, PT ;  /* 0x000000090400780c */ /* 0x000fe20003f04270 */
[----:B0-----:R-:W-:-:S12]  /*33b0*/  FMUL.FTZ R2, R2, R19 ;  /* 0x0000001302027220 */ /* 0x001fd80000410000 */
        /* <DEDUP_REMOVED lines=12> */
.L_x_7630:
[----:B------:R-:W0:Y:S02]  /*3480*/  F2I.S64.TRUNC R2, R2 ;  /* 0x0000000200027311 */ /* 0x000e24000020d900 */
[----:B0-----:R-:W-:-:S05]  /*3490*/  IMAD.MOV.U32 R5, RZ, RZ, R2 ;  /* 0x000000ffff057224 */ /* 0x001fca00078e0002 */
[----:B------:R0:W-:Y:S01]  /*34a0*/  STG.E.U8 desc[UR36][R16.64], R5 ;  /* 0x0000000510007986 */ /* 0x0001e2000c101124 */
[----:B------:R-:W-:Y:S05]  /*34b0*/  BRA `(.L_x_7632) ;  /* 0x0000000c00407947 */ /* 0x000fea0003800000 */
.L_x_7629:
        /* <DEDUP_REMOVED lines=9> */
.L_x_7634:
[----:B------:R-:W0:Y:S02]  /*3550*/  F2I.FTZ.TRUNC.NTZ R3, R2 ;  /* 0x0000000200037305 */ /* 0x000e24000021f100 */
[----:B0-----:R0:W-:Y:S01]  /*3560*/  STG.E desc[UR36][R16.64], R3 ;  /* 0x0000000310007986 */ /* 0x0011e2000c101924 */
[----:B------:R-:W-:Y:S05]  /*3570*/  BRA `(.L_x_7632) ;  /* 0x0000000c00107947 */ /* 0x000fea0003800000 */
.L_x_7633:
[----:B------:R-:W0:Y:S02]  /*3580*/  F2I.FTZ.TRUNC.NTZ R3, R2 ;  /* 0x0000000200037305 */ /* 0x000e24000021f100 */
[----:B0-----:R0:W-:Y:S01]  /*3590*/  STG.E.U16 desc[UR36][R16.64], R3 ;  /* 0x0000000310007986 */ /* 0x0011e2000c101524 */
[----:B------:R-:W-:Y:S05]  /*35a0*/  BRA `(.L_x_7632) ;  /* 0x0000000c00047947 */ /* 0x000fea0003800000 */
.L_x_7628:
        /* <DEDUP_REMOVED lines=8> */
.L_x_7636:
[----:B------:R-:W-:-:S05]  /*3630*/  F2FP.F16.F32.PACK_AB R2, RZ, R2 ;  /* 0x00000002ff02723e */ /* 0x000fca00000000ff */
[----:B------:R0:W-:Y:S01]  /*3640*/  STG.E.U16 desc[UR36][R16.64], R2 ;  /* 0x0000000210007986 */ /* 0x0001e2000c101524 */
[----:B------:R-:W-:Y:S05]  /*3650*/  BRA `(.L_x_7632) ;  /* 0x0000000800d87947 */ /* 0x000fea0003800000 */
.L_x_7635:
        /* <DEDUP_REMOVED lines=9> */
.L_x_7638:
[----:B------:R-:W-:-:S04]  /*36f0*/  F2FP.F16.F32.PACK_AB R3, RZ, R2 ;  /* 0x00000002ff03723e */ /* 0x000fc800000000ff */
[----:B------:R-:W-:-:S05]  /*3700*/  PRMT R3, R3, 0x5410, RZ ;  /* 0x0000541003037816 */ /* 0x000fca00000000ff */
[----:B------:R2:W-:Y:S01]  /*3710*/  STG.E desc[UR36][R16.64], R3 ;  /* 0x0000000310007986 */ /* 0x0005e2000c101924 */
[----:B------:R-:W-:Y:S05]  /*3720*/  BRA `(.L_x_7632) ;  /* 0x0000000800a47947 */ /* 0x000fea0003800000 */
.L_x_7637:
[----:B------:R-:W-:-:S06]  /*3730*/  FMUL.FTZ R2, R2, 1 ;  /* 0x3f80000002027820 */ /* 0x000fcc0000410000 */
[----:B------:R-:W0:Y:S02]  /*3740*/  F2F.F64.F32 R2, R2 ;  /* 0x0000000200027310 */ /* 0x000e240000201800 */
[----:B0-----:R4:W-:Y:S01]  /*3750*/  STG.E.64 desc[UR36][R16.64], R2 ;  /* 0x0000000210007986 */ /* 0x0019e2000c101b24 */
[----:B------:R-:W-:Y:S05]  /*3760*/  BRA `(.L_x_7632) ;  /* 0x0000000800947947 */ /* 0x000fea0003800000 */
.L_x_7627:
        /* <DEDUP_REMOVED lines=12> */
.L_x_7641:
[----:B------:R-:W-:Y:S01]  /*3830*/  FMUL.FTZ R4, R2, 1 ;  /* 0x3f80000002047820 */ /* 0x000fe20000410000 */
[----:B------:R-:W-:-:S05]  /*3840*/  CS2R R6, SRZ ;  /* 0x0000000000067805 */ /* 0x000fca000001ff00 */
[----:B------:R-:W0:Y:S02]  /*3850*/  F2F.F64.F32 R4, R4 ;  /* 0x0000000400047310 */ /* 0x000e240000201800 */
[----:B0-----:R0:W-:Y:S01]  /*3860*/  STG.E.128 desc[UR36][R16.64], R4 ;  /* 0x0000000410007986 */ /* 0x0011e2000c101d24 */
[----:B------:R-:W-:Y:S05]  /*3870*/  BRA `(.L_x_7632) ;  /* 0x0000000800507947 */ /* 0x000fea0003800000 */
.L_x_7640:
        /* <DEDUP_REMOVED lines=20> */
.L_x_7645:
[----:B------:R-:W-:Y:S05]  /*39c0*/  BSYNC B0 ;  /* 0x0000000000007941 */ /* 0x000fea0003800000 */
.L_x_7644:
[----:B------:R-:W-:-:S05]  /*39d0*/  LOP3.LUT R5, R0, R5, RZ, 0xfc, !PT ;  /* 0x0000000500057212 */ /* 0x000fca00078efcff */
[----:B------:R0:W-:Y:S01]  /*39e0*/  STG.E.U8 desc[UR36][R16.64], R5 ;  /* 0x0000000510007986 */ /* 0x0001e2000c101124 */
[----:B------:R-:W-:Y:S05]  /*39f0*/  BRA `(.L_x_7632) ;  /* 0x0000000400f07947 */ /* 0x000fea0003800000 */
.L_x_7643:
        /* <DEDUP_REMOVED lines=12> */
.L_x_7647:
[----:B------:R-:W-:Y:S01]  /*3ac0*/  IMAD.MOV.U32 R0, RZ, RZ, 0x7f ;  /* 0x0000007fff007424 */ /* 0x000fe200078e00ff */
[----:B------:R-:W-:-:S04]  /*3ad0*/  ISETP.GT.U32.AND P0, PT, R4, 0x7f800000, PT ;  /* 0x7f8000000400780c */ /* 0x000fc80003f04070 */
[----:B------:R-:W-:-:S09]  /*3ae0*/  SEL R0, R0, 0x7c, P0 ;  /* 0x0000007c00007807 */ /* 0x000fd20000000000 */
.L_x_7648:
[----:B------:R-:W-:Y:S05]  /*3af0*/  BSYNC B0 ;  /* 0x0000000000007941 */ /* 0x000fea0003800000 */
.L_x_7646:
[----:B------:R-:W-:-:S04]  /*3b00*/  LOP3.LUT R2, R2, 0x80000000, RZ, 0xc0, !PT ;  /* 0x8000000002027812 */ /* 0x000fc800078ec0ff */
[----:B------:R-:W-:-:S04]  /*3b10*/  SHF.R.U32.HI R3, RZ, 0x18, R2 ;  /* 0x00000018ff037819 */ /* 0x000fc80000011602 */
[----:B------:R-:W-:-:S05]  /*3b20*/  LOP3.LUT R3, R0, R3, RZ, 0xfc, !PT ;  /* 0x0000000300037212 */ /* 0x000fca00078efcff */
[----:B------:R0:W-:Y:S01]  /*3b30*/  STG.E.U8 desc[UR36][R16.64], R3 ;  /* 0x0000000310007986 */ /* 0x0001e2000c101124 */
[----:B------:R-:W-:Y:S05]  /*3b40*/  BRA `(.L_x_7632) ;  /* 0x00000004009c7947 */ /* 0x000fea0003800000 */
.L_x_7642:
[----:B------:R-:W-:-:S05]  /*3b50*/  F2FP.BF16.F32.PACK_AB R2, RZ, R2 ;  /* 0x00000002ff02723e */ /* 0x000fca00000010ff */
[----:B------:R0:W-:Y:S01]  /*3b60*/  STG.E.U16 desc[UR36][R16.64], R2 ;  /* 0x0000000210007986 */ /* 0x0001e2000c101524 */
[----:B------:R-:W-:Y:S05]  /*3b70*/  BRA `(.L_x_7632) ;  /* 0x0000000400907947 */ /* 0x000fea0003800000 */
.L_x_7639:
        /* <DEDUP_REMOVED lines=11> */
.L_x_7651:
        /* <DEDUP_REMOVED lines=16> */
.L_x_7654:
[----:B------:R-:W-:-:S04]  /*3d30*/  LOP3.LUT R2, R2, 0x80000000, RZ, 0xc0, !PT ;  /* 0x8000000002027812 */ /* 0x000fc800078ec0ff */
[----:B------:R-:W-:-:S04]  /*3d40*/  SHF.R.U32.HI R3, RZ, 0x18, R2 ;  /* 0x00000018ff037819 */ /* 0x000fc80000011602 */
[----:B------:R-:W-:-:S04]  /*3d50*/  LOP3.LUT R0, R0, R3, RZ, 0xfc, !PT ;  /* 0x0000000300007212 */ /* 0x000fc800078efcff */
[----:B------:R-:W-:-:S07]  /*3d60*/  PRMT R8, R0, 0x7610, R8 ;  /* 0x0000761000087816 */ /* 0x000fce0000000008 */
.L_x_7653:
[----:B------:R-:W-:Y:S05]  /*3d70*/  BSYNC B0 ;  /* 0x0000000000007941 */ /* 0x000fea0003800000 */
.L_x_7652:
[----:B------:R0:W-:Y:S01]  /*3d80*/  STG.E.U8 desc[UR36][R16.64], R8 ;  /* 0x0000000810007986 */ /* 0x0001e2000c101124 */
[----:B------:R-:W-:Y:S05]  /*3d90*/  BRA `(.L_x_7632) ;  /* 0x0000000400087947 */ /* 0x000fea0003800000 */
.L_x_7650:
        /* <DEDUP_REMOVED lines=16> */
.L_x_7657:
[----:B------:R-:W-:-:S04]  /*3ea0*/  LOP3.LUT R2, R2, 0x80000000, RZ, 0xc0, !PT ;  /* 0x8000000002027812 */ /* 0x000fc800078ec0ff */
[----:B------:R-:W-:-:S04]  /*3eb0*/  SHF.R.U32.HI R3, RZ, 0x18, R2 ;  /* 0x00000018ff037819 */ /* 0x000fc80000011602 */
[----:B------:R-:W-:-:S04]  /*3ec0*/  LOP3.LUT R0, R0, R3, RZ, 0xfc, !PT ;  /* 0x0000000300007212 */ /* 0x000fc800078efcff */
[----:B------:R-:W-:-:S07]  /*3ed0*/  PRMT R8, R0, 0x7610, R8 ;  /* 0x0000761000087816 */ /* 0x000fce0000000008 */
.L_x_7656:
[----:B------:R-:W-:Y:S05]  /*3ee0*/  BSYNC B0 ;  /* 0x0000000000007941 */ /* 0x000fea0003800000 */
.L_x_7655:
[----:B------:R0:W-:Y:S01]  /*3ef0*/  STG.E.U8 desc[UR36][R16.64], R8 ;  /* 0x0000000810007986 */ /* 0x0001e2000c101124 */
[----:B------:R-:W-:Y:S05]  /*3f00*/  BRA `(.L_x_7632) ;  /* 0x0000000000ac7947 */ /* 0x000fea0003800000 */
.L_x_7649:
        /* <DEDUP_REMOVED lines=21> */
.L_x_7631:
        /* <DEDUP_REMOVED lines=16> */
.L_x_7660:
[----:B------:R-:W-:Y:S05]  /*4160*/  BRA `(.L_x_7632) ;  /* 0x0000000000147947 */ /* 0x000fea0003800000 */
.L_x_7659:
[----:B------:R-:W0:Y:S02]  /*4170*/  F2I.U64.TRUNC R2, R2 ;  /* 0x0000000200027311 */ /* 0x000e24000020d800 */
[----:B0-----:R0:W-:Y:S01]  /*4180*/  STG.E.64 desc[UR36][R16.64], R2 ;  /* 0x0000000210007986 */ /* 0x0011e2000c101b24 */
[----:B------:R-:W-:Y:S05]  /*4190*/  BRA `(.L_x_7632) ;  /* 0x0000000000087947 */ /* 0x000fea0003800000 */
.L_x_7658:
[----:B------:R-:W0:Y:S02]  /*41a0*/  F2I.FTZ.U32.TRUNC.NTZ R3, R2 ;  /* 0x0000000200037305 */ /* 0x000e24000021f000 */
[----:B0-----:R0:W-:Y:S02]  /*41b0*/  STG.E desc[UR36][R16.64], R3 ;  /* 0x0000000310007986 */ /* 0x0011e4000c101924 */
.L_x_7632:
[----:B------:R-:W-:-:S04]  /*41c0*/  IMAD R18, R18, 0x200, R23 ;  /* 0x0000020012127824 */ /* 0x000fc800078e0217 */
[----:B------:R-:W-:-:S07]  /*41d0*/  VIADD R19, R18, 0x80 ;  /* 0x0000008012137836 */ /* 0x000fce0000000000 */
.L_x_7569:
[----:B------:R-:W-:Y:S05]  /*41e0*/  BSYNC B7 ;  /* 0x0000000000077941 */ /* 0x000fea0003800000 */
.L_x_7568:
        /* <DEDUP_REMOVED lines=358> */
.L_x_7663:
        /* <DEDUP_REMOVED lines=22> */
.L_x_7668:
[----:B------:R-:W2:Y:S02]  /*59b0*/  LDG.E.U8 R2, desc[UR36][R2.64] ;  /* 0x0000002402027981 */ /* 0x000ea4000c1e1100 */
[----:B--2---:R-:W-:Y:S01]  /*59c0*/  I2FP.F32.U32 R22, R2 ;  /* 0x0000000200167245 */ /* 0x004fe20000201000 */
[----:B------:R-:W-:Y:S06]  /*59d0*/  BRA `(.L_x_7670) ;  /* 0x0000000c002c7947 */ /* 0x000fec0003800000 */
.L_x_7667:
        /* <DEDUP_REMOVED lines=9> */
.L_x_7672:
[----:B------:R-:W2:Y:S02]  /*5a70*/  LDG.E R2, desc[UR36][R2.64] ;  /* 0x0000002402027981 */ /* 0x000ea4000c1e1900 */
[----:B--2---:R-:W-:Y:S01]  /*5a80*/  I2FP.F32.S32 R22, R2 ;  /* 0x0000000200167245 */ /* 0x004fe20000201400 */
[----:B------:R-:W-:Y:S06]  /*5a90*/  BRA `(.L_x_7670) ;  /* 0x0000000800fc7947 */ /* 0x000fec0003800000 */
.L_x_7671:
[----:B------:R-:W2:Y:S02]  /*5aa0*/  LDG.E.U16 R2, desc[UR36][R2.64] ;  /* 0x0000002402027981 */ /* 0x000ea4000c1e1500 */
[----:B--2---:R0:W1:Y:S01]  /*5ab0*/  I2F.S16 R22, R2 ;  /* 0x0000000200167306 */ /* 0x0040620000101400 */
[----:B------:R-:W-:Y:S05]  /*5ac0*/  BRA `(.L_x_7670) ;  /* 0x0000000800f07947 */ /* 0x000fea0003800000 */
.L_x_7666:
        /* <DEDUP_REMOVED lines=8> */
.L_x_7674:
[----:B------:R-:W2:Y:S02]  /*5b50*/  LDG.E.U16 R2, desc[UR36][R2.64] ;  /* 0x0000002402027981 */ /* 0x000ea4000c1e1500 */
[----:B--2---:R-:W-:Y:S01]  /*5b60*/  HADD2.F32 R22, -RZ, R2.H0_H0 ;  /* 0x20000002ff167230 */ /* 0x004fe20000004100 */
[----:B------:R-:W-:Y:S06]  /*5b70*/  BRA `(.L_x_7670) ;  /* 0x0000000800c47947 */ /* 0x000fec0003800000 */
.L_x_7673:
        /* <DEDUP_REMOVED lines=8> */
.L_x_7676:
[----:B------:R-:W2:Y:S02]  /*5c00*/  LDG.E.U16 R2, desc[UR36][R2.64] ;  /* 0x0000002402027981 */ /* 0x000ea4000c1e1500 */
[----:B--2---:R-:W-:Y:S01]  /*5c10*/  HADD2.F32 R22, -RZ, R2.H0_H0 ;  /* 0x20000002ff167230 */ /* 0x004fe20000004100 */
[----:B------:R-:W-:Y:S06]  /*5c20*/  BRA `(.L_x_7670) ;  /* 0x0000000800987947 */ /* 0x000fec0003800000 */
.L_x_7675:
[----:B------:R-:W2:Y:S01]  /*5c30*/  LDG.E.64 R2, desc[UR36][R2.64] ;  /* 0x0000002402027981 */ /* 0x000ea2000c1e1b00 */
[----:B------:R-:W-:Y:S01]  /*5c40*/  UMOV UR4, 0xf0000000 ;  /* 0xf000000000047882 */ /* 0x000fe20000000000 */
[----:B------:R-:W-:Y:S01]  /*5c50*/  UMOV UR5, 0x380fffff ;  /* 0x380fffff00057882 */ /* 0x000fe20000000000 */
[----:B--2---:R-:W0:Y:S01]  /*5c60*/  F2F.F32.F64 R22, R2 ;  /* 0x0000000200167310 */ /* 0x004e220000301000 */
[----:B------:R-:W-:-:S14]  /*5c70*/  DSETP.GEU.AND P0, PT, |R2|, UR4, PT ;  /* 0x0000000402007e2a */ /* 0x000fdc000bf0e200 */
[----:B0-----:R-:W-:Y:S01]  /*5c80*/  @!P0 FMUL R22, R22, 1.175494350822287508e-38 ;  /* 0x0080000016168820 */ /* 0x001fe20000400000 */
[----:B------:R-:W-:Y:S06]  /*5c90*/  BRA `(.L_x_7670) ;  /* 0x00000008007c7947 */ /* 0x000fec0003800000 */
.L_x_7665:
        /* <DEDUP_REMOVED lines=12> */
.L_x_7679:
[----:B------:R-:W2:Y:S01]  /*5d60*/  LDG.E.64 R2, desc[UR36][R2.64] ;  /* 0x0000002402027981 */ /* 0x000ea2000c1e1b00 */
[----:B------:R-:W-:Y:S01]  /*5d70*/  UMOV UR4, 0xf0000000 ;  /* 0xf000000000047882 */ /* 0x000fe20000000000 */
[----:B------:R-:W-:Y:S01]  /*5d80*/  UMOV UR5, 0x380fffff ;  /* 0x380fffff00057882 */ /* 0x000fe20000000000 */
[----:B--2---:R-:W0:Y:S01]  /*5d90*/  F2F.F32.F64 R22, R2 ;  /* 0x0000000200167310 */ /* 0x004e220000301000 */
[----:B------:R-:W-:-:S14]  /*5da0*/  DSETP.GEU.AND P0, PT, |R2|, UR4, PT ;  /* 0x0000000402007e2a */ /* 0x000fdc000bf0e200 */
[----:B0-----:R-:W-:Y:S01]  /*5db0*/  @!P0 FMUL R22, R22, 1.175494350822287508e-38 ;  /* 0x0080000016168820 */ /* 0x001fe20000400000 */
[----:B------:R-:W-:Y:S06]  /*5dc0*/  BRA `(.L_x_7670) ;  /* 0x0000000800307947 */ /* 0x000fec0003800000 */
.L_x_7678:
        /* <DEDUP_REMOVED lines=26> */
.L_x_7681:
        /* <DEDUP_REMOVED lines=13> */
.L_x_7680:
[----:B------:R-:W2:Y:S02]  /*6040*/  LDG.E.U16 R2, desc[UR36][R2.64] ;  /* 0x0000002402027981 */ /* 0x000ea4000c1e1500 */
[----:B--2---:R-:W-:Y:S01]  /*6050*/  IMAD.U32 R22, R2, 0x10000, RZ ;  /* 0x0001000002167824 */ /* 0x004fe200078e00ff */
[----:B------:R-:W-:Y:S06]  /*6060*/  BRA `(.L_x_7670) ;  /* 0x0000000400887947 */ /* 0x000fec0003800000 */
.L_x_7677:
        /* <DEDUP_REMOVED lines=11> */
.L_x_7684:
        /* <DEDUP_REMOVED lines=20> */
.L_x_7686:
[----:B------:R-:W-:Y:S05]  /*6260*/  BSYNC B0 ;  /* 0x0000000000007941 */ /* 0x000fea0003800000 */
.L_x_7685:
[----:B------:R-:W-:Y:S01]  /*6270*/  IMAD.SHL.U32 R2, R2, 0x100000, RZ ;  /* 0x0010000002027824 */ /* 0x000fe200078e00ff */
[----:B------:R-:W-:-:S04]  /*6280*/  LEA R3, R0, 0x3b800000, 0x17 ;  /* 0x3b80000000037811 */ /* 0x000fc800078eb8ff */
[----:B------:R-:W-:Y:S01]  /*6290*/  LOP3.LUT R22, R3, R2, R22, 0xfe, !PT ;  /* 0x0000000203167212 */ /* 0x000fe200078efe16 */
[----:B------:R-:W-:Y:S06]  /*62a0*/  BRA `(.L_x_7670) ;  /* 0x0000000000f87947 */ /* 0x000fec0003800000 */
.L_x_7683:
        /* <DEDUP_REMOVED lines=20> */
.L_x_7688:
[----:B------:R-:W-:Y:S05]  /*63f0*/  BSYNC B0 ;  /* 0x0000000000007941 */ /* 0x000fea0003800000 */
.L_x_7687:
[----:B------:R-:W-:Y:S01]  /*6400*/  IMAD.SHL.U32 R2, R2, 0x200000, RZ ;  /* 0x0020000002027824 */ /* 0x000fe200078e00ff */
[----:B------:R-:W-:-:S04]  /*6410*/  LEA R3, R0, 0x37800000, 0x17 ;  /* 0x3780000000037811 */ /* 0x000fc800078eb8ff */
[----:B------:R-:W-:Y:S01]  /*6420*/  LOP3.LUT R22, R3, R2, R22, 0xfe, !PT ;  /* 0x0000000203167212 */ /* 0x000fe200078efe16 */
[----:B------:R-:W-:Y:S06]  /*6430*/  BRA `(.L_x_7670) ;  /* 0x0000000000947947 */ /* 0x000fec0003800000 */
.L_x_7682:
        /* <DEDUP_REMOVED lines=14> */
.L_x_7669:
        /* <DEDUP_REMOVED lines=16> */
.L_x_7691:
[----:B------:R-:W-:Y:S01]  /*6620*/  IMAD.MOV.U32 R22, RZ, RZ, RZ ;  /* 0x000000ffff167224 */ /* 0x000fe200078e00ff */
[----:B------:R-:W-:Y:S06]  /*6630*/  BRA `(.L_x_7670) ;  /* 0x0000000000147947 */ /* 0x000fec0003800000 */
.L_x_7690:
[----:B------:R-:W2:Y:S02]  /*6640*/  LDG.E.64 R22, desc[UR36][R2.64] ;  /* 0x0000002402167981 */ /* 0x000ea4000c1e1b00 */
[----:B--2---:R0:W1:Y:S01]  /*6650*/  I2F.U64 R22, R22 ;  /* 0x0000001600167312 */ /* 0x0040620000301000 */
[----:B------:R-:W-:Y:S05]  /*6660*/  BRA `(.L_x_7670) ;  /* 0x0000000000087947 */ /* 0x000fea0003800000 */
.L_x_7689:
[----:B------:R-:W2:Y:S02]  /*6670*/  LDG.E R2, desc[UR36][R2.64] ;  /* 0x0000002402027981 */ /* 0x000ea4000c1e1900 */
[----:B--2---:R-:W-:-:S07]  /*6680*/  I2FP.F32.U32 R22, R2 ;  /* 0x0000000200167245 */ /* 0x004fce0000201000 */
.L_x_7670:
[----:B------:R-:W-:Y:S05]  /*6690*/  BSYNC B6 ;  /* 0x0000000000067941 */ /* 0x000fea0003800000 */
.L_x_7664:
[----:B------:R-:W2:Y:S01]  /*66a0*/  LDC.U8 R4, c[0x0][0x493] ;  /* 0x000124c0ff047b82 */ /* 0x000ea20000000000 */
[----:B------:R-:W-:Y:S01]  /*66b0*/  ULDC.64 UR4, c[0x0][0x488] ;  /* 0x0001220000047ab9 */ /* 0x000fe20000000a00 */
[----:B------:R-:W-:Y:S01]  /*66c0*/  BSSY B6, `(.L_x_7692) ;  /* 0x00000df000067945 */ /* 0x000fe20003800000 */
[----:B0---4-:R-:W-:-:S05]  /*66d0*/  IADD3 R2, P0, R18, UR4, RZ ;  /* 0x0000000412027c10 */ /* 0x011fca000ff1e0ff */
        /* <DEDUP_REMOVED lines=15> */
.L_x_7696:
[----:B------:R-:W2:Y:S02]  /*67d0*/  LDG.E.U8 R0, desc[UR36][R2.64] ;  /* 0x0000002402007981 */ /* 0x000ea4000c1e1100 */
[----:B--2---:R-:W-:Y:S01]  /*67e0*/  I2FP.F32.U32 R0, R0 ;  /* 0x0000000000007245 */ /* 0x004fe20000201000 */
[----:B------:R-:W-:Y:S06]  /*67f0*/  BRA `(.L_x_7698) ;  /* 0x0000000c002c7947 */ /* 0x000fec0003800000 */
.L_x_7695:
        /* <DEDUP_REMOVED lines=9> */
.L_x_7700:
[----:B------:R-:W2:Y:S02]  /*6890*/  LDG.E R0, desc[UR36][R2.64] ;  /* 0x0000002402007981 */ /* 0x000ea4000c1e1900 */
[----:B--2---:R-:W-:Y:S01]  /*68a0*/  I2FP.F32.S32 R0, R0 ;  /* 0x0000000000007245 */ /* 0x004fe20000201400 */
[----:B------:R-:W-:Y:S06]  /*68b0*/  BRA `(.L_x_7698) ;  /* 0x0000000800fc7947 */ /* 0x000fec0003800000 */
.L_x_7699:
[----:B------:R-:W2:Y:S02]  /*68c0*/  LDG.E.U16 R0, desc[UR36][R2.64] ;  /* 0x0000002402007981 */ /* 0x000ea4000c1e1500 */
[----:B--2---:R-:W0:Y:S01]  /*68d0*/  I2F.S16 R0, R0 ;  /* 0x0000000000007306 */ /* 0x004e220000101400 */
[----:B------:R-:W-:Y:S05]  /*68e0*/  BRA `(.L_x_7698) ;  /* 0x0000000800f07947 */ /* 0x000fea0003800000 */
.L_x_7694:
        /* <DEDUP_REMOVED lines=8> */
.L_x_7702:
[----:B------:R-:W2:Y:S02]  /*6970*/  LDG.E.U16 R0, desc[UR36][R2.64] ;  /* 0x0000002402007981 */ /* 0x000ea4000c1e1500 */
[----:B--2---:R-:W-:Y:S01]  /*6980*/  HADD2.F32 R0, -RZ, R0.H0_H0 ;  /* 0x20000000ff007230 */ /* 0x004fe20000004100 */
[----:B------:R-:W-:Y:S06]  /*6990*/  BRA `(.L_x_7698) ;  /* 0x0000000800c47947 */ /* 0x000fec0003800000 */
.L_x_7701:
        /* <DEDUP_REMOVED lines=8> */
.L_x_7704:
[----:B------:R-:W2:Y:S02]  /*6a20*/  LDG.E.U16 R0, desc[UR36][R2.64] ;  /* 0x0000002402007981 */ /* 0x000ea4000c1e1500 */
[----:B--2---:R-:W-:Y:S01]  /*6a30*/  HADD2.F32 R0, -RZ, R0.H0_H0 ;  /* 0x20000000ff007230 */ /* 0x004fe20000004100 */
[----:B------:R-:W-:Y:S06]  /*6a40*/  BRA `(.L_x_7698) ;  /* 0x0000000800987947 */ /* 0x000fec0003800000 */
.L_x_7703:
[----:B------:R-:W2:Y:S01]  /*6a50*/  LDG.E.64 R2, desc[UR36][R2.64] ;  /* 0x0000002402027981 */ /* 0x000ea2000c1e1b00 */
[----:B------:R-:W-:Y:S01]  /*6a60*/  UMOV UR4, 0xf0000000 ;  /* 0xf000000000047882 */ /* 0x000fe20000000000 */
[----:B------:R-:W-:Y:S01]  /*6a70*/  UMOV UR5, 0x380fffff ;  /* 0x380fffff00057882 */ /* 0x000fe20000000000 */
[----:B--2---:R-:W0:Y:S01]  /*6a80*/  F2F.F32.F64 R0, R2 ;  /* 0x0000000200007310 */ /* 0x004e220000301000 */
[----:B------:R-:W-:-:S14]  /*6a90*/  DSETP.GEU.AND P0, PT, |R2|, UR4, PT ;  /* 0x0000000402007e2a */ /* 0x000fdc000bf0e200 */
[----:B0-----:R-:W-:Y:S01]  /*6aa0*/  @!P0 FMUL R0, R0, 1.175494350822287508e-38 ;  /* 0x0080000000008820 */ /* 0x001fe20000400000 */
[----:B------:R-:W-:Y:S06]  /*6ab0*/  BRA `(.L_x_7698) ;  /* 0x00000008007c7947 */ /* 0x000fec0003800000 */
.L_x_7693:
        /* <DEDUP_REMOVED lines=12> */
.L_x_7707:
[----:B------:R-:W2:Y:S01]  /*6b80*/  LDG.E.64 R2, desc[UR36][R2.64] ;  /* 0x0000002402027981 */ /* 0x000ea2000c1e1b00 */
[----:B------:R-:W-:Y:S01]  /*6b90*/  UMOV UR4, 0xf0000000 ;  /* 0xf000000000047882 */ /* 0x000fe20000000000 */
[----:B------:R-:W-:Y:S01]  /*6ba0*/  UMOV UR5, 0x380fffff ;  /* 0x380fffff00057882 */ /* 0x000fe20000000000 */
[----:B--2---:R-:W0:Y:S01]  /*6bb0*/  F2F.F32.F64 R0, R2 ;  /* 0x0000000200007310 */ /* 0x004e220000301000 */
[----:B------:R-:W-:-:S14]  /*6bc0*/  DSETP.GEU.AND P0, PT, |R2|, UR4, PT ;  /* 0x0000000402007e2a */ /* 0x000fdc000bf0e200 */
[----:B0-----:R-:W-:Y:S01]  /*6bd0*/  @!P0 FMUL R0, R0, 1.175494350822287508e-38 ;  /* 0x0080000000008820 */ /* 0x001fe20000400000 */
[----:B------:R-:W-:Y:S06]  /*6be0*/  BRA `(.L_x_7698) ;  /* 0x0000000800307947 */ /* 0x000fec0003800000 */
.L_x_7706:
        /* <DEDUP_REMOVED lines=26> */
.L_x_7709:
        /* <DEDUP_REMOVED lines=13> */
.L_x_7708:
[----:B------:R-:W2:Y:S02]  /*6e60*/  LDG.E.U16 R0, desc[UR36][R2.64] ;  /* 0x0000002402007981 */ /* 0x000ea4000c1e1500 */
[----:B--2---:R-:W-:Y:S01]  /*6e70*/  IMAD.U32 R0, R0, 0x10000, RZ ;  /* 0x0001000000007824 */ /* 0x004fe200078e00ff */
[----:B------:R-:W-:Y:S06]  /*6e80*/  BRA `(.L_x_7698) ;  /* 0x0000000400887947 */ /* 0x000fec0003800000 */
.L_x_7705:
        /* <DEDUP_REMOVED lines=11> */
.L_x_7712:
        /* <DEDUP_REMOVED lines=20> */
.L_x_7714:
[----:B------:R-:W-:Y:S05]  /*7080*/  BSYNC B0 ;  /* 0x0000000000007941 */ /* 0x000fea0003800000 */
.L_x_7713:
[----:B------:R-:W-:Y:S01]  /*7090*/  LEA R3, R0, 0x3b800000, 0x17 ;  /* 0x3b80000000037811 */ /* 0x000fe200078eb8ff */
[----:B------:R-:W-:-:S05]  /*70a0*/  IMAD.SHL.U32 R0, R2, 0x100000, RZ ;  /* 0x0010000002007824 */ /* 0x000fca00078e00ff */
[----:B------:R-:W-:Y:S01]  /*70b0*/  LOP3.LUT R0, R3, R0, R4, 0xfe, !PT ;  /* 0x0000000003007212 */ /* 0x000fe200078efe04 */
[----:B------:R-:W-:Y:S06]  /*70c0*/  BRA `(.L_x_7698) ;  /* 0x0000000000f87947 */ /* 0x000fec0003800000 */
.L_x_7711:
        /* <DEDUP_REMOVED lines=20> */
.L_x_7716:
[----:B------:R-:W-:Y:S05]  /*7210*/  BSYNC B0 ;  /* 0x0000000000007941 */ /* 0x000fea0003800000 */
.L_x_7715:
[----:B------:R-:W-:Y:S01]  /*7220*/  LEA R3, R0, 0x37800000, 0x17 ;  /* 0x3780000000037811 */ /* 0x000fe200078eb8ff */
[----:B------:R-:W-:-:S05]  /*7230*/  IMAD.SHL.U32 R0, R2, 0x200000, RZ ;  /* 0x0020000002007824 */ /* 0x000fca00078e00ff */
[----:B------:R-:W-:Y:S01]  /*7240*/  LOP3.LUT R0, R3, R0, R4, 0xfe, !PT ;  /* 0x0000000003007212 */ /* 0x000fe200078efe04 */
[----:B------:R-:W-:Y:S06]  /*7250*/  BRA `(.L_x_7698) ;  /* 0x0000000000947947 */ /* 0x000fec0003800000 */
.L_x_7710:
        /* <DEDUP_REMOVED lines=14> */
.L_x_7697:
        /* <DEDUP_REMOVED lines=16> */
.L_x_7719:
[----:B------:R-:W-:Y:S01]  /*7440*/  IMAD.MOV.U32 R0, RZ, RZ, RZ ;  /* 0x000000ffff007224 */ /* 0x000fe200078e00ff */
[----:B------:R-:W-:Y:S06]  /*7450*/  BRA `(.L_x_7698) ;  /* 0x0000000000147947 */ /* 0x000fec0003800000 */
.L_x_7718:
[----:B------:R-:W2:Y:S02]  /*7460*/  LDG.E.64 R2, desc[UR36][R2.64] ;  /* 0x0000002402027981 */ /* 0x000ea4000c1e1b00 */
[----:B--2---:R0:W2:Y:S01]  /*7470*/  I2F.U64 R0, R2 ;  /* 0x0000000200007312 */ /* 0x0040a20000301000 */
[----:B------:R-:W-:Y:S05]  /*7480*/  BRA `(.L_x_7698) ;  /* 0x0000000000087947 */ /* 0x000fea0003800000 */
.L_x_7717:
[----:B------:R-:W2:Y:S02]  /*7490*/  LDG.E R0, desc[UR36][R2.64] ;  /* 0x0000002402007981 */ /* 0x000ea4000c1e1900 */
[----:B--2---:R-:W-:-:S07]  /*74a0*/  I2FP.F32.U32 R0, R0 ;  /* 0x0000000000007245 */ /* 0x004fce0000201000 */
.L_x_7698:
[----:B------:R-:W-:Y:S05]  /*74b0*/  BSYNC B6 ;  /* 0x0000000000067941 */ /* 0x000fea0003800000 */
.L_x_7692:
[----:B0-2-45:R-:W-:Y:S01]  /*74c0*/  FMUL.FTZ R0, R0, -1.4426950216293334961 ;  /* 0xbfb8aa3b00007820 */ /* 0x035fe20000410000 */
[----:B------:R-:W0:Y:S05]  /*74d0*/  LDC.U8 R5, c[0x0][0x491] ;  /* 0x00012440ff057b82 */ /* 0x000e2a0000000000 */
[----:B------:R-:W2:Y:S02]  /*74e0*/  MUFU.EX2 R0, R0 ;  /* 0x0000000000007308 */ /* 0x000ea40000000800 */
[----:B--2---:R-:W-:Y:S01]  /*74f0*/  FADD.FTZ R2, R0, 1 ;  /* 0x3f80000000027421 */ /* 0x004fe20000010000 */
[----:B0-----:R-:W-:-:S05]  /*7500*/  PRMT R4, R5, 0x9910, RZ ;  /* 0x0000991005047816 */ /* 0x001fca00000000ff */
[----:B------:R-:W1:Y:S01]  /*7510*/  MUFU.RCP R3, R2 ;  /* 0x0000000200037308 */ /* 0x000e620000001000 */
[----:B------:R-:W-:Y:S01]  /*7520*/  ISETP.GT.AND P0, PT, R4, 0x9, PT ;  /* 0x000000090400780c */ /* 0x000fe20003f04270 */
[----:B-1-3--:R-:W-:-:S12]  /*7530*/  FMUL.FTZ R22, R3, R22 ;  /* 0x0000001603167220 */ /* 0x00afd80000410000 */
        /* <DEDUP_REMOVED lines=12> */
.L_x_7723:
[----:B------:R-:W0:Y:S02]  /*7600*/  F2I.S64.TRUNC R22, R22 ;  /* 0x0000001600167311 */ /* 0x000e24000020d900 */
[----:B0-----:R-:W-:-:S05]  /*7610*/  IMAD.MOV.U32 R3, RZ, RZ, R22 ;  /* 0x000000ffff037224 */ /* 0x001fca00078e0016 */
[----:B------:R0:W-:Y:S01]  /*7620*/  STG.E.U8 desc[UR36][R16.64], R3 ;  /* 0x0000000310007986 */ /* 0x0001e2000c101124 */
[----:B------:R-:W-:Y:S05]  /*7630*/  BRA `(.L_x_7725) ;  /* 0x0000000c00407947 */ /* 0x000fea0003800000 */
.L_x_7722:
        /* <DEDUP_REMOVED lines=9> */
.L_x_7727:
[----:B------:R-:W0:Y:S02]  /*76d0*/  F2I.FTZ.TRUNC.NTZ R3, R22 ;  /* 0x0000001600037305 */ /* 0x000e24000021f100 */
[----:B0-----:R0:W-:Y:S01]  /*76e0*/  STG.E desc[UR36][R16.64], R3 ;  /* 0x0000000310007986 */ /* 0x0011e2000c101924 */
[----:B------:R-:W-:Y:S05]  /*76f0*/  BRA `(.L_x_7725) ;  /* 0x0000000c00107947 */ /* 0x000fea0003800000 */
.L_x_7726:
[----:B------:R-:W0:Y:S02]  /*7700*/  F2I.FTZ.TRUNC.NTZ R3, R22 ;  /* 0x0000001600037305 */ /* 0x000e24000021f100 */
[----:B0-----:R0:W-:Y:S01]  /*7710*/  STG.E.U16 desc[UR36][R16.64], R3 ;  /* 0x0000000310007986 */ /* 0x0011e2000c101524 */
[----:B------:R-:W-:Y:S05]  /*7720*/  BRA `(.L_x_7725) ;  /* 0x0000000c00047947 */ /* 0x000fea0003800000 */
.L_x_7721:
        /* <DEDUP_REMOVED lines=8> */
.L_x_7729:
[----:B------:R-:W-:-:S05]  /*77b0*/  F2FP.F16.F32.PACK_AB R22, RZ, R22 ;  /* 0x00000016ff16723e */ /* 0x000fca00000000ff */
[----:B------:R0:W-:Y:S01]  /*77c0*/  STG.E.U16 desc[UR36][R16.64], R22 ;  /* 0x0000001610007986 */ /* 0x0001e2000c101524 */
[----:B------:R-:W-:Y:S05]  /*77d0*/  BRA `(.L_x_7725) ;  /* 0x0000000800d87947 */ /* 0x000fea0003800000 */
.L_x_7728:
        /* <DEDUP_REMOVED lines=9> */
.L_x_7731:
[----:B------:R-:W-:-:S04]  /*7870*/  F2FP.F16.F32.PACK_AB R3, RZ, R22 ;  /* 0x00000016ff03723e */ /* 0x000fc800000000ff */
[----:B------:R-:W-:-:S05]  /*7880*/  PRMT R3, R3, 0x5410, RZ ;  /* 0x0000541003037816 */ /* 0x000fca00000000ff */
[----:B------:R0:W-:Y:S01]  /*7890*/  STG.E desc[UR36][R16.64], R3 ;  /* 0x0000000310007986 */ /* 0x0001e2000c101924 */
[----:B------:R-:W-:Y:S05]  /*78a0*/  BRA `(.L_x_7725) ;  /* 0x0000000800a47947 */ /* 0x000fea0003800000 */
.L_x_7730:
[----:B------:R-:W-:-:S06]  /*78b0*/  FMUL.FTZ R2, R22, 1 ;  /* 0x3f80000016027820 */ /* 0x000fcc0000410000 */
[----:B------:R-:W0:Y:S02]  /*78c0*/  F2F.F64.F32 R2, R2 ;  /* 0x0000000200027310 */ /* 0x000e240000201800 */
[----:B0-----:R0:W-:Y:S01]  /*78d0*/  STG.E.64 desc[UR36][R16.64], R2 ;  /* 0x0000000210007986 */ /* 0x0011e2000c101b24 */
[----:B------:R-:W-:Y:S05]  /*78e0*/  BRA `(.L_x_7725) ;  /* 0x0000000800947947 */ /* 0x000fea0003800000 */
.L_x_7720:
        /* <DEDUP_REMOVED lines=12> */
.L_x_7734:
[----:B------:R-:W-:Y:S01]  /*79b0*/  FMUL.FTZ R4, R22, 1 ;  /* 0x3f80000016047820 */ /* 0x000fe20000410000 */
[----:B------:R-:W-:-:S05]  /*79c0*/  CS2R R6, SRZ ;  /* 0x0000000000067805 */ /* 0x000fca000001ff00 */
[----:B------:R-:W0:Y:S02]  /*79d0*/  F2F.F64.F32 R4, R4 ;  /* 0x0000000400047310 */ /* 0x000e240000201800 */
[----:B0-----:R0:W-:Y:S01]  /*79e0*/  STG.E.128 desc[UR36][R16.64], R4 ;  /* 0x0000000410007986 */ /* 0x0011e2000c101d24 */
[----:B------:R-:W-:Y:S05]  /*79f0*/  BRA `(.L_x_7725) ;  /* 0x0000000800507947 */ /* 0x000fea0003800000 */
.L_x_7733:
        /* <DEDUP_REMOVED lines=20> */
.L_x_7738:
[----:B------:R-:W-:Y:S05]  /*7b40*/  BSYNC B0 ;  /* 0x0000000000007941 */ /* 0x000fea0003800000 */
.L_x_7737:
[----:B------:R-:W-:-:S05]  /*7b50*/  LOP3.LUT R5, R0, R5, RZ, 0xfc, !PT ;  /* 0x0000000500057212 */ /* 0x000fca00078efcff */
[----:B------:R0:W-:Y:S01]  /*7b60*/  STG.E.U8 desc[UR36][R16.64], R5 ;  /* 0x0000000510007986 */ /* 0x0001e2000c101124 */
[----:B------:R-:W-:Y:S05]  /*7b70*/  BRA `(.L_x_7725) ;  /* 0x0000000400f07947 */ /* 0x000fea0003800000 */
.L_x_7736:
        /* <DEDUP_REMOVED lines=12> */
.L_x_7740:
[----:B------:R-:W-:Y:S01]  /*7c40*/  IMAD.MOV.U32 R0, RZ, RZ, 0x7f ;  /* 0x0000007fff007424 */ /* 0x000fe200078e00ff */
[----:B------:R-:W-:-:S04]  /*7c50*/  ISETP.GT.U32.AND P0, PT, R2, 0x7f800000, PT ;  /* 0x7f8000000200780c */ /* 0x000fc80003f04070 */
[----:B------:R-:W-:-:S09]  /*7c60*/  SEL R0, R0, 0x7c, P0 ;  /* 0x0000007c00007807 */ /* 0x000fd20000000000 */
.L_x_7741:
[----:B------:R-:W-:Y:S05]  /*7c70*/  BSYNC B0 ;  /* 0x0000000000007941 */ /* 0x000fea0003800000 */
.L_x_7739:
[----:B------:R-:W-:-:S04]  /*7c80*/  LOP3.LUT R22, R22, 0x80000000, RZ, 0xc0, !PT ;  /* 0x8000000016167812 */ /* 0x000fc800078ec0ff */
[----:B------:R-:W-:-:S04]  /*7c90*/  SHF.R.U32.HI R3, RZ, 0x18, R22 ;  /* 0x00000018ff037819 */ /* 0x000fc80000011616 */
[----:B------:R-:W-:-:S05]  /*7ca0*/  LOP3.LUT R3, R0, R3, RZ, 0xfc, !PT ;  /* 0x0000000300037212 */ /* 0x000fca00078efcff */
[----:B------:R0:W-:Y:S01]  /*7cb0*/  STG.E.U8 desc[UR36][R16.64], R3 ;  /* 0x0000000310007986 */ /* 0x0001e2000c101124 */
[----:B------:R-:W-:Y:S05]  /*7cc0*/  BRA `(.L_x_7725) ;  /* 0x00000004009c7947 */ /* 0x000fea0003800000 */
.L_x_7735:
[----:B------:R-:W-:-:S05]  /*7cd0*/  F2FP.BF16.F32.PACK_AB R22, RZ, R22 ;  /* 0x00000016ff16723e */ /* 0x000fca00000010ff */
[----:B------:R0:W-:Y:S01]  /*7ce0*/  STG.E.U16 desc[UR36][R16.64], R22 ;  /* 0x0000001610007986 */ /* 0x0001e2000c101524 */
[----:B------:R-:W-:Y:S05]  /*7cf0*/  BRA `(.L_x_7725) ;  /* 0x0000000400907947 */ /* 0x000fea0003800000 */
.L_x_7732:
        /* <DEDUP_REMOVED lines=11> */
.L_x_7744:
        /* <DEDUP_REMOVED lines=16> */
.L_x_7747:
[----:B------:R-:W-:-:S04]  /*7eb0*/  LOP3.LUT R22, R22, 0x80000000, RZ, 0xc0, !PT ;  /* 0x8000000016167812 */ /* 0x000fc800078ec0ff */
[----:B------:R-:W-:-:S04]  /*7ec0*/  SHF.R.U32.HI R3, RZ, 0x18, R22 ;  /* 0x00000018ff037819 */ /* 0x000fc80000011616 */
[----:B------:R-:W-:-:S04]  /*7ed0*/  LOP3.LUT R0, R0, R3, RZ, 0xfc, !PT ;  /* 0x0000000300007212 */ /* 0x000fc800078efcff */
[----:B------:R-:W-:-:S07]  /*7ee0*/  PRMT R8, R0, 0x7610, R8 ;  /* 0x0000761000087816 */ /* 0x000fce0000000008 */
.L_x_7746:
[----:B------:R-:W-:Y:S05]  /*7ef0*/  BSYNC B0 ;  /* 0x0000000000007941 */ /* 0x000fea0003800000 */
.L_x_7745:
[----:B------:R3:W-:Y:S01]  /*7f00*/  STG.E.U8 desc[UR36][R16.64], R8 ;  /* 0x0000000810007986 */ /* 0x0007e2000c101124 */
[----:B------:R-:W-:Y:S05]  /*7f10*/  BRA `(.L_x_7725) ;  /* 0x0000000400087947 */ /* 0x000fea0003800000 */
.L_x_7743:
        /* <DEDUP_REMOVED lines=16> */
.L_x_7750:
[----:B------:R-:W-:-:S04]  /*8020*/  LOP3.LUT R22, R22, 0x80000000, RZ, 0xc0, !PT ;  /* 0x8000000016167812 */ /* 0x000fc800078ec0ff */
[----:B------:R-:W-:-:S04]  /*8030*/  SHF.R.U32.HI R3, RZ, 0x18, R22 ;  /* 0x00000018ff037819 */ /* 0x000fc80000011616 */
[----:B------:R-:W-:-:S04]  /*8040*/  LOP3.LUT R0, R0, R3, RZ, 0xfc, !PT ;  /* 0x0000000300007212 */ /* 0x000fc800078efcff */
[----:B------:R-:W-:-:S07]  /*8050*/  PRMT R8, R0, 0x7610, R8 ;  /* 0x0000761000087816 */ /* 0x000fce0000000008 */
.L_x_7749:
[----:B------:R-:W-:Y:S05]  /*8060*/  BSYNC B0 ;  /* 0x0000000000007941 */ /* 0x000fea0003800000 */
.L_x_7748:
[----:B------:R0:W-:Y:S01]  /*8070*/  STG.E.U8 desc[UR36][R16.64], R8 ;  /* 0x0000000810007986 */ /* 0x0001e2000c101124 */
[----:B------:R-:W-:Y:S05]  /*8080*/  BRA `(.L_x_7725) ;  /* 0x0000000000ac7947 */ /* 0x000fea0003800000 */
.L_x_7742:
        /* <DEDUP_REMOVED lines=21> */
.L_x_7724:
        /* <DEDUP_REMOVED lines=16> */
.L_x_7753:
[----:B------:R-:W-:Y:S05]  /*82e0*/  BRA `(.L_x_7725) ;  /* 0x0000000000147947 */ /* 0x000fea0003800000 */
.L_x_7752:
[----:B------:R-:W0:Y:S02]  /*82f0*/  F2I.U64.TRUNC R22, R22 ;  /* 0x0000001600167311 */ /* 0x000e24000020d800 */
[----:B0-----:R2:W-:Y:S01]  /*8300*/  STG.E.64 desc[UR36][R16.64], R22 ;  /* 0x0000001610007986 */ /* 0x0015e2000c101b24 */
[----:B------:R-:W-:Y:S05]  /*8310*/  BRA `(.L_x_7725) ;  /* 0x0000000000087947 */ /* 0x000fea0003800000 */
.L_x_7751:
[----:B------:R-:W0:Y:S02]  /*8320*/  F2I.FTZ.U32.TRUNC.NTZ R3, R22 ;  /* 0x0000001600037305 */ /* 0x000e24000021f000 */
[----:B0-----:R0:W-:Y:S02]  /*8330*/  STG.E desc[UR36][R16.64], R3 ;  /* 0x0000000310007986 */ /* 0x0011e4000c101924 */
.L_x_7725:
[----:B------:R-:W-:-:S07]  /*8340*/  VIADD R19, R19, 0x80 ;  /* 0x0000008013137836 */ /* 0x000fce0000000000 */
.L_x_7662:
[----:B------:R-:W-:Y:S05]  /*8350*/  BSYNC B7 ;  /* 0x0000000000077941 */ /* 0x000fea0003800000 */
.L_x_7661:
        /* <DEDUP_REMOVED lines=358> */
.L_x_7756:
        /* <DEDUP_REMOVED lines=22> */
.L_x_7761:
[----:B------:R-:W2:Y:S02]  /*9b20*/  LDG.E.U8 R2, desc[UR36][R2.64] ;  /* 0x0000002402027981 */ /* 0x000ea4000c1e1100 */
[----:B--2---:R-:W-:Y:S01]  /*9b30*/  I2FP.F32.U32 R22, R2 ;  /* 0x0000000200167245 */ /* 0x004fe20000201000 */
[----:B------:R-:W-:Y:S06]  /*9b40*/  BRA `(.L_x_7763) ;  /* 0x0000000c002c7947 */ /* 0x000fec0003800000 */
.L_x_7760:
        /* <DEDUP_REMOVED lines=9> */
.L_x_7765:
[----:B------:R-:W2:Y:S02]  /*9be0*/  LDG.E R2, desc[UR36][R2.64] ;  /* 0x0000002402027981 */ /* 0x000ea4000c1e1900 */
[----:B--2---:R-:W-:Y:S01]  /*9bf0*/  I2FP.F32.S32 R22, R2 ;  /* 0x0000000200167245 */ /* 0x004fe20000201400 */
[----:B------:R-:W-:Y:S06]  /*9c00*/  BRA `(.L_x_7763) ;  /* 0x0000000800fc7947 */ /* 0x000fec0003800000 */
.L_x_7764:
[----:B------:R-:W2:Y:S02]  /*9c10*/  LDG.E.U16 R2, desc[UR36][R2.64] ;  /* 0x0000002402027981 */ /* 0x000ea4000c1e1500 */
[----:B--2---:R2:W3:Y:S01]  /*9c20*/  I2F.S16 R22, R2 ;  /* 0x0000000200167306 */ /* 0x0044e20000101400 */
[----:B------:R-:W-:Y:S05]  /*9c30*/  BRA `(.L_x_7763) ;  /* 0x0000000800f07947 */ /* 0x000fea0003800000 */
.L_x_7759:
        /* <DEDUP_REMOVED lines=8> */
.L_x_7767:
[----:B------:R-:W2:Y:S02]  /*9cc0*/  LDG.E.U16 R2, desc[UR36][R2.64] ;  /* 0x0000002402027981 */ /* 0x000ea4000c1e1500 */
[----:B--2---:R-:W-:Y:S01]  /*9cd0*/  HADD2.F32 R22, -RZ, R2.H0_H0 ;  /* 0x20000002ff167230 */ /* 0x004fe20000004100 */
[----:B------:R-:W-:Y:S06]  /*9ce0*/  BRA `(.L_x_7763) ;  /* 0x0000000800c47947 */ /* 0x000fec0003800000 */
.L_x_7766:
        /* <DEDUP_REMOVED lines=8> */
.L_x_7769:
[----:B------:R-:W2:Y:S02]  /*9d70*/  LDG.E.U16 R2, desc[UR36][R2.64] ;  /* 0x0000002402027981 */ /* 0x000ea4000c1e1500 */
[----:B--2---:R-:W-:Y:S01]  /*9d80*/  HADD2.F32 R22, -RZ, R2.H0_H0 ;  /* 0x20000002ff167230 */ /* 0x004fe20000004100 */
[----:B------:R-:W-:Y:S06]  /*9d90*/  BRA `(.L_x_7763) ;  /* 0x0000000800987947 */ /* 0x000fec0003800000 */
.L_x_7768:
[----:B------:R-:W2:Y:S01]  /*9da0*/  LDG.E.64 R2, desc[UR36][R2.64] ;  /* 0x0000002402027981 */ /* 0x000ea2000c1e1b00 */
[----:B------:R-:W-:Y:S01]  /*9db0*/  UMOV UR4, 0xf0000000 ;  /* 0xf000000000047882 */ /* 0x000fe20000000000 */
[----:B------:R-:W-:Y:S01]  /*9dc0*/  UMOV UR5, 0x380fffff ;  /* 0x380fffff00057882 */ /* 0x000fe20000000000 */
[----:B--2---:R-:W0:Y:S01]  /*9dd0*/  F2F.F32.F64 R22, R2 ;  /* 0x0000000200167310 */ /* 0x004e220000301000 */
[----:B------:R-:W-:-:S14]  /*9de0*/  DSETP.GEU.AND P0, PT, |R2|, UR4, PT ;  /* 0x0000000402007e2a */ /* 0x000fdc000bf0e200 */
[----:B0-----:R-:W-:Y:S01]  /*9df0*/  @!P0 FMUL R22, R22, 1.175494350822287508e-38 ;  /* 0x0080000016168820 */ /* 0x001fe20000400000 */
[----:B------:R-:W-:Y:S06]  /*9e00*/  BRA `(.L_x_7763) ;  /* 0x00000008007c7947 */ /* 0x000fec0003800000 */
.L_x_7758:
        /* <DEDUP_REMOVED lines=12> */
.L_x_7772:
[----:B------:R-:W2:Y:S01]  /*9ed0*/  LDG.E.64 R2, desc[UR36][R2.64] ;  /* 0x0000002402027981 */ /* 0x000ea2000c1e1b00 */
[----:B------:R-:W-:Y:S01]  /*9ee0*/  UMOV UR4, 0xf0000000 ;  /* 0xf000000000047882 */ /* 0x000fe20000000000 */
[----:B------:R-:W-:Y:S01]  /*9ef0*/  UMOV UR5, 0x380fffff ;  /* 0x380fffff00057882 */ /* 0x000fe20000000000 */
[----:B--2---:R-:W0:Y:S01]  /*9f00*/  F2F.F32.F64 R22, R2 ;  /* 0x0000000200167310 */ /* 0x004e220000301000 */
[----:B------:R-:W-:-:S14]  /*9f10*/  DSETP.GEU.AND P0, PT, |R2|, UR4, PT ;  /* 0x0000000402007e2a */ /* 0x000fdc000bf0e200 */
[----:B0-----:R-:W-:Y:S01]  /*9f20*/  @!P0 FMUL R22, R22, 1.175494350822287508e-38 ;  /* 0x0080000016168820 */ /* 0x001fe20000400000 */
[----:B------:R-:W-:Y:S06]  /*9f30*/  BRA `(.L_x_7763) ;  /* 0x0000000800307947 */ /* 0x000fec0003800000 */
.L_x_7771:
        /* <DEDUP_REMOVED lines=26> */
.L_x_7774:
        /* <DEDUP_REMOVED lines=13> */
.L_x_7773:
[----:B------:R-:W2:Y:S02]  /*a1b0*/  LDG.E.U16 R2, desc[UR36][R2.64] ;  /* 0x0000002402027981 */ /* 0x000ea4000c1e1500 */
[----:B--2---:R-:W-:Y:S01]  /*a1c0*/  IMAD.U32 R22, R2, 0x10000, RZ ;  /* 0x0001000002167824 */ /* 0x004fe200078e00ff */
[----:B------:R-:W-:Y:S06]  /*a1d0*/  BRA `(.L_x_7763) ;  /* 0x0000000400887947 */ /* 0x000fec0003800000 */
.L_x_7770:
        /* <DEDUP_REMOVED lines=11> */
.L_x_7777:
        /* <DEDUP_REMOVED lines=20> */
.L_x_7779:
[----:B------:R-:W-:Y:S05]  /*a3d0*/  BSYNC B0 ;  /* 0x0000000000007941 */ /* 0x000fea0003800000 */
.L_x_7778:
[----:B------:R-:W-:Y:S01]  /*a3e0*/  IMAD.SHL.U32 R2, R2, 0x100000, RZ ;  /* 0x0010000002027824 */ /* 0x000fe200078e00ff */
[----:B------:R-:W-:-:S04]  /*a3f0*/  LEA R3, R0, 0x3b800000, 0x17 ;  /* 0x3b80000000037811 */ /* 0x000fc800078eb8ff */
[----:B------:R-:W-:Y:S01]  /*a400*/  LOP3.LUT R22, R3, R2, R22, 0xfe, !PT ;  /* 0x0000000203167212 */ /* 0x000fe200078efe16 */
[----:B------:R-:W-:Y:S06]  /*a410*/  BRA `(.L_x_7763) ;  /* 0x0000000000f87947 */ /* 0x000fec0003800000 */
.L_x_7776:
        /* <DEDUP_REMOVED lines=20> */
.L_x_7781:
[----:B------:R-:W-:Y:S05]  /*a560*/  BSYNC B0 ;  /* 0x0000000000007941 */ /* 0x000fea0003800000 */
.L_x_7780:
[----:B------:R-:W-:Y:S01]  /*a570*/  IMAD.SHL.U32 R2, R2, 0x200000, RZ ;  /* 0x0020000002027824 */ /* 0x000fe200078e00ff */
[----:B------:R-:W-:-:S04]  /*a580*/  LEA R3, R0, 0x37800000, 0x17 ;  /* 0x3780000000037811 */ /* 0x000fc800078eb8ff */
[----:B------:R-:W-:Y:S01]  /*a590*/  LOP3.LUT R22, R3, R2, R22, 0xfe, !PT ;  /* 0x0000000203167212 */ /* 0x000fe200078efe16 */
[----:B------:R-:W-:Y:S06]  /*a5a0*/  BRA `(.L_x_7763) ;  /* 0x0000000000947947 */ /* 0x000fec0003800000 */
.L_x_7775:
        /* <DEDUP_REMOVED lines=14> */
.L_x_7762:
        /* <DEDUP_REMOVED lines=16> */
.L_x_7784:
[----:B------:R-:W-:Y:S01]  /*a790*/  IMAD.MOV.U32 R22, RZ, RZ, RZ ;  /* 0x000000ffff167224 */ /* 0x000fe200078e00ff */
[----:B------:R-:W-:Y:S06]  /*a7a0*/  BRA `(.L_x_7763) ;  /* 0x0000000000147947 */ /* 0x000fec0003800000 */
.L_x_7783:
[----:B------:R-:W2:Y:S02]  /*a7b0*/  LDG.E.64 R22, desc[UR36][R2.64] ;  /* 0x0000002402167981 */ /* 0x000ea4000c1e1b00 */
[----:B--2---:R0:W1:Y:S01]  /*a7c0*/  I2F.U64 R22, R22 ;  /* 0x0000001600167312 */ /* 0x0040620000301000 */
[----:B------:R-:W-:Y:S05]  /*a7d0*/  BRA `(.L_x_7763) ;  /* 0x0000000000087947 */ /* 0x000fea0003800000 */
.L_x_7782:
[----:B------:R-:W2:Y:S02]  /*a7e0*/  LDG.E R2, desc[UR36][R2.64] ;  /* 0x0000002402027981 */ /* 0x000ea4000c1e1900 */
[----:B--2---:R-:W-:-:S07]  /*a7f0*/  I2FP.F32.U32 R22, R2 ;  /* 0x0000000200167245 */ /* 0x004fce0000201000 */
.L_x_7763:
[----:B------:R-:W-:Y:S05]  /*a800*/  BSYNC B6 ;  /* 0x0000000000067941 */ /* 0x000fea0003800000 */
.L_x_7757:
[----:B------:R-:W4:Y:S01]  /*a810*/  LDC.U8 R4, c[0x0][0x493] ;  /* 0x000124c0ff047b82 */ /* 0x000f220000000000 */
[----:B------:R-:W-:Y:S01]  /*a820*/  ULDC.64 UR4, c[0x0][0x488] ;  /* 0x0001220000047ab9 */ /* 0x000fe20000000a00 */
[----:B------:R-:W-:Y:S01]  /*a830*/  BSSY B6, `(.L_x_7785) ;  /* 0x00000df000067945 */ /* 0x000fe20003800000 */
[----:B0-2---:R-:W-:-:S05]  /*a840*/  IADD3 R2, P0, R18, UR4, RZ ;  /* 0x0000000412027c10 */ /* 0x005fca000ff1e0ff */
        /* <DEDUP_REMOVED lines=15> */
.L_x_7789:
[----:B------:R-:W2:Y:S02]  /*a940*/  LDG.E.U8 R0, desc[UR36][R2.64] ;  /* 0x0000002402007981 */ /* 0x000ea4000c1e1100 */
[----:B--2---:R-:W-:Y:S01]  /*a950*/  I2FP.F32.U32 R0, R0 ;  /* 0x0000000000007245 */ /* 0x004fe20000201000 */
[----:B------:R-:W-:Y:S06]  /*a960*/  BRA `(.L_x_7791) ;  /* 0x0000000c002c7947 */ /* 0x000fec0003800000 */
.L_x_7788:
        /* <DEDUP_REMOVED lines=9> */
.L_x_7793:
[----:B------:R-:W2:Y:S02]  /*aa00*/  LDG.E R0, desc[UR36][R2.64] ;  /* 0x0000002402007981 */ /* 0x000ea4000c1e1900 */
[----:B--2---:R-:W-:Y:S01]  /*aa10*/  I2FP.F32.S32 R0, R0 ;  /* 0x0000000000007245 */ /* 0x004fe20000201400 */
[----:B------:R-:W-:Y:S06]  /*aa20*/  BRA `(.L_x_7791) ;  /* 0x0000000800fc7947 */ /* 0x000fec0003800000 */
.L_x_7792:
[----:B------:R-:W2:Y:S02]  /*aa30*/  LDG.E.U16 R0, desc[UR36][R2.64] ;  /* 0x0000002402007981 */ /* 0x000ea4000c1e1500 */
[----:B--2---:R-:W0:Y:S01]  /*aa40*/  I2F.S16 R0, R0 ;  /* 0x0000000000007306 */ /* 0x004e220000101400 */
[----:B------:R-:W-:Y:S05]  /*aa50*/  BRA `(.L_x_7791) ;  /* 0x0000000800f07947 */ /* 0x000fea0003800000 */
.L_x_7787:
        /* <DEDUP_REMOVED lines=8> */
.L_x_7795:
[----:B------:R-:W2:Y:S02]  /*aae0*/  LDG.E.U16 R0, desc[UR36][R2.64] ;  /* 0x0000002402007981 */ /* 0x000ea4000c1e1500 */
[----:B--2---:R-:W-:Y:S01]  /*aaf0*/  HADD2.F32 R0, -RZ, R0.H0_H0 ;  /* 0x20000000ff007230 */ /* 0x004fe20000004100 */
[----:B------:R-:W-:Y:S06]  /*ab00*/  BRA `(.L_x_7791) ;  /* 0x0000000800c47947 */ /* 0x000fec0003800000 */
.L_x_7794:
        /* <DEDUP_REMOVED lines=8> */
.L_x_7797:
[----:B------:R-:W2:Y:S02]  /*ab90*/  LDG.E.U16 R0, desc[UR36][R2.64] ;  /* 0x0000002402007981 */ /* 0x000ea4000c1e1500 */
[----:B--2---:R-:W-:Y:S01]  /*aba0*/  HADD2.F32 R0, -RZ, R0.H0_H0 ;  /* 0x20000000ff007230 */ /* 0x004fe20000004100 */
[----:B------:R-:W-:Y:S06]  /*abb0*/  BRA `(.L_x_7791) ;  /* 0x0000000800987947 */ /* 0x000fec0003800000 */
.L_x_7796:
[----:B------:R-:W2:Y:S01]  /*abc0*/  LDG.E.64 R2, desc[UR36][R2.64] ;  /* 0x0000002402027981 */ /* 0x000ea2000c1e1b00 */
[----:B------:R-:W-:Y:S01]  /*abd0*/  UMOV UR4, 0xf0000000 ;  /* 0xf000000000047882 */ /* 0x000fe20000000000 */
[----:B------:R-:W-:Y:S01]  /*abe0*/  UMOV UR5, 0x380fffff ;  /* 0x380fffff00057882 */ /* 0x000fe20000000000 */
[----:B--2---:R-:W0:Y:S01]  /*abf0*/  F2F.F32.F64 R0, R2 ;  /* 0x0000000200007310 */ /* 0x004e220000301000 */
[----:B------:R-:W-:-:S14]  /*ac00*/  DSETP.GEU.AND P0, PT, |R2|, UR4, PT ;  /* 0x0000000402007e2a */ /* 0x000fdc000bf0e200 */
[----:B0-----:R-:W-:Y:S01]  /*ac10*/  @!P0 FMUL R0, R0, 1.175494350822287508e-38 ;  /* 0x0080000000008820 */ /* 0x001fe20000400000 */
[----:B------:R-:W-:Y:S06]  /*ac20*/  BRA `(.L_x_7791) ;  /* 0x00000008007c7947 */ /* 0x000fec0003800000 */
.L_x_7786:
        /* <DEDUP_REMOVED lines=12> */
.L_x_7800:
[----:B------:R-:W2:Y:S01]  /*acf0*/  LDG.E.64 R2, desc[UR36][R2.64] ;  /* 0x0000002402027981 */ /* 0x000ea2000c1e1b00 */
[----:B------:R-:W-:Y:S01]  /*ad00*/  UMOV UR4, 0xf0000000 ;  /* 0xf000000000047882 */ /* 0x000fe20000000000 */
[----:B------:R-:W-:Y:S01]  /*ad10*/  UMOV UR5, 0x380fffff ;  /* 0x380fffff00057882 */ /* 0x000fe20000000000 */
[----:B--2---:R-:W0:Y:S01]  /*ad20*/  F2F.F32.F64 R0, R2 ;  /* 0x0000000200007310 */ /* 0x004e220000301000 */
[----:B------:R-:W-:-:S14]  /*ad30*/  DSETP.GEU.AND P0, PT, |R2|, UR4, PT ;  /* 0x0000000402007e2a */ /* 0x000fdc000bf0e200 */
[----:B0-----:R-:W-:Y:S01]  /*ad40*/  @!P0 FMUL R0, R0, 1.175494350822287508e-38 ;  /* 0x0080000000008820 */ /* 0x001fe20000400000 */
[----:B------:R-:W-:Y:S06]  /*ad50*/  BRA `(.L_x_7791) ;  /* 0x0000000800307947 */ /* 0x000fec0003800000 */
.L_x_7799:
        /* <DEDUP_REMOVED lines=26> */
.L_x_7802:
        /* <DEDUP_REMOVED lines=13> */
.L_x_7801:
[----:B------:R-:W2:Y:S02]  /*afd0*/  LDG.E.U16 R0, desc[UR36][R2.64] ;  /* 0x0000002402007981 */ /* 0x000ea4000c1e1500 */
[----:B--2---:R-:W-:Y:S01]  /*afe0*/  IMAD.U32 R0, R0, 0x10000, RZ ;  /* 0x0001000000007824 */ /* 0x004fe200078e00ff */
[----:B------:R-:W-:Y:S06]  /*aff0*/  BRA `(.L_x_7791) ;  /* 0x0000000400887947 */ /* 0x000fec0003800000 */
.L_x_7798:
        /* <DEDUP_REMOVED lines=11> */
.L_x_7805:
        /* <DEDUP_REMOVED lines=20> */
.L_x_7807:
[----:B------:R-:W-:Y:S05]  /*b1f0*/  BSYNC B0 ;  /* 0x0000000000007941 */ /* 0x000fea0003800000 */
.L_x_7806:
[----:B------:R-:W-:Y:S01]  /*b200*/  LEA R3, R0, 0x3b800000, 0x17 ;  /* 0x3b80000000037811 */ /* 0x000fe200078eb8ff */
[----:B------:R-:W-:-:S05]  /*b210*/  IMAD.SHL.U32 R0, R2, 0x100000, RZ ;  /* 0x0010000002007824 */ /* 0x000fca00078e00ff */
[----:B------:R-:W-:Y:S01]  /*b220*/  LOP3.LUT R0, R3, R0, R4, 0xfe, !PT ;  /* 0x0000000003007212 */ /* 0x000fe200078efe04 */
[----:B------:R-:W-:Y:S06]  /*b230*/  BRA `(.L_x_7791) ;  /* 0x0000000000f87947 */ /* 0x000fec0003800000 */
.L_x_7804:
        /* <DEDUP_REMOVED lines=20> */
.L_x_7809:
[----:B------:R-:W-:Y:S05]  /*b380*/  BSYNC B0 ;  /* 0x0000000000007941 */ /* 0x000fea0003800000 */
.L_x_7808:
[----:B------:R-:W-:Y:S01]  /*b390*/  LEA R3, R0, 0x37800000, 0x17 ;  /* 0x3780000000037811 */ /* 0x000fe200078eb8ff */
[----:B------:R-:W-:-:S05]  /*b3a0*/  IMAD.SHL.U32 R0, R2, 0x200000, RZ ;  /* 0x0020000002007824 */ /* 0x000fca00078e00ff */
[----:B------:R-:W-:Y:S01]  /*b3b0*/  LOP3.LUT R0, R3, R0, R4, 0xfe, !PT ;  /* 0x0000000003007212 */ /* 0x000fe200078efe04 */
[----:B------:R-:W-:Y:S06]  /*b3c0*/  BRA `(.L_x_7791) ;  /* 0x0000000000947947 */ /* 0x000fec0003800000 */
.L_x_7803:
        /* <DEDUP_REMOVED lines=14> */
.L_x_7790:
        /* <DEDUP_REMOVED lines=16> */
.L_x_7812:
[----:B------:R-:W-:Y:S01]  /*b5b0*/  IMAD.MOV.U32 R0, RZ, RZ, RZ ;  /* 0x000000ffff007224 */ /* 0x000fe200078e00ff */
[----:B------:R-:W-:Y:S06]  /*b5c0*/  BRA `(.L_x_7791) ;  /* 0x0000000000147947 */ /* 0x000fec0003800000 */
.L_x_7811:
[----:B------:R-:W2:Y:S02]  /*b5d0*/  LDG.E.64 R2, desc[UR36][R2.64] ;  /* 0x0000002402027981 */ /* 0x000ea4000c1e1b00 */
[----:B--2---:R0:W2:Y:S01]  /*b5e0*/  I2F.U64 R0, R2 ;  /* 0x0000000200007312 */ /* 0x0040a20000301000 */
[----:B------:R-:W-:Y:S05]  /*b5f0*/  BRA `(.L_x_7791) ;  /* 0x0000000000087947 */ /* 0x000fea0003800000 */
.L_x_7810:
[----:B------:R-:W2:Y:S02]  /*b600*/  LDG.E R0, desc[UR36][R2.64] ;  /* 0x0000002402007981 */ /* 0x000ea4000c1e1900 */
[----:B--2---:R-:W-:-:S07]  /*b610*/  I2FP.F32.U32 R0, R0 ;  /* 0x0000000000007245 */ /* 0x004fce0000201000 */
.L_x_7791:
[----:B------:R-:W-:Y:S05]  /*b620*/  BSYNC B6 ;  /* 0x0000000000067941 */ /* 0x000fea0003800000 */
.L_x_7785:
        /* <DEDUP_REMOVED lines=20> */
.L_x_7816:
[----:B------:R-:W0:Y:S02]  /*b770*/  F2I.S64.TRUNC R22, R22 ;  /* 0x0000001600167311 */ /* 0x000e24000020d900 */
[----:B0-----:R-:W-:-:S05]  /*b780*/  IMAD.MOV.U32 R3, RZ, RZ, R22 ;  /* 0x000000ffff037224 */ /* 0x001fca00078e0016 */
[----:B------:R0:W-:Y:S01]  /*b790*/  STG.E.U8 desc[UR36][R16.64], R3 ;  /* 0x0000000310007986 */ /* 0x0001e2000c101124 */
[----:B------:R-:W-:Y:S05]  /*b7a0*/  BRA `(.L_x_7818) ;  /* 0x0000000c00407947 */ /* 0x000fea0003800000 */
.L_x_7815:
        /* <DEDUP_REMOVED lines=9> */
.L_x_7820:
[----:B------:R-:W0:Y:S02]  /*b840*/  F2I.FTZ.TRUNC.NTZ R3, R22 ;  /* 0x0000001600037305 */ /* 0x000e24000021f100 */
[----:B0-----:R0:W-:Y:S01]  /*b850*/  STG.E desc[UR36][R16.64], R3 ;  /* 0x0000000310007986 */ /* 0x0011e2000c101924 */
[----:B------:R-:W-:Y:S05]  /*b860*/  BRA `(.L_x_7818) ;  /* 0x0000000c00107947 */ /* 0x000fea0003800000 */
.L_x_7819:
[----:B------:R-:W0:Y:S02]  /*b870*/  F2I.FTZ.TRUNC.NTZ R3, R22 ;  /* 0x0000001600037305 */ /* 0x000e24000021f100 */
[----:B0-----:R0:W-:Y:S01]  /*b880*/  STG.E.U16 desc[UR36][R16.64], R3 ;  /* 0x0000000310007986 */ /* 0x0011e2000c101524 */
[----:B------:R-:W-:Y:S05]  /*b890*/  BRA `(.L_x_7818) ;  /* 0x0000000c00047947 */ /* 0x000fea0003800000 */
.L_x_7814:
        /* <DEDUP_REMOVED lines=8> */
.L_x_7822:
[----:B------:R-:W-:-:S05]  /*b920*/  F2FP.F16.F32.PACK_AB R22, RZ, R22 ;  /* 0x00000016ff16723e */ /* 0x000fca00000000ff */
[----:B------:R0:W-:Y:S01]  /*b930*/  STG.E.U16 desc[UR36][R16.64], R22 ;  /* 0x0000001610007986 */ /* 0x0001e2000c101524 */
[----:B------:R-:W-:Y:S05]  /*b940*/  BRA `(.L_x_7818) ;  /* 0x0000000800d87947 */ /* 0x000fea0003800000 */
.L_x_7821:
        /* <DEDUP_REMOVED lines=9> */
.L_x_7824:
[----:B------:R-:W-:-:S04]  /*b9e0*/  F2FP.F16.F32.PACK_AB R3, RZ, R22 ;  /* 0x00000016ff03723e */ /* 0x000fc800000000ff */
[----:B------:R-:W-:-:S05]  /*b9f0*/  PRMT R3, R3, 0x5410, RZ ;  /* 0x0000541003037816 */ /* 0x000fca00000000ff */
[----:B------:R2:W-:Y:S01]  /*ba00*/  STG.E desc[UR36][R16.64], R3 ;  /* 0x0000000310007986 */ /* 0x0005e2000c101924 */
[----:B------:R-:W-:Y:S05]  /*ba10*/  BRA `(.L_x_7818) ;  /* 0x0000000800a47947 */ /* 0x000fea0003800000 */
.L_x_7823:
[----:B------:R-:W-:-:S06]  /*ba20*/  FMUL.FTZ R2, R22, 1 ;  /* 0x3f80000016027820 */ /* 0x000fcc0000410000 */
[----:B------:R-:W0:Y:S02]  /*ba30*/  F2F.F64.F32 R2, R2 ;  /* 0x0000000200027310 */ /* 0x000e240000201800 */
[----:B0-----:R4:W-:Y:S01]  /*ba40*/  STG.E.64 desc[UR36][R16.64], R2 ;  /* 0x0000000210007986 */ /* 0x0019e2000c101b24 */
[----:B------:R-:W-:Y:S05]  /*ba50*/  BRA `(.L_x_7818) ;  /* 0x0000000800947947 */ /* 0x000fea0003800000 */
.L_x_7813:
        /* <DEDUP_REMOVED lines=12> */
.L_x_7827:
[----:B------:R-:W-:Y:S01]  /*bb20*/  FMUL.FTZ R4, R22, 1 ;  /* 0x3f80000016047820 */ /* 0x000fe20000410000 */
[----:B------:R-:W-:-:S05]  /*bb30*/  CS2R R6, SRZ ;  /* 0x0000000000067805 */ /* 0x000fca000001ff00 */
[----:B------:R-:W0:Y:S02]  /*bb40*/  F2F.F64.F32 R4, R4 ;  /* 0x0000000400047310 */ /* 0x000e240000201800 */
[----:B0-----:R0:W-:Y:S01]  /*bb50*/  STG.E.128 desc[UR36][R16.64], R4 ;  /* 0x0000000410007986 */ /* 0x0011e2000c101d24 */
[----:B------:R-:W-:Y:S05]  /*bb60*/  BRA `(.L_x_7818) ;  /* 0x0000000800507947 */ /* 0x000fea0003800000 */
.L_x_7826:
        /* <DEDUP_REMOVED lines=20> */
.L_x_7831:
[----:B------:R-:W-:Y:S05]  /*bcb0*/  BSYNC B0 ;  /* 0x0000000000007941 */ /* 0x000fea0003800000 */
.L_x_7830:
[----:B------:R-:W-:-:S05]  /*bcc0*/  LOP3.LUT R5, R0, R5, RZ, 0xfc, !PT ;  /* 0x0000000500057212 */ /* 0x000fca00078efcff */
[----:B------:R0:W-:Y:S01]  /*bcd0*/  STG.E.U8 desc[UR36][R16.64], R5 ;  /* 0x0000000510007986 */ /* 0x0001e2000c101124 */
[----:B------:R-:W-:Y:S05]  /*bce0*/  BRA `(.L_x_7818) ;  /* 0x0000000400f07947 */ /* 0x000fea0003800000 */
.L_x_7829:
        /* <DEDUP_REMOVED lines=12> */
.L_x_7833:
[----:B------:R-:W-:Y:S01]  /*bdb0*/  IMAD.MOV.U32 R0, RZ, RZ, 0x7f ;  /* 0x0000007fff007424 */ /* 0x000fe200078e00ff */
[----:B------:R-:W-:-:S04]  /*bdc0*/  ISETP.GT.U32.AND P0, PT, R2, 0x7f800000, PT ;  /* 0x7f8000000200780c */ /* 0x000fc80003f04070 */
[----:B------:R-:W-:-:S09]  /*bdd0*/  SEL R0, R0, 0x7c, P0 ;  /* 0x0000007c00007807 */ /* 0x000fd20000000000 */
.L_x_7834:
[----:B------:R-:W-:Y:S05]  /*bde0*/  BSYNC B0 ;  /* 0x0000000000007941 */ /* 0x000fea0003800000 */
.L_x_7832:
[----:B------:R-:W-:-:S04]  /*bdf0*/  LOP3.LUT R22, R22, 0x80000000, RZ, 0xc0, !PT ;  /* 0x8000000016167812 */ /* 0x000fc800078ec0ff */
[----:B------:R-:W-:-:S04]  /*be00*/  SHF.R.U32.HI R3, RZ, 0x18, R22 ;  /* 0x00000018ff037819 */ /* 0x000fc80000011616 */
[----:B------:R-:W-:-:S05]  /*be10*/  LOP3.LUT R3, R0, R3, RZ, 0xfc, !PT ;  /* 0x0000000300037212 */ /* 0x000fca00078efcff */
[----:B------:R0:W-:Y:S01]  /*be20*/  STG.E.U8 desc[UR36][R16.64], R3 ;  /* 0x0000000310007986 */ /* 0x0001e2000c101124 */
[----:B------:R-:W-:Y:S05]  /*be30*/  BRA `(.L_x_7818) ;  /* 0x00000004009c7947 */ /* 0x000fea0003800000 */
.L_x_7828:
[----:B------:R-:W-:-:S05]  /*be40*/  F2FP.BF16.F32.PACK_AB R22, RZ, R22 ;  /* 0x00000016ff16723e */ /* 0x000fca00000010ff */
[----:B------:R0:W-:Y:S01]  /*be50*/  STG.E.U16 desc[UR36][R16.64], R22 ;  /* 0x0000001610007986 */ /* 0x0001e2000c101524 */
[----:B------:R-:W-:Y:S05]  /*be60*/  BRA `(.L_x_7818) ;  /* 0x0000000400907947 */ /* 0x000fea0003800000 */
.L_x_7825:
        /* <DEDUP_REMOVED lines=11> */
.L_x_7837:
        /* <DEDUP_REMOVED lines=16> */
.L_x_7840:
[----:B------:R-:W-:-:S04]  /*c020*/  LOP3.LUT R22, R22, 0x80000000, RZ, 0xc0, !PT ;  /* 0x8000000016167812 */ /* 0x000fc800078ec0ff */
[----:B------:R-:W-:-:S04]  /*c030*/  SHF.R.U32.HI R3, RZ, 0x18, R22 ;  /* 0x00000018ff037819 */ /* 0x000fc80000011616 */
[----:B------:R-:W-:-:S04]  /*c040*/  LOP3.LUT R0, R0, R3, RZ, 0xfc, !PT ;  /* 0x0000000300007212 */ /* 0x000fc800078efcff */
[----:B------:R-:W-:-:S07]  /*c050*/  PRMT R8, R0, 0x7610, R8 ;  /* 0x0000761000087816 */ /* 0x000fce0000000008 */
.L_x_7839:
[----:B------:R-:W-:Y:S05]  /*c060*/  BSYNC B0 ;  /* 0x0000000000007941 */ /* 0x000fea0003800000 */
.L_x_7838:
[----:B------:R0:W-:Y:S01]  /*c070*/  STG.E.U8 desc[UR36][R16.64], R8 ;  /* 0x0000000810007986 */ /* 0x0001e2000c101124 */
[----:B------:R-:W-:Y:S05]  /*c080*/  BRA `(.L_x_7818) ;  /* 0x0000000400087947 */ /* 0x000fea0003800000 */
.L_x_7836:
        /* <DEDUP_REMOVED lines=16> */
.L_x_7843:
[----:B------:R-:W-:-:S04]  /*c190*/  LOP3.LUT R22, R22, 0x80000000, RZ, 0xc0, !PT ;  /* 0x8000000016167812 */ /* 0x000fc800078ec0ff */
[----:B------:R-:W-:-:S04]  /*c1a0*/  SHF.R.U32.HI R3, RZ, 0x18, R22 ;  /* 0x00000018ff037819 */ /* 0x000fc80000011616 */
[----:B------:R-:W-:-:S04]  /*c1b0*/  LOP3.LUT R0, R0, R3, RZ, 0xfc, !PT ;  /* 0x0000000300007212 */ /* 0x000fc800078efcff */
[----:B------:R-:W-:-:S07]  /*c1c0*/  PRMT R8, R0, 0x7610, R8 ;  /* 0x0000761000087816 */ /* 0x000fce0000000008 */
.L_x_7842:
[----:B------:R-:W-:Y:S05]  /*c1d0*/  BSYNC B0 ;  /* 0x0000000000007941 */ /* 0x000fea0003800000 */
.L_x_7841:
[----:B------:R0:W-:Y:S01]  /*c1e0*/  STG.E.U8 desc[UR36][R16.64], R8 ;  /* 0x0000000810007986 */ /* 0x0001e2000c101124 */
[----:B------:R-:W-:Y:S05]  /*c1f0*/  BRA `(.L_x_7818) ;  /* 0x0000000000ac7947 */ /* 0x000fea0003800000 */
.L_x_7835:
        /* <DEDUP_REMOVED lines=21> */
.L_x_7817:
        /* <DEDUP_REMOVED lines=16> */
.L_x_7846:
[----:B------:R-:W-:Y:S05]  /*c450*/  BRA `(.L_x_7818) ;  /* 0x0000000000147947 */ /* 0x000fea0003800000 */
.L_x_7845:
[----:B------:R-:W0:Y:S02]  /*c460*/  F2I.U64.TRUNC R22, R22 ;  /* 0x0000001600167311 */ /* 0x000e24000020d800 */
[----:B0-----:R0:W-:Y:S01]  /*c470*/  STG.E.64 desc[UR36][R16.64], R22 ;  /* 0x0000001610007986 */ /* 0x0011e2000c101b24 */
[----:B------:R-:W-:Y:S05]  /*c480*/  BRA `(.L_x_7818) ;  /* 0x0000000000087947 */ /* 0x000fea0003800000 */
.L_x_7844:
[----:B------:R-:W0:Y:S02]  /*c490*/  F2I.FTZ.U32.TRUNC.NTZ R3, R22 ;  /* 0x0000001600037305 */ /* 0x000e24000021f000 */
[----:B0-----:R0:W-:Y:S02]  /*c4a0*/  STG.E desc[UR36][R16.64], R3 ;  /* 0x0000000310007986 */ /* 0x0011e4000c101924 */
.L_x_7818:
[----:B------:R-:W-:-:S07]  /*c4b0*/  VIADD R19, R19, 0x80 ;  /* 0x0000008013137836 */ /* 0x000fce0000000000 */
.L_x_7755:
[----:B------:R-:W-:Y:S05]  /*c4c0*/  BSYNC B7 ;  /* 0x0000000000077941 */ /* 0x000fea0003800000 */
.L_x_7754:
        /* <DEDUP_REMOVED lines=357> */
.L_x_7847:
        /* <DEDUP_REMOVED lines=22> */
.L_x_7852:
[----:B------:R-:W2:Y:S02]  /*dc80*/  LDG.E.U8 R2, desc[UR36][R2.64] ;  /* 0x0000002402027981 */ /* 0x000ea4000c1e1100 */
[----:B--2---:R-:W-:Y:S01]  /*dc90*/  I2FP.F32.U32 R19, R2 ;  /* 0x0000000200137245 */ /* 0x004fe20000201000 */
[----:B------:R-:W-:Y:S06]  /*dca0*/  BRA `(.L_x_7854) ;  /* 0x0000000c002c7947 */ /* 0x000fec0003800000 */
.L_x_7851:
        /* <DEDUP_REMOVED lines=9> */
.L_x_7856:
[----:B------:R-:W2:Y:S02]  /*dd40*/  LDG.E R2, desc[UR36][R2.64] ;  /* 0x0000002402027981 */ /* 0x000ea4000c1e1900 */
[----:B--2---:R-:W-:Y:S01]  /*dd50*/  I2FP.F32.S32 R19, R2 ;  /* 0x0000000200137245 */ /* 0x004fe20000201400 */
[----:B------:R-:W-:Y:S06]  /*dd60*/  BRA `(.L_x_7854) ;  /* 0x0000000800fc7947 */ /* 0x000fec0003800000 */
.L_x_7855:
[----:B------:R-:W2:Y:S02]  /*dd70*/  LDG.E.U16 R2, desc[UR36][R2.64] ;  /* 0x0000002402027981 */ /* 0x000ea4000c1e1500 */
[----:B--2---:R0:W1:Y:S01]  /*dd80*/  I2F.S16 R19, R2 ;  /* 0x0000000200137306 */ /* 0x0040620000101400 */
[----:B------:R-:W-:Y:S05]  /*dd90*/  BRA `(.L_x_7854) ;  /* 0x0000000800f07947 */ /* 0x000fea0003800000 */
.L_x_7850:
        /* <DEDUP_REMOVED lines=8> */
.L_x_7858:
[----:B------:R-:W2:Y:S02]  /*de20*/  LDG.E.U16 R2, desc[UR36][R2.64] ;  /* 0x0000002402027981 */ /* 0x000ea4000c1e1500 */
[----:B--2---:R-:W-:Y:S01]  /*de30*/  HADD2.F32 R19, -RZ, R2.H0_H0 ;  /* 0x20000002ff137230 */ /* 0x004fe20000004100 */
[----:B------:R-:W-:Y:S06]  /*de40*/  BRA `(.L_x_7854) ;  /* 0x0000000800c47947 */ /* 0x000fec0003800000 */
.L_x_7857:
        /* <DEDUP_REMOVED lines=8> */
.L_x_7860:
[----:B------:R-:W2:Y:S02]  /*ded0*/  LDG.E.U16 R2, desc[UR36][R2.64] ;  /* 0x0000002402027981 */ /* 0x000ea4000c1e1500 */
[----:B--2---:R-:W-:Y:S01]  /*dee0*/  HADD2.F32 R19, -RZ, R2.H0_H0 ;  /* 0x20000002ff137230 */ /* 0x004fe20000004100 */
[----:B------:R-:W-:Y:S06]  /*def0*/  BRA `(.L_x_7854) ;  /* 0x0000000800987947 */ /* 0x000fec0003800000 */
.L_x_7859:
[----:B------:R-:W2:Y:S01]  /*df00*/  LDG.E.64 R2, desc[UR36][R2.64] ;  /* 0x0000002402027981 */ /* 0x000ea2000c1e1b00 */
[----:B------:R-:W-:Y:S01]  /*df10*/  UMOV UR4, 0xf0000000 ;  /* 0xf000000000047882 */ /* 0x000fe20000000000 */
[----:B------:R-:W-:Y:S01]  /*df20*/  UMOV UR5, 0x380fffff ;  /* 0x380fffff00057882 */ /* 0x000fe20000000000 */
[----:B--2---:R-:W0:Y:S01]  /*df30*/  F2F.F32.F64 R19, R2 ;  /* 0x0000000200137310 */ /* 0x004e220000301000 */
[----:B------:R-:W-:-:S14]  /*df40*/  DSETP.GEU.AND P0, PT, |R2|, UR4, PT ;  /* 0x0000000402007e2a */ /* 0x000fdc000bf0e200 */
[----:B0-----:R-:W-:Y:S01]  /*df50*/  @!P0 FMUL R19, R19, 1.175494350822287508e-38 ;  /* 0x0080000013138820 */ /* 0x001fe20000400000 */
[----:B------:R-:W-:Y:S06]  /*df60*/  BRA `(.L_x_7854) ;  /* 0x00000008007c7947 */ /* 0x000fec0003800000 */
.L_x_7849:
        /* <DEDUP_REMOVED lines=12> */
.L_x_7863:
[----:B------:R-:W2:Y:S01]  /*e030*/  LDG.E.64 R2, desc[UR36][R2.64] ;  /* 0x0000002402027981 */ /* 0x000ea2000c1e1b00 */
[----:B------:R-:W-:Y:S01]  /*e040*/  UMOV UR4, 0xf0000000 ;  /* 0xf000000000047882 */ /* 0x000fe20000000000 */
[----:B------:R-:W-:Y:S01]  /*e050*/  UMOV UR5, 0x380fffff ;  /* 0x380fffff00057882 */ /* 0x000fe20000000000 */
[----:B--2---:R-:W0:Y:S01]  /*e060*/  F2F.F32.F64 R19, R2 ;  /* 0x0000000200137310 */ /* 0x004e220000301000 */
[----:B------:R-:W-:-:S14]  /*e070*/  DSETP.GEU.AND P0, PT, |R2|, UR4, PT ;  /* 0x0000000402007e2a */ /* 0x000fdc000bf0e200 */
[----:B0-----:R-:W-:Y:S01]  /*e080*/  @!P0 FMUL R19, R19, 1.175494350822287508e-38 ;  /* 0x0080000013138820 */ /* 0x001fe20000400000 */
[----:B------:R-:W-:Y:S06]  /*e090*/  BRA `(.L_x_7854) ;  /* 0x0000000800307947 */ /* 0x000fec0003800000 */
.L_x_7862:
        /* <DEDUP_REMOVED lines=26> */
.L_x_7865:
        /* <DEDUP_REMOVED lines=13> */
.L_x_7864:
[----:B------:R-:W2:Y:S02]  /*e310*/  LDG.E.U16 R2, desc[UR36][R2.64] ;  /* 0x0000002402027981 */ /* 0x000ea4000c1e1500 */
[----:B--2---:R-:W-:Y:S01]  /*e320*/  IMAD.U32 R19, R2, 0x10000, RZ ;  /* 0x0001000002137824 */ /* 0x004fe200078e00ff */
[----:B------:R-:W-:Y:S06]  /*e330*/  BRA `(.L_x_7854) ;  /* 0x0000000400887947 */ /* 0x000fec0003800000 */
.L_x_7861:
        /* <DEDUP_REMOVED lines=11> */
.L_x_7868:
        /* <DEDUP_REMOVED lines=20> */
.L_x_7870:
[----:B------:R-:W-:Y:S05]  /*e530*/  BSYNC B0 ;  /* 0x0000000000007941 */ /* 0x000fea0003800000 */
.L_x_7869:
[----:B------:R-:W-:Y:S01]  /*e540*/  IMAD.SHL.U32 R2, R2, 0x100000, RZ ;  /* 0x0010000002027824 */ /* 0x000fe200078e00ff */
[----:B------:R-:W-:-:S04]  /*e550*/  LEA R0, R0, 0x3b800000, 0x17 ;  /* 0x3b80000000007811 */ /* 0x000fc800078eb8ff */
[----:B------:R-:W-:Y:S01]  /*e560*/  LOP3.LUT R19, R0, R2, R19, 0xfe, !PT ;  /* 0x0000000200137212 */ /* 0x000fe200078efe13 */
[----:B------:R-:W-:Y:S06]  /*e570*/  BRA `(.L_x_7854) ;  /* 0x0000000000f87947 */ /* 0x000fec0003800000 */
.L_x_7867:
        /* <DEDUP_REMOVED lines=20> */
.L_x_7872:
[----:B------:R-:W-:Y:S05]  /*e6c0*/  BSYNC B0 ;  /* 0x0000000000007941 */ /* 0x000fea0003800000 */
.L_x_7871:
[----:B------:R-:W-:Y:S01]  /*e6d0*/  IMAD.SHL.U32 R2, R2, 0x200000, RZ ;  /* 0x0020000002027824 */ /* 0x000fe200078e00ff */
[----:B------:R-:W-:-:S04]  /*e6e0*/  LEA R0, R0, 0x37800000, 0x17 ;  /* 0x3780000000007811 */ /* 0x000fc800078eb8ff */
[----:B------:R-:W-:Y:S01]  /*e6f0*/  LOP3.LUT R19, R0, R2, R19, 0xfe, !PT ;  /* 0x0000000200137212 */ /* 0x000fe200078efe13 */
[----:B------:R-:W-:Y:S06]  /*e700*/  BRA `(.L_x_7854) ;  /* 0x0000000000947947 */ /* 0x000fec0003800000 */
.L_x_7866:
        /* <DEDUP_REMOVED lines=14> */
.L_x_7853:
        /* <DEDUP_REMOVED lines=16> */
.L_x_7875:
[----:B------:R-:W-:Y:S01]  /*e8f0*/  IMAD.MOV.U32 R19, RZ, RZ, RZ ;  /* 0x000000ffff137224 */ /* 0x000fe200078e00ff */
[----:B------:R-:W-:Y:S06]  /*e900*/  BRA `(.L_x_7854) ;  /* 0x0000000000147947 */ /* 0x000fec0003800000 */
.L_x_7874:
[----:B------:R-:W2:Y:S02]  /*e910*/  LDG.E.64 R2, desc[UR36][R2.64] ;  /* 0x0000002402027981 */ /* 0x000ea4000c1e1b00 */
[----:B--2---:R0:W1:Y:S01]  /*e920*/  I2F.U64 R19, R2 ;  /* 0x0000000200137312 */ /* 0x0040620000301000 */
[----:B------:R-:W-:Y:S05]  /*e930*/  BRA `(.L_x_7854) ;  /* 0x0000000000087947 */ /* 0x000fea0003800000 */
.L_x_7873:
[----:B------:R-:W2:Y:S02]  /*e940*/  LDG.E R2, desc[UR36][R2.64] ;  /* 0x0000002402027981 */ /* 0x000ea4000c1e1900 */
[----:B--2---:R-:W-:-:S07]  /*e950*/  I2FP.F32.U32 R19, R2 ;  /* 0x0000000200137245 */ /* 0x004fce0000201000 */
.L_x_7854:
[----:B------:R-:W-:Y:S05]  /*e960*/  BSYNC B6 ;  /* 0x0000000000067941 */ /* 0x000fea0003800000 */
.L_x_7848:
        /* <DEDUP_REMOVED lines=19> */
.L_x_7880:
[----:B------:R-:W2:Y:S02]  /*eaa0*/  LDG.E.U8 R0, desc[UR36][R2.64] ;  /* 0x0000002402007981 */ /* 0x000ea4000c1e1100 */
[----:B--2---:R-:W-:Y:S01]  /*eab0*/  I2FP.F32.U32 R0, R0 ;  /* 0x0000000000007245 */ /* 0x004fe20000201000 */
[----:B------:R-:W-:Y:S06]  /*eac0*/  BRA `(.L_x_7882) ;  /* 0x0000000c002c7947 */ /* 0x000fec0003800000 */
.L_x_7879:
        /* <DEDUP_REMOVED lines=9> */
.L_x_7884:
[----:B------:R-:W2:Y:S02]  /*eb60*/  LDG.E R0, desc[UR36][R2.64] ;  /* 0x0000002402007981 */ /* 0x000ea4000c1e1900 */
[----:B--2---:R-:W-:Y:S01]  /*eb70*/  I2FP.F32.S32 R0, R0 ;  /* 0x0000000000007245 */ /* 0x004fe20000201400 */
[----:B------:R-:W-:Y:S06]  /*eb80*/  BRA `(.L_x_7882) ;  /* 0x0000000800fc7947 */ /* 0x000fec0003800000 */
.L_x_7883:
[----:B------:R-:W2:Y:S02]  /*eb90*/  LDG.E.U16 R0, desc[UR36][R2.64] ;  /* 0x0000002402007981 */ /* 0x000ea4000c1e1500 */
[----:B--2---:R-:W0:Y:S01]  /*eba0*/  I2F.S16 R0, R0 ;  /* 0x0000000000007306 */ /* 0x004e220000101400 */
[----:B------:R-:W-:Y:S05]  /*ebb0*/  BRA `(.L_x_7882) ;  /* 0x0000000800f07947 */ /* 0x000fea0003800000 */
.L_x_7878:
        /* <DEDUP_REMOVED lines=8> */
.L_x_7886:
[----:B------:R-:W2:Y:S02]  /*ec40*/  LDG.E.U16 R0, desc[UR36][R2.64] ;  /* 0x0000002402007981 */ /* 0x000ea4000c1e1500 */
[----:B--2---:R-:W-:Y:S01]  /*ec50*/  HADD2.F32 R0, -RZ, R0.H0_H0 ;  /* 0x20000000ff007230 */ /* 0x004fe20000004100 */
[----:B------:R-:W-:Y:S06]  /*ec60*/  BRA `(.L_x_7882) ;  /* 0x0000000800c47947 */ /* 0x000fec0003800000 */
.L_x_7885:
        /* <DEDUP_REMOVED lines=8> */
.L_x_7888:
[----:B------:R-:W2:Y:S02]  /*ecf0*/  LDG.E.U16 R0, desc[UR36][R2.64] ;  /* 0x0000002402007981 */ /* 0x000ea4000c1e1500 */
[----:B--2---:R-:W-:Y:S01]  /*ed00*/  HADD2.F32 R0, -RZ, R0.H0_H0 ;  /* 0x20000000ff007230 */ /* 0x004fe20000004100 */
[----:B------:R-:W-:Y:S06]  /*ed10*/  BRA `(.L_x_7882) ;  /* 0x0000000800987947 */ /* 0x000fec0003800000 */
.L_x_7887:
[----:B------:R-:W2:Y:S01]  /*ed20*/  LDG.E.64 R2, desc[UR36][R2.64] ;  /* 0x0000002402027981 */ /* 0x000ea2000c1e1b00 */
[----:B------:R-:W-:Y:S01]  /*ed30*/  UMOV UR4, 0xf0000000 ;  /* 0xf000000000047882 */ /* 0x000fe20000000000 */
[----:B------:R-:W-:Y:S01]  /*ed40*/  UMOV UR5, 0x380fffff ;  /* 0x380fffff00057882 */ /* 0x000fe20000000000 */
[----:B--2---:R-:W0:Y:S01]  /*ed50*/  F2F.F32.F64 R0, R2 ;  /* 0x0000000200007310 */ /* 0x004e220000301000 */
[----:B------:R-:W-:-:S14]  /*ed60*/  DSETP.GEU.AND P0, PT, |R2|, UR4, PT ;  /* 0x0000000402007e2a */ /* 0x000fdc000bf0e200 */
[----:B0-----:R-:W-:Y:S01]  /*ed70*/  @!P0 FMUL R0, R0, 1.175494350822287508e-38 ;  /* 0x0080000000008820 */ /* 0x001fe20000400000 */
[----:B------:R-:W-:Y:S06]  /*ed80*/  BRA `(.L_x_7882) ;  /* 0x00000008007c7947 */ /* 0x000fec0003800000 */
.L_x_7877:
        /* <DEDUP_REMOVED lines=12> */
.L_x_7891:
[----:B------:R-:W2:Y:S01]  /*ee50*/  LDG.E.64 R2, desc[UR36][R2.64] ;  /* 0x0000002402027981 */ /* 0x000ea2000c1e1b00 */
[----:B------:R-:W-:Y:S01]  /*ee60*/  UMOV UR4, 0xf0000000 ;  /* 0xf000000000047882 */ /* 0x000fe20000000000 */
[----:B------:R-:W-:Y:S01]  /*ee70*/  UMOV UR5, 0x380fffff ;  /* 0x380fffff00057882 */ /* 0x000fe20000000000 */
[----:B--2---:R-:W0:Y:S01]  /*ee80*/  F2F.F32.F64 R0, R2 ;  /* 0x0000000200007310 */ /* 0x004e220000301000 */
[----:B------:R-:W-:-:S14]  /*ee90*/  DSETP.GEU.AND P0, PT, |R2|, UR4, PT ;  /* 0x0000000402007e2a */ /* 0x000fdc000bf0e200 */
[----:B0-----:R-:W-:Y:S01]  /*eea0*/  @!P0 FMUL R0, R0, 1.175494350822287508e-38 ;  /* 0x0080000000008820 */ /* 0x001fe20000400000 */
[----:B------:R-:W-:Y:S06]  /*eeb0*/  BRA `(.L_x_7882) ;  /* 0x0000000800307947 */ /* 0x000fec0003800000 */
.L_x_7890:
        /* <DEDUP_REMOVED lines=26> */
.L_x_7893:
        /* <DEDUP_REMOVED lines=13> */
.L_x_7892:
[----:B------:R-:W2:Y:S02]  /*f130*/  LDG.E.U16 R0, desc[UR36][R2.64] ;  /* 0x0000002402007981 */ /* 0x000ea4000c1e1500 */
[----:B--2---:R-:W-:Y:S01]  /*f140*/  IMAD.U32 R0, R0, 0x10000, RZ ;  /* 0x0001000000007824 */ /* 0x004fe200078e00ff */
[----:B------:R-:W-:Y:S06]  /*f150*/  BRA `(.L_x_7882) ;  /* 0x0000000400887947 */ /* 0x000fec0003800000 */
.L_x_7889:
        /* <DEDUP_REMOVED lines=11> */
.L_x_7896:
        /* <DEDUP_REMOVED lines=20> */
.L_x_7898:
[----:B------:R-:W-:Y:S05]  /*f350*/  BSYNC B0 ;  /* 0x0000000000007941 */ /* 0x000fea0003800000 */
.L_x_7897:
[----:B------:R-:W-:Y:S01]  /*f360*/  LEA R3, R0, 0x3b800000, 0x17 ;  /* 0x3b80000000037811 */ /* 0x000fe200078eb8ff */
[----:B------:R-:W-:-:S05]  /*f370*/  IMAD.SHL.U32 R0, R2, 0x100000, RZ ;  /* 0x0010000002007824 */ /* 0x000fca00078e00ff */
[----:B------:R-:W-:Y:S01]  /*f380*/  LOP3.LUT R0, R3, R0, R4, 0xfe, !PT ;  /* 0x0000000003007212 */ /* 0x000fe200078efe04 */
[----:B------:R-:W-:Y:S06]  /*f390*/  BRA `(.L_x_7882) ;  /* 0x0000000000f87947 */ /* 0x000fec0003800000 */
.L_x_7895:
        /* <DEDUP_REMOVED lines=20> */
.L_x_7900:
[----:B------:R-:W-:Y:S05]  /*f4e0*/  BSYNC B0 ;  /* 0x0000000000007941 */ /* 0x000fea0003800000 */
.L_x_7899:
[----:B------:R-:W-:Y:S01]  /*f4f0*/  LEA R3, R0, 0x37800000, 0x17 ;  /* 0x3780000000037811 */ /* 0x000fe200078eb8ff */
[----:B------:R-:W-:-:S05]  /*f500*/  IMAD.SHL.U32 R0, R2, 0x200000, RZ ;  /* 0x0020000002007824 */ /* 0x000fca00078e00ff */
[----:B------:R-:W-:Y:S01]  /*f510*/  LOP3.LUT R0, R3, R0, R4, 0xfe, !PT ;  /* 0x0000000003007212 */ /* 0x000fe200078efe04 */
[----:B------:R-:W-:Y:S06]  /*f520*/  BRA `(.L_x_7882) ;  /* 0x0000000000947947 */ /* 0x000fec0003800000 */
.L_x_7894:
        /* <DEDUP_REMOVED lines=14> */
.L_x_7881:
        /* <DEDUP_REMOVED lines=16> */
.L_x_7903:
[----:B------:R-:W-:Y:S01]  /*f710*/  IMAD.MOV.U32 R0, RZ, RZ, RZ ;  /* 0x000000ffff007224 */ /* 0x000fe200078e00ff */
[----:B------:R-:W-:Y:S06]  /*f720*/  BRA `(.L_x_7882) ;  /* 0x0000000000147947 */ /* 0x000fec0003800000 */
.L_x_7902:
[----:B------:R-:W2:Y:S02]  /*f730*/  LDG.E.64 R2, desc[UR36][R2.64] ;  /* 0x0000002402027981 */ /* 0x000ea4000c1e1b00 */
[----:B--2---:R0:W1:Y:S01]  /*f740*/  I2F.U64 R0, R2 ;  /* 0x0000000200007312 */ /* 0x0040620000301000 */
[----:B------:R-:W-:Y:S05]  /*f750*/  BRA `(.L_x_7882) ;  /* 0x0000000000087947 */ /* 0x000fea0003800000 */
.L_x_7901:
[----:B------:R-:W2:Y:S02]  /*f760*/  LDG.E R0, desc[UR36][R2.64] ;  /* 0x0000002402007981 */ /* 0x000ea4000c1e1900 */
[----:B--2---:R-:W-:-:S07]  /*f770*/  I2FP.F32.U32 R0, R0 ;  /* 0x0000000000007245 */ /* 0x004fce0000201000 */
.L_x_7882:
[----:B------:R-:W-:Y:S05]  /*f780*/  BSYNC B6 ;  /* 0x0000000000067941 */ /* 0x000fea0003800000 */
.L_x_7876:
        /* <DEDUP_REMOVED lines=20> */
.L_x_7907:
[----:B------:R-:W0:Y:S02]  /*f8d0*/  F2I.S64.TRUNC R2, R2 ;  /* 0x0000000200027311 */ /* 0x000e24000020d900 */
[----:B0-----:R-:W-:-:S05]  /*f8e0*/  IMAD.MOV.U32 R5, RZ, RZ, R2 ;  /* 0x000000ffff057224 */ /* 0x001fca00078e0002 */
[----:B------:R-:W-:Y:S01]  /*f8f0*/  STG.E.U8 desc[UR36][R16.64], R5 ;  /* 0x0000000510007986 */ /* 0x000fe2000c101124 */
[----:B------:R-:W-:Y:S05]  /*f900*/  EXIT ;  /* 0x000000000000794d */ /* 0x000fea0003800000 */
.L_x_7906:
        /* <DEDUP_REMOVED lines=9> */
.L_x_7910:
[----:B------:R-:W0:Y:S02]  /*f9a0*/  F2I.FTZ.TRUNC.NTZ R3, R2 ;  /* 0x0000000200037305 */ /* 0x000e24000021f100 */
[----:B0-----:R-:W-:Y:S01]  /*f9b0*/  STG.E desc[UR36][R16.64], R3 ;  /* 0x0000000310007986 */ /* 0x001fe2000c101924 */
[----:B------:R-:W-:Y:S05]  /*f9c0*/  EXIT ;  /* 0x000000000000794d */ /* 0x000fea0003800000 */
.L_x_7909:
[----:B------:R-:W0:Y:S02]  /*f9d0*/  F2I.FTZ.TRUNC.NTZ R3, R2 ;  /* 0x0000000200037305 */ /* 0x000e24000021f100 */
[----:B0-----:R-:W-:Y:S01]  /*f9e0*/  STG.E.U16 desc[UR36][R16.64], R3 ;  /* 0x0000000310007986 */ /* 0x001fe2000c101524 */
[----:B------:R-:W-:Y:S05]  /*f9f0*/  EXIT ;  /* 0x000000000000794d */ /* 0x000fea0003800000 */
.L_x_7905:
        /* <DEDUP_REMOVED lines=8> */
.L_x_7912:
[----:B------:R-:W-:-:S05]  /*fa80*/  F2FP.F16.F32.PACK_AB R2, RZ, R2 ;  /* 0x00000002ff02723e */ /* 0x000fca00000000ff */
[----:B------:R-:W-:Y:S01]  /*fa90*/  STG.E.U16 desc[UR36][R16.64], R2 ;  /* 0x0000000210007986 */ /* 0x000fe2000c101524 */
[----:B------:R-:W-:Y:S05]  /*faa0*/  EXIT ;  /* 0x000000000000794d */ /* 0x000fea0003800000 */
.L_x_7911:
        /* <DEDUP_REMOVED lines=9> */
.L_x_7914:
[----:B------:R-:W-:-:S04]  /*fb40*/  F2FP.F16.F32.PACK_AB R3, RZ, R2 ;  /* 0x00000002ff03723e */ /* 0x000fc800000000ff */
[----:B------:R-:W-:-:S05]  /*fb50*/  PRMT R3, R3, 0x5410, RZ ;  /* 0x0000541003037816 */ /* 0x000fca00000000ff */
[----:B------:R-:W-:Y:S01]  /*fb60*/  STG.E desc[UR36][R16.64], R3 ;  /* 0x0000000310007986 */ /* 0x000fe2000c101924 */
[----:B------:R-:W-:Y:S05]  /*fb70*/  EXIT ;  /* 0x000000000000794d */ /* 0x000fea0003800000 */
.L_x_7913:
[----:B------:R-:W-:-:S06]  /*fb80*/  FMUL.FTZ R2, R2, 1 ;  /* 0x3f80000002027820 */ /* 0x000fcc0000410000 */
[----:B------:R-:W0:Y:S02]  /*fb90*/  F2F.F64.F32 R2, R2 ;  /* 0x0000000200027310 */ /* 0x000e240000201800 */
[----:B0-----:R-:W-:Y:S01]  /*fba0*/  STG.E.64 desc[UR36][R16.64], R2 ;  /* 0x0000000210007986 */ /* 0x001fe2000c101b24 */
[----:B------:R-:W-:Y:S05]  /*fbb0*/  EXIT ;  /* 0x000000000000794d */ /* 0x000fea0003800000 */
.L_x_7904:
        /* <DEDUP_REMOVED lines=12> */
.L_x_7917:
[----:B------:R-:W-:Y:S01]  /*fc80*/  FMUL.FTZ R4, R2, 1 ;  /* 0x3f80000002047820 */ /* 0x000fe20000410000 */
[----:B------:R-:W-:-:S05]  /*fc90*/  CS2R R6, SRZ ;  /* 0x0000000000067805 */ /* 0x000fca000001ff00 */
[----:B------:R-:W0:Y:S02]  /*fca0*/  F2F.F64.F32 R4, R4 ;  /* 0x0000000400047310 */ /* 0x000e240000201800 */
[----:B0-----:R-:W-:Y:S01]  /*fcb0*/  STG.E.128 desc[UR36][R16.64], R4 ;  /* 0x0000000410007986 */ /* 0x001fe2000c101d24 */
[----:B------:R-:W-:Y:S05]  /*fcc0*/  EXIT ;  /* 0x000000000000794d */ /* 0x000fea0003800000 */
.L_x_7916:
        /* <DEDUP_REMOVED lines=20> */
.L_x_7921:
[----:B------:R-:W-:Y:S05]  /*fe10*/  BSYNC B0 ;  /* 0x0000000000007941 */ /* 0x000fea0003800000 */
.L_x_7920:
[----:B------:R-:W-:-:S05]  /*fe20*/  LOP3.LUT R5, R0, R5, RZ, 0xfc, !PT ;  /* 0x0000000500057212 */ /* 0x000fca00078efcff */
[----:B------:R-:W-:Y:S01]  /*fe30*/  STG.E.U8 desc[UR36][R16.64], R5 ;  /* 0x0000000510007986 */ /* 0x000fe2000c101124 */
[----:B------:R-:W-:Y:S05]  /*fe40*/  EXIT ;  /* 0x000000000000794d */ /* 0x000fea0003800000 */
.L_x_7919:
        /* <DEDUP_REMOVED lines=12> */
.L_x_7923:
[----:B------:R-:W-:Y:S01]  /*ff10*/  IMAD.MOV.U32 R0, RZ, RZ, 0x7f ;  /* 0x0000007fff007424 */ /* 0x000fe200078e00ff */
[----:B------:R-:W-:-:S04]  /*ff20*/  ISETP.GT.U32.AND P0, PT, R4, 0x7f800000, PT ;  /* 0x7f8000000400780c */ /* 0x000fc80003f04070 */
[----:B------:R-:W-:-:S09]  /*ff30*/  SEL R0, R0, 0x7c, P0 ;  /* 0x0000007c00007807 */ /* 0x000fd20000000000 */
.L_x_7924:
[----:B------:R-:W-:Y:S05]  /*ff40*/  BSYNC B0 ;  /* 0x0000000000007941 */ /* 0x000fea0003800000 */
.L_x_7922:
[----:B------:R-:W-:-:S04]  /*ff50*/  LOP3.LUT R2, R2, 0x80000000, RZ, 0xc0, !PT ;  /* 0x8000000002027812 */ /* 0x000fc800078ec0ff */
[----:B------:R-:W-:-:S04]  /*ff60*/  SHF.R.U32.HI R3, RZ, 0x18, R2 ;  /* 0x00000018ff037819 */ /* 0x000fc80000011602 */
[----:B------:R-:W-:-:S05]  /*ff70*/  LOP3.LUT R3, R0, R3, RZ, 0xfc, !PT ;  /* 0x0000000300037212 */ /* 0x000fca00078efcff */
[----:B------:R-:W-:Y:S01]  /*ff80*/  STG.E.U8 desc[UR36][R16.64], R3 ;  /* 0x0000000310007986 */ /* 0x000fe2000c101124 */
[----:B------:R-:W-:Y:S05]  /*ff90*/  EXIT ;  /* 0x000000000000794d */ /* 0x000fea0003800000 */
.L_x_7918:
[----:B------:R-:W-:-:S05]  /*ffa0*/  F2FP.BF16.F32.PACK_AB R2, RZ, R2 ;  /* 0x00000002ff02723e */ /* 0x000fca00000010ff */
[----:B------:R-:W-:Y:S01]  /*ffb0*/  STG.E.U16 desc[UR36][R16.64], R2 ;  /* 0x0000000210007986 */ /* 0x000fe2000c101524 */
[----:B------:R-:W-:Y:S05]  /*ffc0*/  EXIT ;  /* 0x000000000000794d */ /* 0x000fea0003800000 */
.L_x_7915:
        /* <DEDUP_REMOVED lines=11> */
.L_x_7927:
        /* <DEDUP_REMOVED lines=16> */
.L_x_7930:
[----:B------:R-:W-:-:S04]  /*10180*/  LOP3.LUT R2, R2, 0x80000000, RZ, 0xc0, !PT ;  /* 0x8000000002027812 */ /* 0x000fc800078ec0ff */
[----:B------:R-:W-:-:S04]  /*10190*/  SHF.R.U32.HI R3, RZ, 0x18, R2 ;  /* 0x00000018ff037819 */ /* 0x000fc80000011602 */
[----:B------:R-:W-:-:S04]  /*101a0*/  LOP3.LUT R0, R0, R3, RZ, 0xfc, !PT ;  /* 0x0000000300007212 */ /* 0x000fc800078efcff */
[----:B------:R-:W-:-:S07]  /*101b0*/  PRMT R8, R0, 0x7610, R8 ;  /* 0x0000761000087816 */ /* 0x000fce0000000008 */
.L_x_7929:
[----:B------:R-:W-:Y:S05]  /*101c0*/  BSYNC B0 ;  /* 0x0000000000007941 */ /* 0x000fea0003800000 */
.L_x_7928:
[----:B------:R-:W-:Y:S01]  /*101d0*/  STG.E.U8 desc[UR36][R16.64], R8 ;  /* 0x0000000810007986 */ /* 0x000fe2000c101124 */
[----:B------:R-:W-:Y:S05]  /*101e0*/  EXIT ;  /* 0x000000000000794d */ /* 0x000fea0003800000 */
.L_x_7926:
        /* <DEDUP_REMOVED lines=16> */
.L_x_7933:
[----:B------:R-:W-:-:S04]  /*102f0*/  LOP3.LUT R2, R2, 0x80000000, RZ, 0xc0, !PT ;  /* 0x8000000002027812 */ /* 0x000fc800078ec0ff */
[----:B------:R-:W-:-:S04]  /*10300*/  SHF.R.U32.HI R3, RZ, 0x18, R2 ;  /* 0x00000018ff037819 */ /* 0x000fc80000011602 */
[----:B------:R-:W-:-:S04]  /*10310*/  LOP3.LUT R0, R0, R3, RZ, 0xfc, !PT ;  /* 0x0000000300007212 */ /* 0x000fc800078efcff */
[----:B------:R-:W-:-:S07]  /*10320*/  PRMT R8, R0, 0x7610, R8 ;  /* 0x0000761000087816 */ /* 0x000fce0000000008 */
.L_x_7932:
[----:B------:R-:W-:Y:S05]  /*10330*/  BSYNC B0 ;  /* 0x0000000000007941 */ /* 0x000fea0003800000 */
.L_x_7931:
[----:B------:R-:W-:Y:S01]  /*10340*/  STG.E.U8 desc[UR36][R16.64], R8 ;  /* 0x0000000810007986 */ /* 0x000fe2000c101124 */
[----:B------:R-:W-:Y:S05]  /*10350*/  EXIT ;  /* 0x000000000000794d */ /* 0x000fea0003800000 */
.L_x_7925:
        /* <DEDUP_REMOVED lines=21> */
.L_x_7908:
        /* <DEDUP_REMOVED lines=16> */
.L_x_7936:
[----:B------:R-:W-:Y:S05]  /*105b0*/  EXIT ;  /* 0x000000000000794d */ /* 0x000fea0003800000 */
.L_x_7935:
[----:B------:R-:W0:Y:S02]  /*105c0*/  F2I.U64.TRUNC R2, R2 ;  /* 0x0000000200027311 */ /* 0x000e24000020d800 */
[----:B0-----:R-:W-:Y:S01]  /*105d0*/  STG.E.64 desc[UR36][R16.64], R2 ;  /* 0x0000000210007986 */ /* 0x001fe2000c101b24 */
[----:B------:R-:W-:Y:S05]  /*105e0*/  EXIT ;  /* 0x000000000000794d */ /* 0x000fea0003800000 */
.L_x_7934:
[----:B------:R-:W0:Y:S02]  /*105f0*/  F2I.FTZ.U32.TRUNC.NTZ R3, R2 ;  /* 0x0000000200037305 */ /* 0x000e24000021f000 */
[----:B0-----:R-:W-:Y:S01]  /*10600*/  STG.E desc[UR36][R16.64], R3 ;  /* 0x0000000310007986 */ /* 0x001fe2000c101924 */
[----:B------:R-:W-:Y:S05]  /*10610*/  EXIT ;  /* 0x000000000000794d */ /* 0x000fea0003800000 */
.L_x_7937:
        /* <DEDUP_REMOVED lines=14> */
.L_x_9615:


//--------------------- .text._ZN2at6native27unrolled_elementwise_kernelIZZZNS0_10glu_kernelERNS_18TensorIteratorBaseEENKUlvE_clEvENKUlvE0_clEvEUlffE_St5arrayIPcLm3EELi4E23TrivialOffsetCalculatorILi2EjESA_ILi1EjENS0_6memory12LoadWithCastILi2EEENSD_13StoreWithCastILi1EEEEEviT_T0_T2_T3_T4_T5_ --------------------------
	.section	.text._ZN2at6native27unrolled_elementwise_kernelIZZZNS0_10glu_kernelERNS_18TensorIteratorBaseEENKUlvE_clEvENKUlvE0_clEvEUlffE_St5arrayIPcLm3EELi4E23TrivialOffsetCalculatorILi2EjESA_ILi1EjENS0_6memory12LoadWithCastILi2EEENSD_13StoreWithCastILi1EEEEEviT_T0_T2_T3_T4_T5_,"ax",@progbits
	.align	128
        .global         _ZN2at6native27unrolled_elementwise_kernelIZZZNS0_10glu_kernelERNS_18TensorIteratorBaseEENKUlvE_clEvENKUlvE0_clEvEUlffE_St5arrayIPcLm3EELi4E23TrivialOffsetCalculatorILi2EjESA_ILi1EjENS0_6memory12LoadWithCastILi2EEENSD_13StoreWithCastILi1EEEEEviT_T0_T2_T3_T4_T5_
        .type           _ZN2at6native27unrolled_elementwise_kernelIZZZNS0_10glu_kernelERNS_18TensorIteratorBaseEENKUlvE_clEvENKUlvE0_clEvEUlffE_St5arrayIPcLm3EELi4E23TrivialOffsetCalculatorILi2EjESA_ILi1EjENS0_6memory12LoadWithCastILi2EEENSD_13StoreWithCastILi1EEEEEviT_T0_T2_T3_T4_T5_,@function
        .size           _ZN2at6native27unrolled_elementwise_kernelIZZZNS0_10glu_kernelERNS_18TensorIteratorBaseEENKUlvE_clEvENKUlvE0_clEvEUlffE_St5arrayIPcLm3EELi4E23TrivialOffsetCalculatorILi2EjESA_ILi1EjENS0_6memory12LoadWithCastILi2EEENSD_13StoreWithCastILi1EEEEEviT_T0_T2_T3_T4_T5_,(.L_x_9616 - _ZN2at6native27unrolled_elementwise_kernelIZZZNS0_10glu_kernelERNS_18TensorIteratorBaseEENKUlvE_clEvENKUlvE0_clEvEUlffE_St5arrayIPcLm3EELi4E23TrivialOffsetCalculatorILi2EjESA_ILi1EjENS0_6memory12LoadWithCastILi2EEENSD_13StoreWithCastILi1EEEEEviT_T0_T2_T3_T4_T5_)
        .other          _ZN2at6native27unrolled_elementwise_kernelIZZZNS0_10glu_kernelERNS_18TensorIteratorBaseEENKUlvE_clEvENKUlvE0_clEvEUlffE_St5arrayIPcLm3EELi4E23TrivialOffsetCalculatorILi2EjESA_ILi1EjENS0_6memory12LoadWithCastILi2EEENSD_13StoreWithCastILi1EEEEEviT_T0_T2_T3_T4_T5_,@"STO_CUDA_ENTRY STV_DEFAULT"
_ZN2at6native27unrolled_elementwise_kernelIZZZNS0_10glu_kernelERNS_18TensorIteratorBaseEENKUlvE_clEvENKUlvE0_clEvEUlffE_St5arrayIPcLm3EELi4E23TrivialOffsetCalculatorILi2EjESA_ILi1EjENS0_6memory12LoadWithCastILi2EEENSD_13StoreWithCastILi1EEEEEviT_T0_T2_T3_T4_T5_:
.text._ZN2at6native27unrolled_elementwise_kernelIZZZNS0_10glu_kernelERNS_18TensorIteratorBaseEENKUlvE_clEvENKUlvE0_clEvEUlffE_St5arrayIPcLm3EELi4E23TrivialOffsetCalculatorILi2EjESA_ILi1EjENS0_6memory12LoadWithCastILi2EEENSD_13StoreWithCastILi1EEEEEviT_T0_T2_T3_T4_T5_:
[----:B------:R-:W0:Y:S01]  /*0000*/  LDC R1, c[0x0][0x28] ;  /* 0x00000a00ff017b82 */ /* 0x000e220000000800 */
[----:B------:R-:W1:Y:S07]  /*0010*/  S2R R2, SR_CTAID.X ;  /* 0x0000000000027919 */ /* 0x000e6e0000002500 */
[----:B------:R-:W1:Y:S01]  /*0020*/  LDC R17, c[0x0][0x210] ;  /* 0x00008400ff117b82 */ /* 0x000e620000000800 */
[----:B------:R-:W-:Y:S01]  /*0030*/  ULDC.64 UR36, c[0x0][0x208] ;  /* 0x0000820000247ab9 */ /* 0x000fe20000000a00 */
[----:B------:R-:W-:Y:S01]  /*0040*/  BSSY B7, `(.L_x_7938) ;  /* 0x00001d4000077945 */ /* 0x000fe20003800000 */
[----:B------:R-:W2:Y:S01]  /*0050*/  S2R R25, SR_TID.X ;  /* 0x0000000000197919 */ /* 0x000ea20000002100 */
[----:B------:R-:W-:-:S02]  /*0060*/  IMAD.MOV.U32 R18, RZ, RZ, RZ ;  /* 0x000000ffff127224 */ /* 0x000fc400078e00ff */
[----:B------:R-:W-:Y:S02]  /*0070*/  IMAD.MOV.U32 R23, RZ, RZ, RZ ;  /* 0x000000ffff177224 */ /* 0x000fe400078e00ff */
[----:B------:R-:W3:Y:S01]  /*0080*/  LDC.U8 R28, c[0x0][0x234] ;  /* 0x00008d00ff1c7b82 */ /* 0x000ee20000000000 */
[----:B------:R-:W-:-:S07]  /*0090*/  IMAD.MOV.U32 R26, RZ, RZ, RZ ;  /* 0x000000ffff1a7224 */ /* 0x000fce00078e00ff */
[----:B------:R-:W4:Y:S01]  /*00a0*/  LDC.U8 R19, c[0x0][0x235] ;  /* 0x00008d40ff137b82 */ /* 0x000f220000000000 */
[----:B-1----:R-:W-:-:S05]  /*00b0*/  IMAD R17, R2, -0x200, R17 ;  /* 0xfffffe0002117824 */ /* 0x002fca00078e0211 */
[----:B--2---:R-:W-:-:S13]  /*00c0*/  ISETP.GE.AND P0, PT, R25, R17, PT ;  /* 0x000000111900720c */ /* 0x004fda0003f06270 */
[----:B0--34-:R-:W-:Y:S05]  /*00d0*/  @P0 BRA `(.L_x_7939) ;  /* 0x0000001c00280947 */ /* 0x019fea0003800000 */
        /* <DEDUP_REMOVED lines=21> */
.L_x_7944:
[----:B------:R-:W2:Y:S02]  /*0230*/  LDG.E.U8 R4, desc[UR36][R4.64] ;  /* 0x0000002404047981 */ /* 0x000ea4000c1e1100 */
[----:B--2---:R-:W-:Y:S01]  /*0240*/  I2FP.F32.U32 R23, R4 ;  /* 0x0000000400177245 */ /* 0x004fe20000201000 */
[----:B------:R-:W-:Y:S06]  /*0250*/  BRA `(.L_x_7946) ;  /* 0x0000000c00307947 */ /* 0x000fec0003800000 */
.L_x_7943:
        /* <DEDUP_REMOVED lines=9> */
.L_x_7948:
[----:B------:R-:W2:Y:S02]  /*02f0*/  LDG.E R4, desc[UR36][R4.64] ;  /* 0x0000002404047981 */ /* 0x000ea4000c1e1900 */
[----:B--2---:R-:W-:Y:S01]  /*0300*/  I2FP.F32.S32 R23, R4 ;  /* 0x0000000400177245 */ /* 0x004fe20000201400 */
[----:B------:R-:W-:Y:S06]  /*0310*/  BRA `(.L_x_7946) ;  /* 0x0000000c00007947 */ /* 0x000fec0003800000 */
.L_x_7947:
[----:B------:R-:W2:Y:S02]  /*0320*/  LDG.E.U16 R4, desc[UR36][R4.64] ;  /* 0x0000002404047981 */ /* 0x000ea4000c1e1500 */
[----:B--2---:R2:W3:Y:S01]  /*0330*/  I2F.S16 R23, R4 ;  /* 0x0000000400177306 */ /* 0x0044e20000101400 */
[----:B------:R-:W-:Y:S05]  /*0340*/  BRA `(.L_x_7946) ;  /* 0x0000000800f47947 */ /* 0x000fea0003800000 */
.L_x_7942:
        /* <DEDUP_REMOVED lines=8> */
.L_x_7950:
[----:B------:R-:W2:Y:S02]  /*03d0*/  LDG.E.U16 R4, desc[UR36][R4.64] ;  /* 0x0000002404047981 */ /* 0x000ea4000c1e1500 */
[----:B--2---:R-:W-:Y:S01]  /*03e0*/  HADD2.F32 R23, -RZ, R4.H0_H0 ;  /* 0x20000004ff177230 */ /* 0x004fe20000004100 */
[----:B------:R-:W-:Y:S06]  /*03f0*/  BRA `(.L_x_7946) ;  /* 0x0000000800c87947 */ /* 0x000fec0003800000 */
.L_x_7949:
        /* <DEDUP_REMOVED lines=8> */
.L_x_7952:
[----:B------:R-:W2:Y:S02]  /*0480*/  LDG.E.U16 R4, desc[UR36][R4.64] ;  /* 0x0000002404047981 */ /* 0x000ea4000c1e1500 */
[----:B--2---:R-:W-:Y:S01]  /*0490*/  HADD2.F32 R23, -RZ, R4.H0_H0 ;  /* 0x20000004ff177230 */ /* 0x004fe20000004100 */
[----:B------:R-:W-:Y:S06]  /*04a0*/  BRA `(.L_x_7946) ;  /* 0x00000008009c7947 */ /* 0x000fec0003800000 */
.L_x_7951:
[----:B------:R-:W2:Y:S01]  /*04b0*/  LDG.E.64 R4, desc[UR36][R4.64] ;  /* 0x0000002404047981 */ /* 0x000ea2000c1e1b00 */
[----:B------:R-:W-:Y:S01]  /*04c0*/  UMOV UR4, 0xf0000000 ;  /* 0xf000000000047882 */ /* 0x000fe20000000000 */
[----:B------:R-:W-:Y:S01]  /*04d0*/  UMOV UR5, 0x380fffff ;  /* 0x380fffff00057882 */ /* 0x000fe20000000000 */
[----:B--2---:R-:W0:Y:S01]  /*04e0*/  F2F.F32.F64 R23, R4 ;  /* 0x0000000400177310 */ /* 0x004e220000301000 */
[----:B------:R-:W-:-:S14]  /*04f0*/  DSETP.GEU.AND P0, PT, |R4|, UR4, PT ;  /* 0x0000000404007e2a */ /* 0x000fdc000bf0e200 */
[----:B0-----:R-:W-:Y:S01]  /*0500*/  @!P0 FMUL R23, R23, 1.175494350822287508e-38 ;  /* 0x0080000017178820 */ /* 0x001fe20000400000 */
[----:B------:R-:W-:Y:S06]  /*0510*/  BRA `(.L_x_7946) ;  /* 0x0000000800807947 */ /* 0x000fec0003800000 */
.L_x_7941:
        /* <DEDUP_REMOVED lines=12> */
.L_x_7955:
[----:B------:R-:W2:Y:S01]  /*05e0*/  LDG.E.64 R4, desc[UR36][R4.64] ;  /* 0x0000002404047981 */ /* 0x000ea2000c1e1b00 */
[----:B------:R-:W-:Y:S01]  /*05f0*/  UMOV UR4, 0xf0000000 ;  /* 0xf000000000047882 */ /* 0x000fe20000000000 */
[----:B------:R-:W-:Y:S01]  /*0600*/  UMOV UR5, 0x380fffff ;  /* 0x380fffff00057882 */ /* 0x000fe20000000000 */
[----:B--2---:R-:W0:Y:S01]  /*0610*/  F2F.F32.F64 R23, R4 ;  /* 0x0000000400177310 */ /* 0x004e220000301000 */
[----:B------:R-:W-:-:S14]  /*0620*/  DSETP.GEU.AND P0, PT, |R4|, UR4, PT ;  /* 0x0000000404007e2a */ /* 0x000fdc000bf0e200 */
[----:B0-----:R-:W-:Y:S01]  /*0630*/  @!P0 FMUL R23, R23, 1.175494350822287508e-38 ;  /* 0x0080000017178820 */ /* 0x001fe20000400000 */
[----:B------:R-:W-:Y:S06]  /*0640*/  BRA `(.L_x_7946) ;  /* 0x0000000800347947 */ /* 0x000fec0003800000 */
.L_x_7954:
        /* <DEDUP_REMOVED lines=26> */
.L_x_7957:
        /* <DEDUP_REMOVED lines=14> */
.L_x_7956:
[----:B------:R-:W2:Y:S02]  /*08d0*/  LDG.E.U16 R4, desc[UR36][R4.64] ;  /* 0x0000002404047981 */ /* 0x000ea4000c1e1500 */
[----:B--2---:R-:W-:Y:S01]  /*08e0*/  IMAD.U32 R23, R4, 0x10000, RZ ;  /* 0x0001000004177824 */ /* 0x004fe200078e00ff */
[----:B------:R-:W-:Y:S06]  /*08f0*/  BRA `(.L_x_7946) ;  /* 0x0000000400887947 */ /* 0x000fec0003800000 */
.L_x_7953:
        /* <DEDUP_REMOVED lines=11> */
.L_x_7960:
        /* <DEDUP_REMOVED lines=20> */
.L_x_7962:
[----:B------:R-:W-:Y:S05]  /*0af0*/  BSYNC B0 ;  /* 0x0000000000007941 */ /* 0x000fea0003800000 */
.L_x_7961:
[----:B------:R-:W-:Y:S01]  /*0b00*/  IMAD.SHL.U32 R3, R3, 0x100000, RZ ;  /* 0x0010000003037824 */ /* 0x000fe200078e00ff */
[----:B------:R-:W-:-:S04]  /*0b10*/  LEA R0, R0, 0x3b800000, 0x17 ;  /* 0x3b80000000007811 */ /* 0x000fc800078eb8ff */
[----:B------:R-:W-:Y:S01]  /*0b20*/  LOP3.LUT R23, R0, R3, R23, 0xfe, !PT ;  /* 0x0000000300177212 */ /* 0x000fe200078efe17 */
[----:B------:R-:W-:Y:S06]  /*0b30*/  BRA `(.L_x_7946) ;  /* 0x0000000000f87947 */ /* 0x000fec0003800000 */
.L_x_7959:
        /* <DEDUP_REMOVED lines=20> */
.L_x_7964:
[----:B------:R-:W-:Y:S05]  /*0c80*/  BSYNC B0 ;  /* 0x0000000000007941 */ /* 0x000fea0003800000 */
.L_x_7963:
[----:B------:R-:W-:Y:S01]  /*0c90*/  IMAD.SHL.U32 R3, R3, 0x200000, RZ ;  /* 0x0020000003037824 */ /* 0x000fe200078e00ff */
[----:B------:R-:W-:-:S04]  /*0ca0*/  LEA R0, R0, 0x37800000, 0x17 ;  /* 0x3780000000007811 */ /* 0x000fc800078eb8ff */
[----:B------:R-:W-:Y:S01]  /*0cb0*/  LOP3.LUT R23, R0, R3, R23, 0xfe, !PT ;  /* 0x0000000300177212 */ /* 0x000fe200078efe17 */
[----:B------:R-:W-:Y:S06]  /*0cc0*/  BRA `(.L_x_7946) ;  /* 0x0000000000947947 */ /* 0x000fec0003800000 */
.L_x_7958:
        /* <DEDUP_REMOVED lines=14> */
.L_x_7945:
        /* <DEDUP_REMOVED lines=16> */
.L_x_7967:
[----:B------:R-:W-:Y:S01]  /*0eb0*/  IMAD.MOV.U32 R23, RZ, RZ, RZ ;  /* 0x000000ffff177224 */ /* 0x000fe200078e00ff */
[----:B------:R-:W-:Y:S06]  /*0ec0*/  BRA `(.L_x_7946) ;  /* 0x0000000000147947 */ /* 0x000fec0003800000 */
.L_x_7966:
[----:B------:R-:W2:Y:S02]  /*0ed0*/  LDG.E.64 R4, desc[UR36][R4.64] ;  /* 0x0000002404047981 */ /* 0x000ea4000c1e1b00 */
[----:B--2---:R0:W1:Y:S01]  /*0ee0*/  I2F.U64 R23, R4 ;  /* 0x0000000400177312 */ /* 0x0040620000301000 */
[----:B------:R-:W-:Y:S05]  /*0ef0*/  BRA `(.L_x_7946) ;  /* 0x0000000000087947 */ /* 0x000fea0003800000 */
.L_x_7965:
[----:B------:R-:W2:Y:S02]  /*0f00*/  LDG.E R4, desc[UR36][R4.64] ;  /* 0x0000002404047981 */ /* 0x000ea4000c1e1900 */
[----:B--2---:R-:W-:-:S07]  /*0f10*/  I2FP.F32.U32 R23, R4 ;  /* 0x0000000400177245 */ /* 0x004fce0000201000 */
.L_x_7946:
[----:B------:R-:W-:Y:S05]  /*0f20*/  BSYNC B6 ;  /* 0x0000000000067941 */ /* 0x000fea0003800000 */
.L_x_7940:
[----:B0-2-4-:R-:W0:Y:S01]  /*0f30*/  LDC.64 R4, c[0x0][0x228] ;  /* 0x00008a00ff047b82 */ /* 0x015e220000000a00 */
        /* <DEDUP_REMOVED lines=19> */
.L_x_7972:
[----:B------:R-:W2:Y:S02]  /*1070*/  LDG.E.U8 R4, desc[UR36][R4.64] ;  /* 0x0000002404047981 */ /* 0x000ea4000c1e1100 */
[----:B--2---:R-:W-:Y:S01]  /*1080*/  I2FP.F32.U32 R26, R4 ;  /* 0x00000004001a7245 */ /* 0x004fe20000201000 */
[----:B------:R-:W-:Y:S06]  /*1090*/  BRA `(.L_x_7974) ;  /* 0x0000000c002c7947 */ /* 0x000fec0003800000 */
.L_x_7971:
        /* <DEDUP_REMOVED lines=9> */
.L_x_7976:
[----:B------:R-:W2:Y:S02]  /*1130*/  LDG.E R4, desc[UR36][R4.64] ;  /* 0x0000002404047981 */ /* 0x000ea4000c1e1900 */
[----:B--2---:R-:W-:Y:S01]  /*1140*/  I2FP.F32.S32 R26, R4 ;  /* 0x00000004001a7245 */ /* 0x004fe20000201400 */
[----:B------:R-:W-:Y:S06]  /*1150*/  BRA `(.L_x_7974) ;  /* 0x0000000800fc7947 */ /* 0x000fec0003800000 */
.L_x_7975:
[----:B------:R-:W2:Y:S02]  /*1160*/  LDG.E.U16 R4, desc[UR36][R4.64] ;  /* 0x0000002404047981 */ /* 0x000ea4000c1e1500 */
[----:B--2---:R0:W2:Y:S01]  /*1170*/  I2F.S16 R26, R4 ;  /* 0x00000004001a7306 */ /* 0x0040a20000101400 */
[----:B------:R-:W-:Y:S05]  /*1180*/  BRA `(.L_x_7974) ;  /* 0x0000000800f07947 */ /* 0x000fea0003800000 */
.L_x_7970:
        /* <DEDUP_REMOVED lines=8> */
.L_x_7978:
[----:B------:R-:W2:Y:S02]  /*1210*/  LDG.E.U16 R4, desc[UR36][R4.64] ;  /* 0x0000002404047981 */ /* 0x000ea4000c1e1500 */
[----:B--2---:R-:W-:Y:S01]  /*1220*/  HADD2.F32 R26, -RZ, R4.H0_H0 ;  /* 0x20000004ff1a7230 */ /* 0x004fe20000004100 */
[----:B------:R-:W-:Y:S06]  /*1230*/  BRA `(.L_x_7974) ;  /* 0x0000000800c47947 */ /* 0x000fec0003800000 */
.L_x_7977:
        /* <DEDUP_REMOVED lines=8> */
.L_x_7980:
[----:B------:R-:W2:Y:S02]  /*12c0*/  LDG.E.U16 R4, desc[UR36][R4.64] ;  /* 0x0000002404047981 */ /* 0x000ea4000c1e1500 */
[----:B--2---:R-:W-:Y:S01]  /*12d0*/  HADD2.F32 R26, -RZ, R4.H0_H0 ;  /* 0x20000004ff1a7230 */ /* 0x004fe20000004100 */
[----:B------:R-:W-:Y:S06]  /*12e0*/  BRA `(.L_x_7974) ;  /* 0x0000000800987947 */ /* 0x000fec0003800000 */
.L_x_7979:
[----:B------:R-:W2:Y:S01]  /*12f0*/  LDG.E.64 R4, desc[UR36][R4.64] ;  /* 0x0000002404047981 */ /* 0x000ea2000c1e1b00 */
[----:B------:R-:W-:Y:S01]  /*1300*/  UMOV UR4, 0xf0000000 ;  /* 0xf000000000047882 */ /* 0x000fe20000000000 */
[----:B------:R-:W-:Y:S01]  /*1310*/  UMOV UR5, 0x380fffff ;  /* 0x380fffff00057882 */ /* 0x000fe20000000000 */
[----:B--2---:R-:W0:Y:S01]  /*1320*/  F2F.F32.F64 R26, R4 ;  /* 0x00000004001a7310 */ /* 0x004e220000301000 */
[----:B------:R-:W-:-:S14]  /*1330*/  DSETP.GEU.AND P0, PT, |R4|, UR4, PT ;  /* 0x0000000404007e2a */ /* 0x000fdc000bf0e200 */
[----:B0-----:R-:W-:Y:S01]  /*1340*/  @!P0 FMUL R26, R26, 1.175494350822287508e-38 ;  /* 0x008000001a1a8820 */ /* 0x001fe20000400000 */
[----:B------:R-:W-:Y:S06]  /*1350*/  BRA `(.L_x_7974) ;  /* 0x00000008007c7947 */ /* 0x000fec0003800000 */
.L_x_7969:
        /* <DEDUP_REMOVED lines=12> */
.L_x_7983:
[----:B------:R-:W2:Y:S01]  /*1420*/  LDG.E.64 R4, desc[UR36][R4.64] ;  /* 0x0000002404047981 */ /* 0x000ea2000c1e1b00 */
[----:B------:R-:W-:Y:S01]  /*1430*/  UMOV UR4, 0xf0000000 ;  /* 0xf000000000047882 */ /* 0x000fe20000000000 */
[----:B------:R-:W-:Y:S01]  /*1440*/  UMOV UR5, 0x380fffff ;  /* 0x380fffff00057882 */ /* 0x000fe20000000000 */
[----:B--2---:R-:W0:Y:S01]  /*1450*/  F2F.F32.F64 R26, R4 ;  /* 0x00000004001a7310 */ /* 0x004e220000301000 */
[----:B------:R-:W-:-:S14]  /*1460*/  DSETP.GEU.AND P0, PT, |R4|, UR4, PT ;  /* 0x0000000404007e2a */ /* 0x000fdc000bf0e200 */
[----:B0-----:R-:W-:Y:S01]  /*1470*/  @!P0 FMUL R26, R26, 1.175494350822287508e-38 ;  /* 0x008000001a1a8820 */ /* 0x001fe20000400000 */
[----:B------:R-:W-:Y:S06]  /*1480*/  BRA `(.L_x_7974) ;  /* 0x0000000800307947 */ /* 0x000fec0003800000 */
.L_x_7982:
        /* <DEDUP_REMOVED lines=26> */
.L_x_7985:
        /* <DEDUP_REMOVED lines=13> */
.L_x_7984:
[----:B------:R-:W2:Y:S02]  /*1700*/  LDG.E.U16 R4, desc[UR36][R4.64] ;  /* 0x0000002404047981 */ /* 0x000ea4000c1e1500 */
[----:B--2---:R-:W-:Y:S01]  /*1710*/  IMAD.U32 R26, R4, 0x10000, RZ ;  /* 0x00010000041a7824 */ /* 0x004fe200078e00ff */
[----:B------:R-:W-:Y:S06]  /*1720*/  BRA `(.L_x_7974) ;  /* 0x0000000400887947 */ /* 0x000fec0003800000 */
.L_x_7981:
        /* <DEDUP_REMOVED lines=11> */
.L_x_7988:
        /* <DEDUP_REMOVED lines=20> */
.L_x_7990:
[----:B------:R-:W-:Y:S05]  /*1920*/  BSYNC B0 ;  /* 0x0000000000007941 */ /* 0x000fea0003800000 */
.L_x_7989:
[----:B------:R-:W-:Y:S01]  /*1930*/  IMAD.SHL.U32 R3, R3, 0x100000, RZ ;  /* 0x0010000003037824 */ /* 0x000fe200078e00ff */
[----:B------:R-:W-:-:S04]  /*1940*/  LEA R5, R0, 0x3b800000, 0x17 ;  /* 0x3b80000000057811 */ /* 0x000fc800078eb8ff */
[----:B------:R-:W-:Y:S01]  /*1950*/  LOP3.LUT R26, R5, R3, R26, 0xfe, !PT ;  /* 0x00000003051a7212 */ /* 0x000fe200078efe1a */
[----:B------:R-:W-:Y:S06]  /*1960*/  BRA `(.L_x_7974) ;  /* 0x0000000000f87947 */ /* 0x000fec0003800000 */
.L_x_7987:
        /* <DEDUP_REMOVED lines=20> */
.L_x_7992:
[----:B------:R-:W-:Y:S05]  /*1ab0*/  BSYNC B0 ;  /* 0x0000000000007941 */ /* 0x000fea0003800000 */
.L_x_7991:
[----:B------:R-:W-:Y:S01]  /*1ac0*/  IMAD.SHL.U32 R3, R3, 0x200000, RZ ;  /* 0x0020000003037824 */ /* 0x000fe200078e00ff */
[----:B------:R-:W-:-:S04]  /*1ad0*/  LEA R5, R0, 0x37800000, 0x17 ;  /* 0x3780000000057811 */ /* 0x000fc800078eb8ff */
[----:B------:R-:W-:Y:S01]  /*1ae0*/  LOP3.LUT R26, R5, R3, R26, 0xfe, !PT ;  /* 0x00000003051a7212 */ /* 0x000fe200078efe1a */
[----:B------:R-:W-:Y:S06]  /*1af0*/  BRA `(.L_x_7974) ;  /* 0x0000000000947947 */ /* 0x000fec0003800000 */
.L_x_7986:
        /* <DEDUP_REMOVED lines=14> */
.L_x_7973:
        /* <DEDUP_REMOVED lines=16> */
.L_x_7995:
[----:B------:R-:W-:Y:S01]  /*1ce0*/  IMAD.MOV.U32 R26, RZ, RZ, RZ ;  /* 0x000000ffff1a7224 */ /* 0x000fe200078e00ff */
[----:B------:R-:W-:Y:S06]  /*1cf0*/  BRA `(.L_x_7974) ;  /* 0x0000000000147947 */ /* 0x000fec0003800000 */
.L_x_7994:
[----:B------:R-:W2:Y:S02]  /*1d00*/  LDG.E.64 R26, desc[UR36][R4.64] ;  /* 0x00000024041a7981 */ /* 0x000ea4000c1e1b00 */
[----:B--2---:R0:W2:Y:S01]  /*1d10*/  I2F.U64 R26, R26 ;  /* 0x0000001a001a7312 */ /* 0x0040a20000301000 */
[----:B------:R-:W-:Y:S05]  /*1d20*/  BRA `(.L_x_7974) ;  /* 0x0000000000087947 */ /* 0x000fea0003800000 */
.L_x_7993:
[----:B------:R-:W2:Y:S02]  /*1d30*/  LDG.E R4, desc[UR36][R4.64] ;  /* 0x0000002404047981 */ /* 0x000ea4000c1e1900 */
[----:B--2---:R-:W-:-:S07]  /*1d40*/  I2FP.F32.U32 R26, R4 ;  /* 0x00000004001a7245 */ /* 0x004fce0000201000 */
.L_x_7974:
[----:B------:R-:W-:Y:S05]  /*1d50*/  BSYNC B6 ;  /* 0x0000000000067941 */ /* 0x000fea0003800000 */
.L_x_7968:
[----:B------:R-:W0:Y:S02]  /*1d60*/  S2R R25, SR_TID.X ;  /* 0x0000000000197919 */ /* 0x000e240000002100 */
[----:B0-----:R-:W-:-:S07]  /*1d70*/  VIADD R25, R25, 0x80 ;  /* 0x0000008019197836 */ /* 0x001fce0000000000 */
.L_x_7939:
[----:B------:R-:W-:Y:S05]  /*1d80*/  BSYNC B7 ;  /* 0x0000000000077941 */ /* 0x000fea0003800000 */
.L_x_7938:
[----:B------:R-:W-:Y:S01]  /*1d90*/  ISETP.GE.AND P0, PT, R25, R17, PT ;  /* 0x000000111900720c */ /* 0x000fe20003f06270 */
[----:B------:R-:W-:Y:S01]  /*1da0*/  BSSY B7, `(.L_x_7996) ;  /* 0x00001cb000077945 */ /* 0x000fe20003800000 */
[----:B------:R-:W-:-:S11]  /*1db0*/  IMAD.MOV.U32 R16, RZ, RZ, RZ ;  /* 0x000000ffff107224 */ /* 0x000fd600078e00ff */
[----:B------:R-:W-:Y:S05]  /*1dc0*/  @P0 BRA `(.L_x_7997) ;  /* 0x0000001c00200947 */ /* 0x000fea0003800000 */
[----:B----4-:R-:W0:Y:S01]  /*1dd0*/  LDC.64 R4, c[0x0][0x220] ;  /* 0x00008800ff047b82 */ /* 0x010e220000000a00 */
        /* <DEDUP_REMOVED lines=18> */
[----:B----4-:R0:W4:Y:S01]  /*1f00*/  I2F.S16 R18, R4 ;  /* 0x0000000400127306 */ /* 0x0101220000101400 */
[----:B------:R-:W-:Y:S05]  /*1f10*/  BRA `(.L_x_8004) ;  /* 0x0000000c00387947 */ /* 0x000fea0003800000 */
.L_x_8002:
[----:B------:R-:W4:Y:S02]  /*1f20*/  LDG.E.U8 R4, desc[UR36][R4.64] ;  /* 0x0000002404047981 */ /* 0x000f24000c1e1100 */
[----:B----4-:R-:W-:Y:S01]  /*1f30*/  I2FP.F32.U32 R18, R4 ;  /* 0x0000000400127245 */ /* 0x010fe20000201000 */
[----:B------:R-:W-:Y:S06]  /*1f40*/  BRA `(.L_x_8004) ;  /* 0x0000000c002c7947 */ /* 0x000fec0003800000 */
.L_x_8001:
[----:B------:R-:W-:-:S13]  /*1f50*/  ISETP.NE.AND P0, PT, R0, 0x2, PT ;  /* 0x000000020000780c */ /* 0x000fda0003f05270 */
[----:B------:R-:W-:Y:S05]  /*1f60*/  @!P0 BRA `(.L_x_8005) ;  /* 0x0000000000288947 */ /* 0x000fea0003800000 */
[----:B------:R-:W-:-:S13]  /*1f70*/  ISETP.NE.AND P0, PT, R0, 0x3, PT ;  /* 0x000000030000780c */ /* 0x000fda0003f05270 */
[----:B------:R-:W-:Y:S05]  /*1f80*/  @!P0 BRA `(.L_x_8006) ;  /* 0x0000000000148947 */ /* 0x000fea0003800000 */
[----:B------:R-:W-:-:S13]  /*1f90*/  ISETP.NE.AND P0, PT, R0, 0x4, PT ;  /* 0x000000040000780c */ /* 0x000fda0003f05270 */
[----:B------:R-:W-:Y:S05]  /*1fa0*/  @P0 BRA `(.L_x_8003) ;  /* 0x0000000800b80947 */ /* 0x000fea0003800000 */
[----:B------:R-:W4:Y:S02]  /*1fb0*/  LDG.E.64 R4, desc[UR36][R4.64] ;  /* 0x0000002404047981 */ /* 0x000f24000c1e1b00 */
[----:B----4-:R0:W4:Y:S01]  /*1fc0*/  I2F.S64 R18, R4 ;  /* 0x0000000400127312 */ /* 0x0101220000301400 */
[----:B------:R-:W-:Y:S05]  /*1fd0*/  BRA `(.L_x_8004) ;  /* 0x0000000c00087947 */ /* 0x000fea0003800000 */
.L_x_8006:
[----:B------:R-:W4:Y:S02]  /*1fe0*/  LDG.E R4, desc[UR36][R4.64] ;  /* 0x0000002404047981 */ /* 0x000f24000c1e1900 */
[----:B----4-:R-:W-:Y:S01]  /*1ff0*/  I2FP.F32.S32 R18, R4 ;  /* 0x0000000400127245 */ /* 0x010fe20000201400 */
[----:B------:R-:W-:Y:S06]  /*2000*/  BRA `(.L_x_8004) ;  /* 0x0000000800fc7947 */ /* 0x000fec0003800000 */
.L_x_8005:
[----:B------:R-:W4:Y:S02]  /*2010*/  LDG.E.U16 R4, desc[UR36][R4.64] ;  /* 0x0000002404047981 */ /* 0x000f24000c1e1500 */
[----:B----4-:R0:W4:Y:S01]  /*2020*/  I2F.S16 R18, R4 ;  /* 0x0000000400127306 */ /* 0x0101220000101400 */
[----:B------:R-:W-:Y:S05]  /*2030*/  BRA `(.L_x_8004) ;  /* 0x0000000800f07947 */ /* 0x000fea0003800000 */
.L_x_8000:
        /* <DEDUP_REMOVED lines=8> */
.L_x_8008:
[----:B------:R-:W4:Y:S02]  /*20c0*/  LDG.E.U16 R4, desc[UR36][R4.64] ;  /* 0x0000002404047981 */ /* 0x000f24000c1e1500 */
[----:B----4-:R-:W-:Y:S01]  /*20d0*/  HADD2.F32 R18, -RZ, R4.H0_H0 ;  /* 0x20000004ff127230 */ /* 0x010fe20000004100 */
[----:B------:R-:W-:Y:S06]  /*20e0*/  BRA `(.L_x_8004) ;  /* 0x0000000800c47947 */ /* 0x000fec0003800000 */
.L_x_8007:
        /* <DEDUP_REMOVED lines=8> */
.L_x_8010:
[----:B------:R-:W4:Y:S02]  /*2170*/  LDG.E.U16 R4, desc[UR36][R4.64] ;  /* 0x0000002404047981 */ /* 0x000f24000c1e1500 */
[----:B----4-:R-:W-:Y:S01]  /*2180*/  HADD2.F32 R18, -RZ, R4.H0_H0 ;  /* 0x20000004ff127230 */ /* 0x010fe20000004100 */
[----:B------:R-:W-:Y:S06]  /*2190*/  BRA `(.L_x_8004) ;  /* 0x0000000800987947 */ /* 0x000fec0003800000 */
.L_x_8009:
[----:B------:R-:W4:Y:S01]  /*21a0*/  LDG.E.64 R4, desc[UR36][R4.64] ;  /* 0x0000002404047981 */ /* 0x000f22000c1e1b00 */
[----:B------:R-:W-:Y:S01]  /*21b0*/  UMOV UR4, 0xf0000000 ;  /* 0xf000000000047882 */ /* 0x000fe20000000000 */
[----:B------:R-:W-:Y:S01]  /*21c0*/  UMOV UR5, 0x380fffff ;  /* 0x380fffff00057882 */ /* 0x000fe20000000000 */
[----:B----4-:R-:W0:Y:S01]  /*21d0*/  F2F.F32.F64 R18, R4 ;  /* 0x0000000400127310 */ /* 0x010e220000301000 */
[----:B------:R-:W-:-:S14]  /*21e0*/  DSETP.GEU.AND P0, PT, |R4|, UR4, PT ;  /* 0x0000000404007e2a */ /* 0x000fdc000bf0e200 */
[----:B0-----:R-:W-:Y:S01]  /*21f0*/  @!P0 FMUL R18, R18, 1.175494350822287508e-38 ;  /* 0x0080000012128820 */ /* 0x001fe20000400000 */
[----:B------:R-:W-:Y:S06]  /*2200*/  BRA `(.L_x_8004) ;  /* 0x00000008007c7947 */ /* 0x000fec0003800000 */
.L_x_7999:
        /* <DEDUP_REMOVED lines=8> */
[----:B------:R-:W4:Y:S02]  /*2290*/  LDG.E.U8 R4, desc[UR36][R4.64] ;  /* 0x0000002404047981 */ /* 0x000f24000c1e1100 */
[----:B----4-:R-:W-:-:S04]  /*22a0*/  ISETP.NE.AND P0, PT, R4, RZ, PT ;  /* 0x000000ff0400720c */ /* 0x010fc80003f05270 */
[----:B------:R-:W-:Y:S01]  /*22b0*/  FSEL R18, RZ, 1, !P0 ;  /* 0x3f800000ff127808 */ /* 0x000fe20004000000 */
[----:B------:R-:W-:Y:S08]  /*22c0*/  BRA `(.L_x_8004) ;  /* 0x00000008004c7947 */ /* 0x000ff00003800000 */
.L_x_8013:
[----:B------:R-:W4:Y:S01]  /*22d0*/  LDG.E.64 R4, desc[UR36][R4.64] ;  /* 0x0000002404047981 */ /* 0x000f22000c1e1b00 */
[----:B------:R-:W-:Y:S01]  /*22e0*/  UMOV UR4, 0xf0000000 ;  /* 0xf000000000047882 */ /* 0x000fe20000000000 */
[----:B------:R-:W-:Y:S01]  /*22f0*/  UMOV UR5, 0x380fffff ;  /* 0x380fffff00057882 */ /* 0x000fe20000000000 */
[----:B----4-:R-:W0:Y:S01]  /*2300*/  F2F.F32.F64 R18, R4 ;  /* 0x0000000400127310 */ /* 0x010e220000301000 */
[----:B------:R-:W-:-:S14]  /*2310*/  DSETP.GEU.AND P0, PT, |R4|, UR4, PT ;  /* 0x0000000404007e2a */ /* 0x000fdc000bf0e200 */
[----:B0-----:R-:W-:Y:S01]  /*2320*/  @!P0 FMUL R18, R18, 1.175494350822287508e-38 ;  /* 0x0080000012128820 */ /* 0x001fe20000400000 */
[----:B------:R-:W-:Y:S06]  /*2330*/  BRA `(.L_x_8004) ;  /* 0x0000000800307947 */ /* 0x000fec0003800000 */
.L_x_8012:
        /* <DEDUP_REMOVED lines=26> */
.L_x_8015:
        /* <DEDUP_REMOVED lines=13> */
.L_x_8014:
[----:B------:R-:W4:Y:S02]  /*25b0*/  LDG.E.U16 R4, desc[UR36][R4.64] ;  /* 0x0000002404047981 */ /* 0x000f24000c1e1500 */
[----:B----4-:R-:W-:Y:S01]  /*25c0*/  IMAD.U32 R18, R4, 0x10000, RZ ;  /* 0x0001000004127824 */ /* 0x010fe200078e00ff */
[----:B------:R-:W-:Y:S06]  /*25d0*/  BRA `(.L_x_8004) ;  /* 0x0000000400887947 */ /* 0x000fec0003800000 */
.L_x_8011:
        /* <DEDUP_REMOVED lines=9> */
[----:B----4-:R-:W-:Y:S01]  /*2670*/  I2FP.F32.U32 R18, R4 ;  /* 0x0000000400127245 */ /* 0x010fe20000201000 */
[----:B------:R-:W-:Y:S06]  /*2680*/  BRA `(.L_x_8004) ;  /* 0x00000004005c7947 */ /* 0x000fec0003800000 */
.L_x_8018:
[----:B------:R-:W4:Y:S01]  /*2690*/  LDG.E.U8 R3, desc[UR36][R4.64] ;  /* 0x0000002404037981 */ /* 0x000f22000c1e1100 */
        /* <DEDUP_REMOVED lines=19> */
.L_x_8020:
[----:B------:R-:W-:Y:S05]  /*27d0*/  BSYNC B0 ;  /* 0x0000000000007941 */ /* 0x000fea0003800000 */
.L_x_8019:
[----:B------:R-:W-:Y:S01]  /*27e0*/  IMAD.SHL.U32 R3, R3, 0x100000, RZ ;  /* 0x0010000003037824 */ /* 0x000fe200078e00ff */
[----:B------:R-:W-:-:S04]  /*27f0*/  LEA R5, R0, 0x3b800000, 0x17 ;  /* 0x3b80000000057811 */ /* 0x000fc800078eb8ff */
[----:B------:R-:W-:Y:S01]  /*2800*/  LOP3.LUT R18, R5, R3, R18, 0xfe, !PT ;  /* 0x0000000305127212 */ /* 0x000fe200078efe12 */
[----:B------:R-:W-:Y:S06]  /*2810*/  BRA `(.L_x_8004) ;  /* 0x0000000000f87947 */ /* 0x000fec0003800000 */
.L_x_8017:
        /* <DEDUP_REMOVED lines=20> */
.L_x_8022:
[----:B------:R-:W-:Y:S05]  /*2960*/  BSYNC B0 ;  /* 0x0000000000007941 */ /* 0x000fea0003800000 */
.L_x_8021:
[----:B------:R-:W-:Y:S01]  /*2970*/  IMAD.SHL.U32 R3, R3, 0x200000, RZ ;  /* 0x0020000003037824 */ /* 0x000fe200078e00ff */
[----:B------:R-:W-:-:S04]  /*2980*/  LEA R5, R0, 0x37800000, 0x17 ;  /* 0x3780000000057811 */ /* 0x000fc800078eb8ff */
[----:B------:R-:W-:Y:S01]  /*2990*/  LOP3.LUT R18, R5, R3, R18, 0xfe, !PT ;  /* 0x0000000305127212 */ /* 0x000fe200078efe12 */
[----:B------:R-:W-:Y:S06]  /*29a0*/  BRA `(.L_x_8004) ;  /* 0x0000000000947947 */ /* 0x000fec0003800000 */
.L_x_8016:
[----:B------:R-:W-:-:S13]  /*29b0*/  ISETP.NE.AND P0, PT, R0, 0x1c, PT ;  /* 0x0000001c0000780c */ /* 0x000fda0003f05270 */
[----:B------:R-:W-:Y:S05]  /*29c0*/  @!P0 BRA `(.L_x_8023) ;  /* 0x0000000000848947 */ /* 0x000fea0003800000 */
[----:B------:R-:W-:-:S13]  /*29d0*/  ISETP.NE.AND P0, PT, R0, 0x1d, PT ;  /* 0x0000001d0000780c */ /* 0x000fda0003f05270 */
[----:B------:R-:W-:Y:S05]  /*29e0*/  @!P0 BRA `(.L_x_8024) ;  /* 0x0000000000708947 */ /* 0x000fea0003800000 */
[----:B------:R-:W-:-:S13]  /*29f0*/  ISETP.NE.AND P0, PT, R0, 0x2c, PT ;  /* 0x0000002c0000780c */ /* 0x000fda0003f05270 */
[----:B------:R-:W-:Y:S05]  /*2a00*/  @P0 BRA `(.L_x_8003) ;  /* 0x0000000000200947 */ /* 0x000fea0003800000 */
[----:B------:R-:W4:Y:S01]  /*2a10*/  LDG.E.U8 R4, desc[UR36][R4.64] ;  /* 0x0000002404047981 */ /* 0x000f22000c1e1100 */
[----:B------:R-:W-:Y:S01]  /*2a20*/  IMAD.MOV.U32 R18, RZ, RZ, 0x400000 ;  /* 0x00400000ff127424 */ /* 0x000fe200078e00ff */
[----:B----4-:R-:W-:-:S13]  /*2a30*/  ISETP.NE.AND P0, PT, R4, RZ, PT ;  /* 0x000000ff0400720c */ /* 0x010fda0003f05270 */
[----:B------:R-:W-:Y:S05]  /*2a40*/  @!P0 BRA `(.L_x_8004) ;  /* 0x00000000006c8947 */ /* 0x000fea0003800000 */
[----:B------:R-:W-:-:S13]  /*2a50*/  ISETP.NE.AND P0, PT, R4, 0xff, PT ;  /* 0x000000ff0400780c */ /* 0x000fda0003f05270 */
[----:B------:R-:W-:Y:S02]  /*2a60*/  @!P0 IMAD.MOV.U32 R18, RZ, RZ, 0x7f800001 ;  /* 0x7f800001ff128424 */ /* 0x000fe400078e00ff */
[----:B------:R-:W-:Y:S01]  /*2a70*/  @P0 IMAD.SHL.U32 R18, R4, 0x800000, RZ ;  /* 0x0080000004120824 */ /* 0x000fe200078e00ff */
[----:B------:R-:W-:Y:S06]  /*2a80*/  BRA `(.L_x_8004) ;  /* 0x00000000005c7947 */ /* 0x000fec0003800000 */
.L_x_8003:
        /* <DEDUP_REMOVED lines=16> */
.L_x_8025:
[----:B------:R-:W-:Y:S01]  /*2b90*/  IMAD.MOV.U32 R18, RZ, RZ, RZ ;  /* 0x000000ffff127224 */ /* 0x000fe200078e00ff */
[----:B------:R-:W-:Y:S06]  /*2ba0*/  BRA `(.L_x_8004) ;  /* 0x0000000000147947 */ /* 0x000fec0003800000 */
.L_x_8024:
[----:B------:R-:W4:Y:S02]  /*2bb0*/  LDG.E.64 R4, desc[UR36][R4.64] ;  /* 0x0000002404047981 */ /* 0x000f24000c1e1b00 */
[----:B----4-:R0:W4:Y:S01]  /*2bc0*/  I2F.U64 R18, R4 ;  /* 0x0000000400127312 */ /* 0x0101220000301000 */
[----:B------:R-:W-:Y:S05]  /*2bd0*/  BRA `(.L_x_8004) ;  /* 0x0000000000087947 */ /* 0x000fea0003800000 */
.L_x_8023:
[----:B------:R-:W4:Y:S02]  /*2be0*/  LDG.E R4, desc[UR36][R4.64] ;  /* 0x0000002404047981 */ /* 0x000f24000c1e1900 */
[----:B----4-:R-:W-:-:S07]  /*2bf0*/  I2FP.F32.U32 R18, R4 ;  /* 0x0000000400127245 */ /* 0x010fce0000201000 */
.L_x_8004:
[----:B------:R-:W-:Y:S05]  /*2c00*/  BSYNC B6 ;  /* 0x0000000000067941 */ /* 0x000fea0003800000 */
.L_x_7998:
        /* <DEDUP_REMOVED lines=20> */
.L_x_8030:
[----:B------:R-:W2:Y:S02]  /*2d50*/  LDG.E.U8 R4, desc[UR36][R4.64] ;  /* 0x0000002404047981 */ /* 0x000ea4000c1e1100 */
[----:B--2---:R-:W-:Y:S01]  /*2d60*/  I2FP.F32.U32 R16, R4 ;  /* 0x0000000400107245 */ /* 0x004fe20000201000 */
[----:B------:R-:W-:Y:S06]  /*2d70*/  BRA `(.L_x_8032) ;  /* 0x0000000c002c7947 */ /* 0x000fec0003800000 */
.L_x_8029:
        /* <DEDUP_REMOVED lines=9> */
.L_x_8034:
[----:B------:R-:W2:Y:S02]  /*2e10*/  LDG.E R4, desc[UR36][R4.64] ;  /* 0x0000002404047981 */ /* 0x000ea4000c1e1900 */
[----:B--2---:R-:W-:Y:S01]  /*2e20*/  I2FP.F32.S32 R16, R4 ;  /* 0x0000000400107245 */ /* 0x004fe20000201400 */
[----:B------:R-:W-:Y:S06]  /*2e30*/  BRA `(.L_x_8032) ;  /* 0x0000000800fc7947 */ /* 0x000fec0003800000 */
.L_x_8033:
[----:B------:R-:W2:Y:S02]  /*2e40*/  LDG.E.U16 R4, desc[UR36][R4.64] ;  /* 0x0000002404047981 */ /* 0x000ea4000c1e1500 */
[----:B--2---:R0:W2:Y:S01]  /*2e50*/  I2F.S16 R16, R4 ;  /* 0x0000000400107306 */ /* 0x0040a20000101400 */
[----:B------:R-:W-:Y:S05]  /*2e60*/  BRA `(.L_x_8032) ;  /* 0x0000000800f07947 */ /* 0x000fea0003800000 */
.L_x_8028:
        /* <DEDUP_REMOVED lines=8> */
.L_x_8036:
[----:B------:R-:W2:Y:S02]  /*2ef0*/  LDG.E.U16 R4, desc[UR36][R4.64] ;  /* 0x0000002404047981 */ /* 0x000ea4000c1e1500 */
[----:B--2---:R-:W-:Y:S01]  /*2f00*/  HADD2.F32 R16, -RZ, R4.H0_H0 ;  /* 0x20000004ff107230 */ /* 0x004fe20000004100 */
[----:B------:R-:W-:Y:S06]  /*2f10*/  BRA `(.L_x_8032) ;  /* 0x0000000800c47947 */ /* 0x000fec0003800000 */
.L_x_8035:
        /* <DEDUP_REMOVED lines=8> */
.L_x_8038:
[----:B------:R-:W2:Y:S02]  /*2fa0*/  LDG.E.U16 R4, desc[UR36][R4.64] ;  /* 0x0000002404047981 */ /* 0x000ea4000c1e1500 */
[----:B--2---:R-:W-:Y:S01]  /*2fb0*/  HADD2.F32 R16, -RZ, R4.H0_H0 ;  /* 0x20000004ff107230 */ /* 0x004fe20000004100 */
[----:B------:R-:W-:Y:S06]  /*2fc0*/  BRA `(.L_x_8032) ;  /* 0x0000000800987947 */ /* 0x000fec0003800000 */
.L_x_8037:
[----:B------:R-:W2:Y:S01]  /*2fd0*/  LDG.E.64 R4, desc[UR36][R4.64] ;  /* 0x0000002404047981 */ /* 0x000ea2000c1e1b00 */
[----:B------:R-:W-:Y:S01]  /*2fe0*/  UMOV UR4, 0xf0000000 ;  /* 0xf000000000047882 */ /* 0x000fe20000000000 */
[----:B------:R-:W-:Y:S01]  /*2ff0*/  UMOV UR5, 0x380fffff ;  /* 0x380fffff00057882 */ /* 0x000fe20000000000 */
[----:B--2---:R-:W0:Y:S01]  /*3000*/  F2F.F32.F64 R16, R4 ;  /* 0x0000000400107310 */ /* 0x004e220000301000 */
[----:B------:R-:W-:-:S14]  /*3010*/  DSETP.GEU.AND P0, PT, |R4|, UR4, PT ;  /* 0x0000000404007e2a */ /* 0x000fdc000bf0e200 */
[----:B0-----:R-:W-:Y:S01]  /*3020*/  @!P0 FMUL R16, R16, 1.175494350822287508e-38 ;  /* 0x0080000010108820 */ /* 0x001fe20000400000 */
[----:B------:R-:W-:Y:S06]  /*3030*/  BRA `(.L_x_8032) ;  /* 0x00000008007c7947 */ /* 0x000fec0003800000 */
.L_x_8027:
        /* <DEDUP_REMOVED lines=12> */
.L_x_8041:
[----:B------:R-:W2:Y:S01]  /*3100*/  LDG.E.64 R4, desc[UR36][R4.64] ;  /* 0x0000002404047981 */ /* 0x000ea2000c1e1b00 */
[----:B------:R-:W-:Y:S01]  /*3110*/  UMOV UR4, 0xf0000000 ;  /* 0xf000000000047882 */ /* 0x000fe20000000000 */
[----:B------:R-:W-:Y:S01]  /*3120*/  UMOV UR5, 0x380fffff ;  /* 0x380fffff00057882 */ /* 0x000fe20000000000 */
[----:B--2---:R-:W0:Y:S01]  /*3130*/  F2F.F32.F64 R16, R4 ;  /* 0x0000000400107310 */ /* 0x004e220000301000 */
[----:B------:R-:W-:-:S14]  /*3140*/  DSETP.GEU.AND P0, PT, |R4|, UR4, PT ;  /* 0x0000000404007e2a */ /* 0x000fdc000bf0e200 */
[----:B0-----:R-:W-:Y:S01]  /*3150*/  @!P0 FMUL R16, R16, 1.175494350822287508e-38 ;  /* 0x0080000010108820 */ /* 0x001fe20000400000 */
[----:B------:R-:W-:Y:S06]  /*3160*/  BRA `(.L_x_8032) ;  /* 0x0000000800307947 */ /* 0x000fec0003800000 */
.L_x_8040:
        /* <DEDUP_REMOVED lines=26> */
.L_x_8043:
        /* <DEDUP_REMOVED lines=13> */
.L_x_8042:
[----:B------:R-:W2:Y:S02]  /*33e0*/  LDG.E.U16 R4, desc[UR36][R4.64] ;  /* 0x0000002404047981 */ /* 0x000ea4000c1e1500 */
[----:B--2---:R-:W-:Y:S01]  /*33f0*/  IMAD.U32 R16, R4, 0x10000, RZ ;  /* 0x0001000004107824 */ /* 0x004fe200078e00ff */
[----:B------:R-:W-:Y:S06]  /*3400*/  BRA `(.L_x_8032) ;  /* 0x0000000400887947 */ /* 0x000fec0003800000 */
.L_x_8039:
        /* <DEDUP_REMOVED lines=11> */
.L_x_8046:
        /* <DEDUP_REMOVED lines=20> */
.L_x_8048:
[----:B------:R-:W-:Y:S05]  /*3600*/  BSYNC B0 ;  /* 0x0000000000007941 */ /* 0x000fea0003800000 */
.L_x_8047:
[----:B------:R-:W-:Y:S01]  /*3610*/  IMAD.SHL.U32 R3, R3, 0x100000, RZ ;  /* 0x0010000003037824 */ /* 0x000fe200078e00ff */
[----:B------:R-:W-:-:S04]  /*3620*/  LEA R5, R0, 0x3b800000, 0x17 ;  /* 0x3b80000000057811 */ /* 0x000fc800078eb8ff */
[----:B------:R-:W-:Y:S01]  /*3630*/  LOP3.LUT R16, R5, R3, R16, 0xfe, !PT ;  /* 0x0000000305107212 */ /* 0x000fe200078efe10 */
[----:B------:R-:W-:Y:S06]  /*3640*/  BRA `(.L_x_8032) ;  /* 0x0000000000f87947 */ /* 0x000fec0003800000 */
.L_x_8045:
        /* <DEDUP_REMOVED lines=20> */
.L_x_8050:
[----:B------:R-:W-:Y:S05]  /*3790*/  BSYNC B0 ;  /* 0x0000000000007941 */ /* 0x000fea0003800000 */
.L_x_8049:
[----:B------:R-:W-:Y:S01]  /*37a0*/  IMAD.SHL.U32 R3, R3, 0x200000, RZ ;  /* 0x0020000003037824 */ /* 0x000fe200078e00ff */
[----:B------:R-:W-:-:S04]  /*37b0*/  LEA R5, R0, 0x37800000, 0x17 ;  /* 0x3780000000057811 */ /* 0x000fc800078eb8ff */
[----:B------:R-:W-:Y:S01]  /*37c0*/  LOP3.LUT R16, R5, R3, R16, 0xfe, !PT ;  /* 0x0000000305107212 */ /* 0x000fe200078efe10 */
[----:B------:R-:W-:Y:S06]  /*37d0*/  BRA `(.L_x_8032) ;  /* 0x0000000000947947 */ /* 0x000fec0003800000 */
.L_x_8044:
        /* <DEDUP_REMOVED lines=14> */
.L_x_8031:
        /* <DEDUP_REMOVED lines=16> */
.L_x_8053:
[----:B------:R-:W-:Y:S01]  /*39c0*/  IMAD.MOV.U32 R16, RZ, RZ, RZ ;  /* 0x000000ffff107224 */ /* 0x000fe200078e00ff */
[----:B------:R-:W-:Y:S06]  /*39d0*/  BRA `(.L_x_8032) ;  /* 0x0000000000147947 */ /* 0x000fec0003800000 */
.L_x_8052:
[----:B------:R-:W2:Y:S02]  /*39e0*/  LDG.E.64 R4, desc[UR36][R4.64] ;  /* 0x0000002404047981 */ /* 0x000ea4000c1e1b00 */
[----:B--2---:R0:W2:Y:S01]  /*39f0*/  I2F.U64 R16, R4 ;  /* 0x0000000400107312 */ /* 0x0040a20000301000 */
[----:B------:R-:W-:Y:S05]  /*3a00*/  BRA `(.L_x_8032) ;  /* 0x0000000000087947 */ /* 0x000fea0003800000 */
.L_x_8051:
[----:B------:R-:W2:Y:S02]  /*3a10*/  LDG.E R4, desc[UR36][R4.64] ;  /* 0x0000002404047981 */ /* 0x000ea4000c1e1900 */
[----:B--2---:R-:W-:-:S07]  /*3a20*/  I2FP.F32.U32 R16, R4 ;  /* 0x0000000400107245 */ /* 0x004fce0000201000 */
.L_x_8032:
[----:B------:R-:W-:Y:S05]  /*3a30*/  BSYNC B6 ;  /* 0x0000000000067941 */ /* 0x000fea0003800000 */
.L_x_8026:
[----:B------:R-:W-:-:S07]  /*3a40*/  VIADD R25, R25, 0x80 ;  /* 0x0000008019197836 */ /* 0x000fce0000000000 */
.L_x_7997:
[----:B------:R-:W-:Y:S05]  /*3a50*/  BSYNC B7 ;  /* 0x0000000000077941 */ /* 0x000fea0003800000 */
.L_x_7996:
[----:B------:R-:W-:Y:S01]  /*3a60*/  ISETP.GE.AND P0, PT, R25, R17, PT ;  /* 0x000000111900720c */ /* 0x000fe20003f06270 */
[----:B------:R-:W-:Y:S01]  /*3a70*/  BSSY B7, `(.L_x_8054) ;  /* 0x00001ce000077945 */ /* 0x000fe20003800000 */
[----:B------:R-:W-:Y:S02]  /*3a80*/  IMAD.MOV.U32 R24, RZ, RZ, RZ ;  /* 0x000000ffff187224 */ /* 0x000fe400078e00ff */
[----:B------:R-:W-:Y:S02]  /*3a90*/  IMAD.MOV.U32 R22, RZ, RZ, RZ ;  /* 0x000000ffff167224 */ /* 0x000fe400078e00ff */
[----:B------:R-:W-:-:S07]  /*3aa0*/  IMAD.MOV.U32 R27, RZ, RZ, RZ ;  /* 0x000000ffff1b7224 */ /* 0x000fce00078e00ff */
[----:B------:R-:W-:Y:S05]  /*3ab0*/  @P0 BRA `(.L_x_8055) ;  /* 0x0000001c00240947 */ /* 0x000fea0003800000 */
[----:B0---4-:R-:W0:Y:S01]  /*3ac0*/  LDC.64 R4, c[0x0][0x220] ;  /* 0x00008800ff047b82 */ /* 0x011e220000000a00 */
        /* <DEDUP_REMOVED lines=20> */
.L_x_8060:
[----:B------:R-:W4:Y:S02]  /*3c10*/  LDG.E.U8 R4, desc[UR36][R4.64] ;  /* 0x0000002404047981 */ /* 0x000f24000c1e1100 */
[----:B----4-:R-:W-:Y:S01]  /*3c20*/  I2FP.F32.U32 R22, R4 ;  /* 0x0000000400167245 */ /* 0x010fe20000201000 */
[----:B------:R-:W-:Y:S06]  /*3c30*/  BRA `(.L_x_8062) ;  /* 0x0000000c002c7947 */ /* 0x000fec0003800000 */
.L_x_8059:
        /* <DEDUP_REMOVED lines=9> */
.L_x_8064:
[----:B------:R-:W4:Y:S02]  /*3cd0*/  LDG.E R4, desc[UR36][R4.64] ;  /* 0x0000002404047981 */ /* 0x000f24000c1e1900 */
[----:B----4-:R-:W-:Y:S01]  /*3ce0*/  I2FP.F32.S32 R22, R4 ;  /* 0x0000000400167245 */ /* 0x010fe20000201400 */
[----:B------:R-:W-:Y:S06]  /*3cf0*/  BRA `(.L_x_8062) ;  /* 0x0000000800fc7947 */ /* 0x000fec0003800000 */
.L_x_8063:
[----:B------:R-:W4:Y:S02]  /*3d00*/  LDG.E.U16 R4, desc[UR36][R4.64] ;  /* 0x0000002404047981 */ /* 0x000f24000c1e1500 */
[----:B----4-:R0:W4:Y:S01]  /*3d10*/  I2F.S16 R22, R4 ;  /* 0x0000000400167306 */ /* 0x0101220000101400 */
[----:B------:R-:W-:Y:S05]  /*3d20*/  BRA `(.L_x_8062) ;  /* 0x0000000800f07947 */ /* 0x000fea0003800000 */
.L_x_8058:
        /* <DEDUP_REMOVED lines=8> */
.L_x_8066:
[----:B------:R-:W4:Y:S02]  /*3db0*/  LDG.E.U16 R4, desc[UR36][R4.64] ;  /* 0x0000002404047981 */ /* 0x000f24000c1e1500 */
[----:B----4-:R-:W-:Y:S01]  /*3dc0*/  HADD2.F32 R22, -RZ, R4.H0_H0 ;  /* 0x20000004ff167230 */ /* 0x010fe20000004100 */
[----:B------:R-:W-:Y:S06]  /*3dd0*/  BRA `(.L_x_8062) ;  /* 0x0000000800c47947 */ /* 0x000fec0003800000 */
.L_x_8065:
        /* <DEDUP_REMOVED lines=8> */
.L_x_8068:
[----:B------:R-:W4:Y:S02]  /*3e60*/  LDG.E.U16 R4, desc[UR36][R4.64] ;  /* 0x0000002404047981 */ /* 0x000f24000c1e1500 */
[----:B----4-:R-:W-:Y:S01]  /*3e70*/  HADD2.F32 R22, -RZ, R4.H0_H0 ;  /* 0x20000004ff167230 */ /* 0x010fe20000004100 */
[----:B------:R-:W-:Y:S06]  /*3e80*/  BRA `(.L_x_8062) ;  /* 0x0000000800987947 */ /* 0x000fec0003800000 */
.L_x_8067:
[----:B------:R-:W4:Y:S01]  /*3e90*/  LDG.E.64 R4, desc[UR36][R4.64] ;  /* 0x0000002404047981 */ /* 0x000f22000c1e1b00 */
[----:B------:R-:W-:Y:S01]  /*3ea0*/  UMOV UR4, 0xf0000000 ;  /* 0xf000000000047882 */ /* 0x000fe20000000000 */
[----:B------:R-:W-:Y:S01]  /*3eb0*/  UMOV UR5, 0x380fffff ;  /* 0x380fffff00057882 */ /* 0x000fe20000000000 */
[----:B----4-:R-:W0:Y:S01]  /*3ec0*/  F2F.F32.F64 R22, R4 ;  /* 0x0000000400167310 */ /* 0x010e220000301000 */
[----:B------:R-:W-:-:S14]  /*3ed0*/  DSETP.GEU.AND P0, PT, |R4|, UR4, PT ;  /* 0x0000000404007e2a */ /* 0x000fdc000bf0e200 */
[----:B0-----:R-:W-:Y:S01]  /*3ee0*/  @!P0 FMUL R22, R22, 1.175494350822287508e-38 ;  /* 0x0080000016168820 */ /* 0x001fe20000400000 */
[----:B------:R-:W-:Y:S06]  /*3ef0*/  BRA `(.L_x_8062) ;  /* 0x00000008007c7947 */ /* 0x000fec0003800000 */
.L_x_8057:
        /* <DEDUP_REMOVED lines=12> */
.L_x_8071:
[----:B------:R-:W4:Y:S01]  /*3fc0*/  LDG.E.64 R4, desc[UR36][R4.64] ;  /* 0x0000002404047981 */ /* 0x000f22000c1e1b00 */
[----:B------:R-:W-:Y:S01]  /*3fd0*/  UMOV UR4, 0xf0000000 ;  /* 0xf000000000047882 */ /* 0x000fe20000000000 */
[----:B------:R-:W-:Y:S01]  /*3fe0*/  UMOV UR5, 0x380fffff ;  /* 0x380fffff00057882 */ /* 0x000fe20000000000 */
[----:B----4-:R-:W0:Y:S01]  /*3ff0*/  F2F.F32.F64 R22, R4 ;  /* 0x0000000400167310 */ /* 0x010e220000301000 */
[----:B------:R-:W-:-:S14]  /*4000*/  DSETP.GEU.AND P0, PT, |R4|, UR4, PT ;  /* 0x0000000404007e2a */ /* 0x000fdc000bf0e200 */
[----:B0-----:R-:W-:Y:S01]  /*4010*/  @!P0 FMUL R22, R22, 1.175494350822287508e-38 ;  /* 0x0080000016168820 */ /* 0x001fe20000400000 */
[----:B------:R-:W-:Y:S06]  /*4020*/  BRA `(.L_x_8062) ;  /* 0x0000000800307947 */ /* 0x000fec0003800000 */
.L_x_8070:
        /* <DEDUP_REMOVED lines=26> */
.L_x_8073:
        /* <DEDUP_REMOVED lines=13> */
.L_x_8072:
[----:B------:R-:W4:Y:S02]  /*42a0*/  LDG.E.U16 R4, desc[UR36][R4.64] ;  /* 0x0000002404047981 */ /* 0x000f24000c1e1500 */
[----:B----4-:R-:W-:Y:S01]  /*42b0*/  IMAD.U32 R22, R4, 0x10000, RZ ;  /* 0x0001000004167824 */ /* 0x010fe200078e00ff */
[----:B------:R-:W-:Y:S06]  /*42c0*/  BRA `(.L_x_8062) ;  /* 0x0000000400887947 */ /* 0x000fec0003800000 */
.L_x_8069:
        /* <DEDUP_REMOVED lines=11> */
.L_x_8076:
        /* <DEDUP_REMOVED lines=20> */
.L_x_8078:
[----:B------:R-:W-:Y:S05]  /*44c0*/  BSYNC B0 ;  /* 0x0000000000007941 */ /* 0x000fea0003800000 */
.L_x_8077:
[----:B------:R-:W-:Y:S01]  /*44d0*/  IMAD.SHL.U32 R3, R3, 0x100000, RZ ;  /* 0x0010000003037824 */ /* 0x000fe200078e00ff */
[----:B------:R-:W-:-:S04]  /*44e0*/  LEA R5, R0, 0x3b800000, 0x17 ;  /* 0x3b80000000057811 */ /* 0x000fc800078eb8ff */
[----:B------:R-:W-:Y:S01]  /*44f0*/  LOP3.LUT R22, R5, R3, R22, 0xfe, !PT ;  /* 0x0000000305167212 */ /* 0x000fe200078efe16 */
[----:B------:R-:W-:Y:S06]  /*4500*/  BRA `(.L_x_8062) ;  /* 0x0000000000f87947 */ /* 0x000fec0003800000 */
.L_x_8075:
        /* <DEDUP_REMOVED lines=20> */
.L_x_8080:
[----:B------:R-:W-:Y:S05]  /*4650*/  BSYNC B0 ;  /* 0x0000000000007941 */ /* 0x000fea0003800000 */
.L_x_8079:
[----:B------:R-:W-:Y:S01]  /*4660*/  IMAD.SHL.U32 R3, R3, 0x200000, RZ ;  /* 0x0020000003037824 */ /* 0x000fe200078e00ff */
[----:B------:R-:W-:-:S04]  /*4670*/  LEA R5, R0, 0x37800000, 0x17 ;  /* 0x3780000000057811 */ /* 0x000fc800078eb8ff */
[----:B------:R-:W-:Y:S01]  /*4680*/  LOP3.LUT R22, R5, R3, R22, 0xfe, !PT ;  /* 0x0000000305167212 */ /* 0x000fe200078efe16 */
[----:B------:R-:W-:Y:S06]  /*4690*/  BRA `(.L_x_8062) ;  /* 0x0000000000947947 */ /* 0x000fec0003800000 */
.L_x_8074:
        /* <DEDUP_REMOVED lines=14> */
.L_x_8061:
        /* <DEDUP_REMOVED lines=16> */
.L_x_8083:
[----:B------:R-:W-:Y:S01]  /*4880*/  IMAD.MOV.U32 R22, RZ, RZ, RZ ;  /* 0x000000ffff167224 */ /* 0x000fe200078e00ff */
[----:B------:R-:W-:Y:S06]  /*4890*/  BRA `(.L_x_8062) ;  /* 0x0000000000147947 */ /* 0x000fec0003800000 */
.L_x_8082:
[----:B------:R-:W4:Y:S02]  /*48a0*/  LDG.E.64 R4, desc[UR36][R4.64] ;  /* 0x0000002404047981 */ /* 0x000f24000c1e1b00 */
[----:B----4-:R0:W4:Y:S01]  /*48b0*/  I2F.U64 R22, R4 ;  /* 0x0000000400167312 */ /* 0x0101220000301000 */
[----:B------:R-:W-:Y:S05]  /*48c0*/  BRA `(.L_x_8062) ;  /* 0x0000000000087947 */ /* 0x000fea0003800000 */
.L_x_8081:
[----:B------:R-:W4:Y:S02]  /*48d0*/  LDG.E R4, desc[UR36][R4.64] ;  /* 0x0000002404047981 */ /* 0x000f24000c1e1900 */
[----:B----4-:R-:W-:-:S07]  /*48e0*/  I2FP.F32.U32 R22, R4 ;  /* 0x0000000400167245 */ /* 0x010fce0000201000 */
.L_x_8062:
[----:B------:R-:W-:Y:S05]  /*48f0*/  BSYNC B6 ;  /* 0x0000000000067941 */ /* 0x000fea0003800000 */
.L_x_8056:
[----:B------:R-:W1:Y:S01]  /*4900*/  LDC.U8 R3, c[0x0][0x235] ;  /* 0x00008d40ff037b82 */ /* 0x000e620000000000 */
[----:B------:R-:W-:Y:S01]  /*4910*/  ULDC UR4, c[0x0][0x23c] ;  /* 0x00008f0000047ab9 */ /* 0x000fe20000000800 */
[----:B------:R-:W-:Y:S01]  /*4920*/  BSSY B6, `(.L_x_8084) ;  /* 0x00000e1000067945 */ /* 0x000fe20003800000 */
        /* <DEDUP_REMOVED lines=18> */
.L_x_8088:
[----:B------:R-:W2:Y:S02]  /*4a50*/  LDG.E.U8 R4, desc[UR36][R4.64] ;  /* 0x0000002404047981 */ /* 0x000ea4000c1e1100 */
[----:B--2---:R-:W-:Y:S01]  /*4a60*/  I2FP.F32.U32 R27, R4 ;  /* 0x00000004001b7245 */ /* 0x004fe20000201000 */
[----:B------:R-:W-:Y:S06]  /*4a70*/  BRA `(.L_x_8090) ;  /* 0x0000000c002c7947 */ /* 0x000fec0003800000 */
.L_x_8087:
        /* <DEDUP_REMOVED lines=9> */
.L_x_8092:
[----:B------:R-:W2:Y:S02]  /*4b10*/  LDG.E R4, desc[UR36][R4.64] ;  /* 0x0000002404047981 */ /* 0x000ea4000c1e1900 */
[----:B--2---:R-:W-:Y:S01]  /*4b20*/  I2FP.F32.S32 R27, R4 ;  /* 0x00000004001b7245 */ /* 0x004fe20000201400 */
[----:B------:R-:W-:Y:S06]  /*4b30*/  BRA `(.L_x_8090) ;  /* 0x0000000800fc7947 */ /* 0x000fec0003800000 */
.L_x_8091:
[----:B------:R-:W2:Y:S02]  /*4b40*/  LDG.E.U16 R4, desc[UR36][R4.64] ;  /* 0x0000002404047981 */ /* 0x000ea4000c1e1500 */
[----:B--2---:R0:W1:Y:S01]  /*4b50*/  I2F.S16 R27, R4 ;  /* 0x00000004001b7306 */ /* 0x0040620000101400 */
[----:B------:R-:W-:Y:S05]  /*4b60*/  BRA `(.L_x_8090) ;  /* 0x0000000800f07947 */ /* 0x000fea0003800000 */
.L_x_8086:
        /* <DEDUP_REMOVED lines=8> */
.L_x_8094:
[----:B------:R-:W2:Y:S02]  /*4bf0*/  LDG.E.U16 R4, desc[UR36][R4.64] ;  /* 0x0000002404047981 */ /* 0x000ea4000c1e1500 */
[----:B--2---:R-:W-:Y:S01]  /*4c00*/  HADD2.F32 R27, -RZ, R4.H0_H0 ;  /* 0x20000004ff1b7230 */ /* 0x004fe20000004100 */
[----:B------:R-:W-:Y:S06]  /*4c10*/  BRA `(.L_x_8090) ;  /* 0x0000000800c47947 */ /* 0x000fec0003800000 */
.L_x_8093:
        /* <DEDUP_REMOVED lines=8> */
.L_x_8096:
[----:B------:R-:W2:Y:S02]  /*4ca0*/  LDG.E.U16 R4, desc[UR36][R4.64] ;  /* 0x0000002404047981 */ /* 0x000ea4000c1e1500 */
[----:B--2---:R-:W-:Y:S01]  /*4cb0*/  HADD2.F32 R27, -RZ, R4.H0_H0 ;  /* 0x20000004ff1b7230 */ /* 0x004fe20000004100 */
[----:B------:R-:W-:Y:S06]  /*4cc0*/  BRA `(.L_x_8090) ;  /* 0x0000000800987947 */ /* 0x000fec0003800000 */
.L_x_8095:
[----:B------:R-:W2:Y:S01]  /*4cd0*/  LDG.E.64 R4, desc[UR36][R4.64] ;  /* 0x0000002404047981 */ /* 0x000ea2000c1e1b00 */
[----:B------:R-:W-:Y:S01]  /*4ce0*/  UMOV UR4, 0xf0000000 ;  /* 0xf000000000047882 */ /* 0x000fe20000000000 */
[----:B------:R-:W-:Y:S01]  /*4cf0*/  UMOV UR5, 0x380fffff ;  /* 0x380fffff00057882 */ /* 0x000fe20000000000 */
[----:B--2---:R-:W0:Y:S01]  /*4d00*/  F2F.F32.F64 R27, R4 ;  /* 0x00000004001b7310 */ /* 0x004e220000301000 */
[----:B------:R-:W-:-:S14]  /*4d10*/  DSETP.GEU.AND P0, PT, |R4|, UR4, PT ;  /* 0x0000000404007e2a */ /* 0x000fdc000bf0e200 */
[----:B0-----:R-:W-:Y:S01]  /*4d20*/  @!P0 FMUL R27, R27, 1.175494350822287508e-38 ;  /* 0x008000001b1b8820 */ /* 0x001fe20000400000 */
[----:B------:R-:W-:Y:S06]  /*4d30*/  BRA `(.L_x_8090) ;  /* 0x00000008007c7947 */ /* 0x000fec0003800000 */
.L_x_8085:
        /* <DEDUP_REMOVED lines=12> */
.L_x_8099:
[----:B------:R-:W2:Y:S01]  /*4e00*/  LDG.E.64 R4, desc[UR36][R4.64] ;  /* 0x0000002404047981 */ /* 0x000ea2000c1e1b00 */
[----:B------:R-:W-:Y:S01]  /*4e10*/  UMOV UR4, 0xf0000000 ;  /* 0xf000000000047882 */ /* 0x000fe20000000000 */
[----:B------:R-:W-:Y:S01]  /*4e20*/  UMOV UR5, 0x380fffff ;  /* 0x380fffff00057882 */ /* 0x000fe20000000000 */
[----:B--2---:R-:W0:Y:S01]  /*4e30*/  F2F.F32.F64 R27, R4 ;  /* 0x00000004001b7310 */ /* 0x004e220000301000 */
[----:B------:R-:W-:-:S14]  /*4e40*/  DSETP.GEU.AND P0, PT, |R4|, UR4, PT ;  /* 0x0000000404007e2a */ /* 0x000fdc000bf0e200 */
[----:B0-----:R-:W-:Y:S01]  /*4e50*/  @!P0 FMUL R27, R27, 1.175494350822287508e-38 ;  /* 0x008000001b1b8820 */ /* 0x001fe20000400000 */
[----:B------:R-:W-:Y:S06]  /*4e60*/  BRA `(.L_x_8090) ;  /* 0x0000000800307947 */ /* 0x000fec0003800000 */
.L_x_8098:
        /* <DEDUP_REMOVED lines=26> */
.L_x_8101:
        /* <DEDUP_REMOVED lines=13> */
.L_x_8100:
[----:B------:R-:W2:Y:S02]  /*50e0*/  LDG.E.U16 R4, desc[UR36][R4.64] ;  /* 0x0000002404047981 */ /* 0x000ea4000c1e1500 */
[----:B--2---:R-:W-:Y:S01]  /*50f0*/  IMAD.U32 R27, R4, 0x10000, RZ ;  /* 0x00010000041b7824 */ /* 0x004fe200078e00ff */
[----:B------:R-:W-:Y:S06]  /*5100*/  BRA `(.L_x_8090) ;  /* 0x0000000400887947 */ /* 0x000fec0003800000 */
.L_x_8097:
        /* <DEDUP_REMOVED lines=11> */
.L_x_8104:
        /* <DEDUP_REMOVED lines=20> */
.L_x_8106:
[----:B------:R-:W-:Y:S05]  /*5300*/  BSYNC B0 ;  /* 0x0000000000007941 */ /* 0x000fea0003800000 */
.L_x_8105:
[----:B------:R-:W-:Y:S01]  /*5310*/  IMAD.SHL.U32 R3, R3, 0x100000, RZ ;  /* 0x0010000003037824 */ /* 0x000fe200078e00ff */
[----:B------:R-:W-:-:S04]  /*5320*/  LEA R0, R0, 0x3b800000, 0x17 ;  /* 0x3b80000000007811 */ /* 0x000fc800078eb8ff */
[----:B------:R-:W-:Y:S01]  /*5330*/  LOP3.LUT R27, R0, R3, R27, 0xfe, !PT ;  /* 0x00000003001b7212 */ /* 0x000fe200078efe1b */
[----:B------:R-:W-:Y:S06]  /*5340*/  BRA `(.L_x_8090) ;  /* 0x0000000000f87947 */ /* 0x000fec0003800000 */
.L_x_8103:
        /* <DEDUP_REMOVED lines=20> */
.L_x_8108:
[----:B------:R-:W-:Y:S05]  /*5490*/  BSYNC B0 ;  /* 0x0000000000007941 */ /* 0x000fea0003800000 */
.L_x_8107:
[----:B------:R-:W-:Y:S01]  /*54a0*/  IMAD.SHL.U32 R3, R3, 0x200000, RZ ;  /* 0x0020000003037824 */ /* 0x000fe200078e00ff */
[----:B------:R-:W-:-:S04]  /*54b0*/  LEA R0, R0, 0x37800000, 0x17 ;  /* 0x3780000000007811 */ /* 0x000fc800078eb8ff */
[----:B------:R-:W-:Y:S01]  /*54c0*/  LOP3.LUT R27, R0, R3, R27, 0xfe, !PT ;  /* 0x00000003001b7212 */ /* 0x000fe200078efe1b */
[----:B------:R-:W-:Y:S06]  /*54d0*/  BRA `(.L_x_8090) ;  /* 0x0000000000947947 */ /* 0x000fec0003800000 */
.L_x_8102:
        /* <DEDUP_REMOVED lines=14> */
.L_x_8089:
        /* <DEDUP_REMOVED lines=16> */
.L_x_8111:
[----:B------:R-:W-:Y:S01]  /*56c0*/  IMAD.MOV.U32 R27, RZ, RZ, RZ ;  /* 0x000000ffff1b7224 */ /* 0x000fe200078e00ff */
[----:B------:R-:W-:Y:S06]  /*56d0*/  BRA `(.L_x_8090) ;  /* 0x0000000000147947 */ /* 0x000fec0003800000 */
.L_x_8110:
[----:B------:R-:W2:Y:S02]  /*56e0*/  LDG.E.64 R4, desc[UR36][R4.64] ;  /* 0x0000002404047981 */ /* 0x000ea4000c1e1b00 */
[----:B--2---:R0:W1:Y:S01]  /*56f0*/  I2F.U64 R27, R4 ;  /* 0x00000004001b7312 */ /* 0x0040620000301000 */
[----:B------:R-:W-:Y:S05]  /*5700*/  BRA `(.L_x_8090) ;  /* 0x0000000000087947 */ /* 0x000fea0003800000 */
.L_x_8109:
[----:B------:R-:W2:Y:S02]  /*5710*/  LDG.E R4, desc[UR36][R4.64] ;  /* 0x0000002404047981 */ /* 0x000ea4000c1e1900 */
[----:B--2---:R-:W-:-:S07]  /*5720*/  I2FP.F32.U32 R27, R4 ;  /* 0x00000004001b7245 */ /* 0x004fce0000201000 */
.L_x_8090:
[----:B------:R-:W-:Y:S05]  /*5730*/  BSYNC B6 ;  /* 0x0000000000067941 */ /* 0x000fea0003800000 */
.L_x_8084:
[----:B------:R-:W-:-:S07]  /*5740*/  VIADD R25, R25, 0x80 ;  /* 0x0000008019197836 */ /* 0x000fce0000000000 */
.L_x_8055:
[----:B------:R-:W-:Y:S05]  /*5750*/  BSYNC B7 ;  /* 0x0000000000077941 */ /* 0x000fea0003800000 */
.L_x_8054:
[----:B------:R-:W-:Y:S01]  /*5760*/  ISETP.GE.AND P0, PT, R25, R17, PT ;  /* 0x000000111900720c */ /* 0x000fe20003f06270 */
[----:B------:R-:W-:Y:S01]  /*5770*/  BSSY B7, `(.L_x_8112) ;  /* 0x00001c6000077945 */ /* 0x000fe20003800000 */
[----:B------:R-:W-:-:S11]  /*5780*/  IMAD.MOV.U32 R19, RZ, RZ, RZ ;  /* 0x000000ffff137224 */ /* 0x000fd600078e00ff */
        /* <DEDUP_REMOVED lines=22> */
.L_x_8118:
[----:B------:R-:W4:Y:S02]  /*58f0*/  LDG.E.U8 R4, desc[UR36][R4.64] ;  /* 0x0000002404047981 */ /* 0x000f24000c1e1100 */
[----:B----4-:R-:W-:Y:S01]  /*5900*/  I2FP.F32.U32 R19, R4 ;  /* 0x0000000400137245 */ /* 0x010fe20000201000 */
[----:B------:R-:W-:Y:S06]  /*5910*/  BRA `(.L_x_8120) ;  /* 0x0000000c002c7947 */ /* 0x000fec0003800000 */
.L_x_8117:
        /* <DEDUP_REMOVED lines=9> */
.L_x_8122:
[----:B------:R-:W4:Y:S02]  /*59b0*/  LDG.E R4, desc[UR36][R4.64] ;  /* 0x0000002404047981 */ /* 0x000f24000c1e1900 */
[----:B----4-:R-:W-:Y:S01]  /*59c0*/  I2FP.F32.S32 R19, R4 ;  /* 0x0000000400137245 */ /* 0x010fe20000201400 */
[----:B------:R-:W-:Y:S06]  /*59d0*/  BRA `(.L_x_8120) ;  /* 0x0000000800fc7947 */ /* 0x000fec0003800000 */
.L_x_8121:
[----:B------:R-:W4:Y:S02]  /*59e0*/  LDG.E.U16 R4, desc[UR36][R4.64] ;  /* 0x0000002404047981 */ /* 0x000f24000c1e1500 */
[----:B----4-:R0:W4:Y:S01]  /*59f0*/  I2F.S16 R19, R4 ;  /* 0x0000000400137306 */ /* 0x0101220000101400 */
[----:B------:R-:W-:Y:S05]  /*5a00*/  BRA `(.L_x_8120) ;  /* 0x0000000800f07947 */ /* 0x000fea0003800000 */
.L_x_8116:
        /* <DEDUP_REMOVED lines=8> */
.L_x_8124:
[----:B------:R-:W4:Y:S02]  /*5a90*/  LDG.E.U16 R4, desc[UR36][R4.64] ;  /* 0x0000002404047981 */ /* 0x000f24000c1e1500 */
[----:B----4-:R-:W-:Y:S01]  /*5aa0*/  HADD2.F32 R19, -RZ, R4.H0_H0 ;  /* 0x20000004ff137230 */ /* 0x010fe20000004100 */
[----:B------:R-:W-:Y:S06]  /*5ab0*/  BRA `(.L_x_8120) ;  /* 0x0000000800c47947 */ /* 0x000fec0003800000 */
.L_x_8123:
        /* <DEDUP_REMOVED lines=8> */
.L_x_8126:
[----:B------:R-:W4:Y:S02]  /*5b40*/  LDG.E.U16 R4, desc[UR36][R4.64] ;  /* 0x0000002404047981 */ /* 0x000f24000c1e1500 */
[----:B----4-:R-:W-:Y:S01]  /*5b50*/  HADD2.F32 R19, -RZ, R4.H0_H0 ;  /* 0x20000004ff137230 */ /* 0x010fe20000004100 */
[----:B------:R-:W-:Y:S06]  /*5b60*/  BRA `(.L_x_8120) ;  /* 0x0000000800987947 */ /* 0x000fec0003800000 */
.L_x_8125:
[----:B------:R-:W4:Y:S01]  /*5b70*/  LDG.E.64 R4, desc[UR36][R4.64] ;  /* 0x0000002404047981 */ /* 0x000f22000c1e1b00 */
[----:B------:R-:W-:Y:S01]  /*5b80*/  UMOV UR4, 0xf0000000 ;  /* 0xf000000000047882 */ /* 0x000fe20000000000 */
[----:B------:R-:W-:Y:S01]  /*5b90*/  UMOV UR5, 0x380fffff ;  /* 0x380fffff00057882 */ /* 0x000fe20000000000 */
[----:B----4-:R-:W0:Y:S01]  /*5ba0*/  F2F.F32.F64 R19, R4 ;  /* 0x0000000400137310 */ /* 0x010e220000301000 */
[----:B------:R-:W-:-:S14]  /*5bb0*/  DSETP.GEU.AND P0, PT, |R4|, UR4, PT ;  /* 0x0000000404007e2a */ /* 0x000fdc000bf0e200 */
[----:B0-----:R-:W-:Y:S01]  /*5bc0*/  @!P0 FMUL R19, R19, 1.175494350822287508e-38 ;  /* 0x0080000013138820 */ /* 0x001fe20000400000 */
[----:B------:R-:W-:Y:S06]  /*5bd0*/  BRA `(.L_x_8120) ;  /* 0x00000008007c7947 */ /* 0x000fec0003800000 */
.L_x_8115:
        /* <DEDUP_REMOVED lines=12> */
.L_x_8129:
[----:B------:R-:W4:Y:S01]  /*5ca0*/  LDG.E.64 R4, desc[UR36][R4.64] ;  /* 0x0000002404047981 */ /* 0x000f22000c1e1b00 */
[----:B------:R-:W-:Y:S01]  /*5cb0*/  UMOV UR4, 0xf0000000 ;  /* 0xf000000000047882 */ /* 0x000fe20000000000 */
[----:B------:R-:W-:Y:S01]  /*5cc0*/  UMOV UR5, 0x380fffff ;  /* 0x380fffff00057882 */ /* 0x000fe20000000000 */
[----:B----4-:R-:W0:Y:S01]  /*5cd0*/  F2F.F32.F64 R19, R4 ;  /* 0x0000000400137310 */ /* 0x010e220000301000 */
[----:B------:R-:W-:-:S14]  /*5ce0*/  DSETP.GEU.AND P0, PT, |R4|, UR4, PT ;  /* 0x0000000404007e2a */ /* 0x000fdc000bf0e200 */
[----:B0-----:R-:W-:Y:S01]  /*5cf0*/  @!P0 FMUL R19, R19, 1.175494350822287508e-38 ;  /* 0x0080000013138820 */ /* 0x001fe20000400000 */
[----:B------:R-:W-:Y:S06]  /*5d00*/  BRA `(.L_x_8120) ;  /* 0x0000000800307947 */ /* 0x000fec0003800000 */
.L_x_8128:
        /* <DEDUP_REMOVED lines=26> */
.L_x_8131:
        /* <DEDUP_REMOVED lines=13> */
.L_x_8130:
[----:B------:R-:W4:Y:S02]  /*5f80*/  LDG.E.U16 R4, desc[UR36][R4.64] ;  /* 0x0000002404047981 */ /* 0x000f24000c1e1500 */
[----:B----4-:R-:W-:Y:S01]  /*5f90*/  IMAD.U32 R19, R4, 0x10000, RZ ;  /* 0x0001000004137824 */ /* 0x010fe200078e00ff */
[----:B------:R-:W-:Y:S06]  /*5fa0*/  BRA `(.L_x_8120) ;  /* 0x0000000400887947 */ /* 0x000fec0003800000 */
.L_x_8127:
        /* <DEDUP_REMOVED lines=11> */
.L_x_8134:
        /* <DEDUP_REMOVED lines=20> */
.L_x_8136:
[----:B------:R-:W-:Y:S05]  /*61a0*/  BSYNC B0 ;  /* 0x0000000000007941 */ /* 0x000fea0003800000 */
.L_x_8135:
[----:B------:R-:W-:Y:S01]  /*61b0*/  IMAD.SHL.U32 R3, R3, 0x100000, RZ ;  /* 0x0010000003037824 */ /* 0x000fe200078e00ff */
[----:B------:R-:W-:-:S04]  /*61c0*/  LEA R0, R0, 0x3b800000, 0x17 ;  /* 0x3b80000000007811 */ /* 0x000fc800078eb8ff */
[----:B------:R-:W-:Y:S01]  /*61d0*/  LOP3.LUT R19, R0, R3, R19, 0xfe, !PT ;  /* 0x0000000300137212 */ /* 0x000fe200078efe13 */
[----:B------:R-:W-:Y:S06]  /*61e0*/  BRA `(.L_x_8120) ;  /* 0x0000000000f87947 */ /* 0x000fec0003800000 */
.L_x_8133:
        /* <DEDUP_REMOVED lines=20> */
.L_x_8138:
[----:B------:R-:W-:Y:S05]  /*6330*/  BSYNC B0 ;  /* 0x0000000000007941 */ /* 0x000fea0003800000 */
.L_x_8137:
[----:B------:R-:W-:Y:S01]  /*6340*/  IMAD.SHL.U32 R3, R3, 0x200000, RZ ;  /* 0x0020000003037824 */ /* 0x000fe200078e00ff */
[----:B------:R-:W-:-:S04]  /*6350*/  LEA R0, R0, 0x37800000, 0x17 ;  /* 0x3780000000007811 */ /* 0x000fc800078eb8ff */
[----:B------:R-:W-:Y:S01]  /*6360*/  LOP3.LUT R19, R0, R3, R19, 0xfe, !PT ;  /* 0x0000000300137212 */ /* 0x000fe200078efe13 */
[----:B------:R-:W-:Y:S06]  /*6370*/  BRA `(.L_x_8120) ;  /* 0x0000000000947947 */ /* 0x000fec0003800000 */
.L_x_8132:
        /* <DEDUP_REMOVED lines=14> */
.L_x_8119:
        /* <DEDUP_REMOVED lines=16> */
.L_x_8141:
[----:B------:R-:W-:Y:S01]  /*6560*/  IMAD.MOV.U32 R19, RZ, RZ, RZ ;  /* 0x000000ffff137224 */ /* 0x000fe200078e00ff */
[----:B------:R-:W-:Y:S06]  /*6570*/  BRA `(.L_x_8120) ;  /* 0x0000000000147947 */ /* 0x000fec0003800000 */
.L_x_8140:
[----:B------:R-:W4:Y:S02]  /*6580*/  LDG.E.64 R4, desc[UR36][R4.64] ;  /* 0x0000002404047981 */ /* 0x000f24000c1e1b00 */
[----:B----4-:R0:W4:Y:S01]  /*6590*/  I2F.U64 R19, R4 ;  /* 0x0000000400137312 */ /* 0x0101220000301000 */
[----:B------:R-:W-:Y:S05]  /*65a0*/  BRA `(.L_x_8120) ;  /* 0x0000000000087947 */ /* 0x000fea0003800000 */
.L_x_8139:
[----:B------:R-:W4:Y:S02]  /*65b0*/  LDG.E R4, desc[UR36][R4.64] ;  /* 0x0000002404047981 */ /* 0x000f24000c1e1900 */
[----:B----4-:R-:W-:-:S07]  /*65c0*/  I2FP.F32.U32 R19, R4 ;  /* 0x0000000400137245 */ /* 0x010fce0000201000 */
.L_x_8120:
[----:B------:R-:W-:Y:S05]  /*65d0*/  BSYNC B6 ;  /* 0x0000000000067941 */ /* 0x000fea0003800000 */
.L_x_8114:
        /* <DEDUP_REMOVED lines=20> */
.L_x_8145:
[----:B------:R-:W2:Y:S02]  /*6720*/  LDG.E.U8 R4, desc[UR36][R4.64] ;  /* 0x0000002404047981 */ /* 0x000ea4000c1e1100 */
[----:B--2---:R-:W-:Y:S01]  /*6730*/  I2FP.F32.U32 R24, R4 ;  /* 0x0000000400187245 */ /* 0x004fe20000201000 */
[----:B------:R-:W-:Y:S06]  /*6740*/  BRA `(.L_x_8113) ;  /* 0x0000000c00207947 */ /* 0x000fec0003800000 */
.L_x_8144:
        /* <DEDUP_REMOVED lines=9> */
.L_x_8148:
[----:B------:R-:W2:Y:S02]  /*67e0*/  LDG.E R4, desc[UR36][R4.64] ;  /* 0x0000002404047981 */ /* 0x000ea4000c1e1900 */
[----:B--2---:R-:W-:Y:S01]  /*67f0*/  I2FP.F32.S32 R24, R4 ;  /* 0x0000000400187245 */ /* 0x004fe20000201400 */
[----:B------:R-:W-:Y:S06]  /*6800*/  BRA `(.L_x_8113) ;  /* 0x0000000800f07947 */ /* 0x000fec0003800000 */
.L_x_8147:
[----:B------:R-:W2:Y:S02]  /*6810*/  LDG.E.U16 R4, desc[UR36][R4.64] ;  /* 0x0000002404047981 */ /* 0x000ea4000c1e1500 */
[----:B--2---:R0:W1:Y:S01]  /*6820*/  I2F.S16 R24, R4 ;  /* 0x0000000400187306 */ /* 0x0040620000101400 */
[----:B------:R-:W-:Y:S05]  /*6830*/  BRA `(.L_x_8113) ;  /* 0x0000000800e47947 */ /* 0x000fea0003800000 */
.L_x_8143:
        /* <DEDUP_REMOVED lines=8> */
.L_x_8150:
[----:B------:R-:W2:Y:S02]  /*68c0*/  LDG.E.U16 R4, desc[UR36][R4.64] ;  /* 0x0000002404047981 */ /* 0x000ea4000c1e1500 */
[----:B--2---:R-:W-:Y:S01]  /*68d0*/  HADD2.F32 R24, -RZ, R4.H0_H0 ;  /* 0x20000004ff187230 */ /* 0x004fe20000004100 */
[----:B------:R-:W-:Y:S06]  /*68e0*/  BRA `(.L_x_8113) ;  /* 0x0000000800b87947 */ /* 0x000fec0003800000 */
.L_x_8149:
        /* <DEDUP_REMOVED lines=8> */
.L_x_8152:
[----:B------:R-:W2:Y:S02]  /*6970*/  LDG.E.U16 R4, desc[UR36][R4.64] ;  /* 0x0000002404047981 */ /* 0x000ea4000c1e1500 */
[----:B--2---:R-:W-:Y:S01]  /*6980*/  HADD2.F32 R24, -RZ, R4.H0_H0 ;  /* 0x20000004ff187230 */ /* 0x004fe20000004100 */
[----:B------:R-:W-:Y:S06]  /*6990*/  BRA `(.L_x_8113) ;  /* 0x00000008008c7947 */ /* 0x000fec0003800000 */
.L_x_8151:
[----:B------:R-:W2:Y:S01]  /*69a0*/  LDG.E.64 R4, desc[UR36][R4.64] ;  /* 0x0000002404047981 */ /* 0x000ea2000c1e1b00 */
[----:B------:R-:W-:Y:S01]  /*69b0*/  UMOV UR4, 0xf0000000 ;  /* 0xf000000000047882 */ /* 0x000fe20000000000 */
[----:B------:R-:W-:Y:S01]  /*69c0*/  UMOV UR5, 0x380fffff ;  /* 0x380fffff00057882 */ /* 0x000fe20000000000 */
[----:B--2---:R-:W0:Y:S01]  /*69d0*/  F2F.F32.F64 R24, R4 ;  /* 0x0000000400187310 */ /* 0x004e220000301000 */
[----:B------:R-:W-:-:S14]  /*69e0*/  DSETP.GEU.AND P0, PT, |R4|, UR4, PT ;  /* 0x0000000404007e2a */ /* 0x000fdc000bf0e200 */
[----:B0-----:R-:W-:Y:S01]  /*69f0*/  @!P0 FMUL R24, R24, 1.175494350822287508e-38 ;  /* 0x0080000018188820 */ /* 0x001fe20000400000 */
[----:B------:R-:W-:Y:S06]  /*6a00*/  BRA `(.L_x_8113) ;  /* 0x0000000800707947 */ /* 0x000fec0003800000 */
.L_x_8142:
        /* <DEDUP_REMOVED lines=12> */
.L_x_8155:
[----:B------:R-:W2:Y:S01]  /*6ad0*/  LDG.E.64 R4, desc[UR36][R4.64] ;  /* 0x0000002404047981 */ /* 0x000ea2000c1e1b00 */
[----:B------:R-:W-:Y:S01]  /*6ae0*/  UMOV UR4, 0xf0000000 ;  /* 0xf000000000047882 */ /* 0x000fe20000000000 */
[----:B------:R-:W-:Y:S01]  /*6af0*/  UMOV UR5, 0x380fffff ;  /* 0x380fffff00057882 */ /* 0x000fe20000000000 */
[----:B--2---:R-:W0:Y:S01]  /*6b00*/  F2F.F32.F64 R24, R4 ;  /* 0x0000000400187310 */ /* 0x004e220000301000 */
[----:B------:R-:W-:-:S14]  /*6b10*/  DSETP.GEU.AND P0, PT, |R4|, UR4, PT ;  /* 0x0000000404007e2a */ /* 0x000fdc000bf0e200 */
[----:B0-----:R-:W-:Y:S01]  /*6b20*/  @!P0 FMUL R24, R24, 1.175494350822287508e-38 ;  /* 0x0080000018188820 */ /* 0x001fe20000400000 */
[----:B------:R-:W-:Y:S06]  /*6b30*/  BRA `(.L_x_8113) ;  /* 0x0000000800247947 */ /* 0x000fec0003800000 */
.L_x_8154:
        /* <DEDUP_REMOVED lines=26> */
.L_x_8157:
        /* <DEDUP_REMOVED lines=13> */
.L_x_8156:
[----:B------:R-:W2:Y:S02]  /*6db0*/  LDG.E.U16 R4, desc[UR36][R4.64] ;  /* 0x0000002404047981 */ /* 0x000ea4000c1e1500 */
[----:B--2---:R-:W-:Y:S01]  /*6dc0*/  IMAD.U32 R24, R4, 0x10000, RZ ;  /* 0x0001000004187824 */ /* 0x004fe200078e00ff */
[----:B------:R-:W-:Y:S06]  /*6dd0*/  BRA `(.L_x_8113) ;  /* 0x00000004007c7947 */ /* 0x000fec0003800000 */
.L_x_8153:
        /* <DEDUP_REMOVED lines=11> */
.L_x_8160:
        /* <DEDUP_REMOVED lines=19> */
.L_x_8162:
[----:B------:R-:W-:Y:S05]  /*6fc0*/  BSYNC B0 ;  /* 0x0000000000007941 */ /* 0x000fea0003800000 */
.L_x_8161:
[----:B------:R-:W-:Y:S01]  /*6fd0*/  IMAD.SHL.U32 R3, R3, 0x100000, RZ ;  /* 0x0010000003037824 */ /* 0x000fe200078e00ff */
[----:B------:R-:W-:-:S04]  /*6fe0*/  LEA R5, R0, 0x3b800000, 0x17 ;  /* 0x3b80000000057811 */ /* 0x000fc800078eb8ff */
[----:B------:R-:W-:Y:S01]  /*6ff0*/  LOP3.LUT R24, R5, R3, R24, 0xfe, !PT ;  /* 0x0000000305187212 */ /* 0x000fe200078efe18 */
[----:B------:R-:W-:Y:S06]  /*7000*/  BRA `(.L_x_8113) ;  /* 0x0000000000f07947 */ /* 0x000fec0003800000 */
.L_x_8159:
        /* <DEDUP_REMOVED lines=19> */
.L_x_8164:
[----:B------:R-:W-:Y:S05]  /*7140*/  BSYNC B0 ;  /* 0x0000000000007941 */ /* 0x000fea0003800000 */
.L_x_8163:
[----:B------:R-:W-:Y:S01]  /*7150*/  IMAD.SHL.U32 R3, R3, 0x200000, RZ ;  /* 0x0020000003037824 */ /* 0x000fe200078e00ff */
[----:B------:R-:W-:-:S04]  /*7160*/  LEA R5, R0, 0x37800000, 0x17 ;  /* 0x3780000000057811 */ /* 0x000fc800078eb8ff */
[----:B------:R-:W-:Y:S01]  /*7170*/  LOP3.LUT R24, R5, R3, R24, 0xfe, !PT ;  /* 0x0000000305187212 */ /* 0x000fe200078efe18 */
[----:B------:R-:W-:Y:S06]  /*7180*/  BRA `(.L_x_8113) ;  /* 0x0000000000907947 */ /* 0x000fec0003800000 */
.L_x_8158:
        /* <DEDUP_REMOVED lines=14> */
.L_x_8146:
        /* <DEDUP_REMOVED lines=16> */
.L_x_8167:
[----:B------:R-:W-:Y:S05]  /*7370*/  BRA `(.L_x_8113) ;  /* 0x0000000000147947 */ /* 0x000fea0003800000 */
.L_x_8166:
[----:B------:R-:W2:Y:S02]  /*7380*/  LDG.E.64 R24, desc[UR36][R4.64] ;  /* 0x0000002404187981 */ /* 0x000ea4000c1e1b00 */
[----:B--2---:R0:W1:Y:S01]  /*7390*/  I2F.U64 R24, R24 ;  /* 0x0000001800187312 */ /* 0x0040620000301000 */
[----:B------:R-:W-:Y:S05]  /*73a0*/  BRA `(.L_x_8113) ;  /* 0x0000000000087947 */ /* 0x000fea0003800000 */
.L_x_8165:
[----:B------:R-:W2:Y:S02]  /*73b0*/  LDG.E R4, desc[UR36][R4.64] ;  /* 0x0000002404047981 */ /* 0x000ea4000c1e1900 */
[----:B--2---:R-:W-:-:S07]  /*73c0*/  I2FP.F32.U32 R24, R4 ;  /* 0x0000000400187245 */ /* 0x004fce0000201000 */
.L_x_8113:
[----:B------:R-:W-:Y:S05]  /*73d0*/  BSYNC B7 ;  /* 0x0000000000077941 */ /* 0x000fea0003800000 */
.L_x_8112:
[----:B0-----:R-:W0:Y:S01]  /*73e0*/  S2R R25, SR_TID.X ;  /* 0x0000000000197919 */ /* 0x001e220000002100 */
[----:B------:R-:W-:Y:S01]  /*73f0*/  BSSY B6, `(.L_x_8168) ;  /* 0x000011c000067945 */ /* 0x000fe20003800000 */
[C---:B0-----:R-:W-:Y:S01]  /*7400*/  ISETP.GE.AND P3, PT, R25.reuse, R17, PT ;  /* 0x000000111900720c */ /* 0x041fe20003f66270 */
[C---:B------:R-:W-:Y:S02]  /*7410*/  VIADD R0, R25.reuse, 0x100 ;  /* 0x0000010019007836 */ /* 0x040fe40000000000 */
[----:B------:R-:W-:-:S03]  /*7420*/  VIADD R6, R25, 0x180 ;  /* 0x0000018019067836 */ /* 0x000fc60000000000 */
[-C--:B------:R-:W-:Y:S02]  /*7430*/  ISETP.GE.AND P1, PT, R0, R17.reuse, PT ;  /* 0x000000110000720c */ /* 0x080fe40003f26270 */
[----:B------:R-:W-:-:S05]  /*7440*/  ISETP.GE.AND P2, PT, R6, R17, PT ;  /* 0x000000110600720c */ /* 0x000fca0003f46270 */
[----:B--2--5:R-:W-:Y:S01]  /*7450*/  @!P3 FMUL.FTZ R0, R26, -1.4426950216293334961 ;  /* 0xbfb8aa3b1a00b820 */ /* 0x024fe20000410000 */
[----:B------:R-:W-:-:S05]  /*7460*/  VIADD R26, R25, 0x80 ;  /* 0x00000080191a7836 */ /* 0x000fca0000000000 */
[----:B------:R-:W-:Y:S01]  /*7470*/  ISETP.GE.AND P0, PT, R26, R17, PT ;  /* 0x000000111a00720c */ /* 0x000fe20003f06270 */
[----:B-1----:R-:W-:Y:S01]  /*7480*/  @!P1 FMUL.FTZ R27, R27, -1.4426950216293334961 ;  /* 0xbfb8aa3b1b1b9820 */ /* 0x002fe20000410000 */
[----:B------:R-:W-:Y:S01]  /*7490*/  @!P2 FMUL.FTZ R7, R24, -1.4426950216293334961 ;  /* 0xbfb8aa3b1807a820 */ /* 0x000fe20000410000 */
[----:B------:R-:W0:Y:S08]  /*74a0*/  @!P3 MUFU.EX2 R0, R0 ;  /* 0x000000000000b308 */ /* 0x000e300000000800 */
[----:B------:R-:W1:Y:S02]  /*74b0*/  @!P2 MUFU.EX2 R7, R7 ;  /* 0x000000070007a308 */ /* 0x000e640000000800 */
[----:B----4-:R-:W-:-:S02]  /*74c0*/  @!P0 FMUL.FTZ R5, R16, -1.4426950216293334961 ;  /* 0xbfb8aa3b10058820 */ /* 0x010fc40000410000 */
[----:B------:R-:W2:Y:S04]  /*74d0*/  LDC.U8 R16, c[0x0][0x240] ;  /* 0x00009000ff107b82 */ /* 0x000ea80000000000 */
[----:B------:R-:W4:Y:S01]  /*74e0*/  @!P1 MUFU.EX2 R27, R27 ;  /* 0x0000001b001b9308 */ /* 0x000f220000000800 */
[----:B0-----:R-:W-:-:S07]  /*74f0*/  @!P3 FADD.FTZ R3, R0, 1 ;  /* 0x3f8000000003b421 */ /* 0x001fce0000010000 */
[----:B------:R-:W0:Y:S01]  /*7500*/  @!P0 MUFU.EX2 R5, R5 ;  /* 0x0000000500058308 */ /* 0x000e220000000800 */
[----:B-1----:R-:W-:-:S07]  /*7510*/  @!P2 FADD.FTZ R10, R7, 1 ;  /* 0x3f800000070aa421 */ /* 0x002fce0000010000 */
[----:B------:R-:W3:Y:S01]  /*7520*/  @!P3 MUFU.RCP R6, R3 ;  /* 0x000000030006b308 */ /* 0x000ee20000001000 */
[----:B----4-:R-:W-:-:S07]  /*7530*/  @!P1 FADD.FTZ R8, R27, 1 ;  /* 0x3f8000001b089421 */ /* 0x010fce0000010000 */
[----:B------:R-:W1:Y:S01]  /*7540*/  @!P1 MUFU.RCP R9, R8 ;  /* 0x0000000800099308 */ /* 0x000e620000001000 */
[----:B0-----:R-:W-:-:S07]  /*7550*/  @!P0 FADD.FTZ R0, R5, 1 ;  /* 0x3f80000005008421 */ /* 0x001fce0000010000 */
[----:B------:R-:W0:Y:S01]  /*7560*/  @!P2 MUFU.RCP R10, R10 ;  /* 0x0000000a000aa308 */ /* 0x000e220000001000 */
[----:B---3--:R-:W-:-:S07]  /*7570*/  @!P3 FMUL.FTZ R4, R6, R23 ;  /* 0x000000170604b220 */ /* 0x008fce0000410000 */
[----:B------:R-:W3:Y:S01]  /*7580*/  @!P0 MUFU.RCP R7, R0 ;  /* 0x0000000000078308 */ /* 0x000ee20000001000 */
[----:B-1----:R-:W-:Y:S01]  /*7590*/  @!P1 FMUL.FTZ R22, R9, R22 ;  /* 0x0000001609169220 */ /* 0x002fe20000410000 */
[----:B0-----:R-:W-:Y:S01]  /*75a0*/  @!P2 FMUL.FTZ R24, R10, R19 ;  /* 0x000000130a18a220 */ /* 0x001fe20000410000 */
[----:B---3--:R-:W-:Y:S01]  /*75b0*/  @!P0 FMUL.FTZ R18, R7, R18 ;  /* 0x0000001207128220 */ /* 0x008fe20000410000 */
[----:B--2---:R-:W-:Y:S06]  /*75c0*/  @P3 BRA `(.L_x_8169) ;  /* 0x0000000c00f83947 */ /* 0x004fec0003800000 */
        /* <DEDUP_REMOVED lines=21> */
.L_x_8173:
[----:B------:R-:W0:Y:S01]  /*7720*/  F2I.S64.TRUNC R4, R4 ;  /* 0x0000000400047311 */ /* 0x000e22000020d900 */
[----:B------:R-:W-:Y:S02]  /*7730*/  IMAD.MOV.U32 R25, RZ, RZ, R26 ;  /* 0x000000ffff197224 */ /* 0x000fe400078e001a */
[----:B0-----:R-:W-:-:S05]  /*7740*/  IMAD.MOV.U32 R3, RZ, RZ, R4 ;  /* 0x000000ffff037224 */ /* 0x001fca00078e0004 */
[----:B------:R0:W-:Y:S01]  /*7750*/  STG.E.U8 desc[UR36][R8.64], R3 ;  /* 0x0000000308007986 */ /* 0x0001e2000c101124 */
[----:B------:R-:W-:Y:S05]  /*7760*/  BRA `(.L_x_8169) ;  /* 0x0000000c00907947 */ /* 0x000fea0003800000 */
.L_x_8172:
        /* <DEDUP_REMOVED lines=10> */
.L_x_8176:
[----:B------:R-:W0:Y:S01]  /*7810*/  F2I.FTZ.TRUNC.NTZ R3, R4 ;  /* 0x0000000400037305 */ /* 0x000e22000021f100 */
[----:B------:R-:W-:Y:S01]  /*7820*/  IMAD.MOV.U32 R25, RZ, RZ, R26 ;  /* 0x000000ffff197224 */ /* 0x000fe200078e001a */
[----:B0-----:R0:W-:Y:S01]  /*7830*/  STG.E desc[UR36][R8.64], R3 ;  /* 0x0000000308007986 */ /* 0x0011e2000c101924 */
[----:B------:R-:W-:Y:S05]  /*7840*/  BRA `(.L_x_8169) ;  /* 0x0000000c00587947 */ /* 0x000fea0003800000 */
.L_x_8175:
[----:B------:R-:W0:Y:S01]  /*7850*/  F2I.FTZ.TRUNC.NTZ R3, R4 ;  /* 0x0000000400037305 */ /* 0x000e22000021f100 */
[----:B------:R-:W-:Y:S01]  /*7860*/  IMAD.MOV.U32 R25, RZ, RZ, R26 ;  /* 0x000000ffff197224 */ /* 0x000fe200078e001a */
[----:B0-----:R0:W-:Y:S01]  /*7870*/  STG.E.U16 desc[UR36][R8.64], R3 ;  /* 0x0000000308007986 */ /* 0x0011e2000c101524 */
[----:B------:R-:W-:Y:S05]  /*7880*/  BRA `(.L_x_8169) ;  /* 0x0000000c00487947 */ /* 0x000fea0003800000 */
.L_x_8171:
        /* <DEDUP_REMOVED lines=9> */
.L_x_8178:
[----:B------:R-:W-:Y:S01]  /*7920*/  F2FP.F16.F32.PACK_AB R4, RZ, R4 ;  /* 0x00000004ff04723e */ /* 0x000fe200000000ff */
[----:B------:R-:W-:-:S04]  /*7930*/  IMAD.MOV.U32 R25, RZ, RZ, R26 ;  /* 0x000000ffff197224 */ /* 0x000fc800078e001a */
[----:B------:R4:W-:Y:S01]  /*7940*/  STG.E.U16 desc[UR36][R8.64], R4 ;  /* 0x0000000408007986 */ /* 0x0009e2000c101524 */
[----:B------:R-:W-:Y:S05]  /*7950*/  BRA `(.L_x_8169) ;  /* 0x0000000c00147947 */ /* 0x000fea0003800000 */
.L_x_8177:
        /* <DEDUP_REMOVED lines=10> */
.L_x_8180:
[----:B------:R-:W-:Y:S01]  /*7a00*/  F2FP.F16.F32.PACK_AB R3, RZ, R4 ;  /* 0x00000004ff03723e */ /* 0x000fe200000000ff */
[----:B------:R-:W-:-:S03]  /*7a10*/  IMAD.MOV.U32 R25, RZ, RZ, R26 ;  /* 0x000000ffff197224 */ /* 0x000fc600078e001a */
[----:B------:R-:W-:-:S05]  /*7a20*/  PRMT R3, R3, 0x5410, RZ ;  /* 0x0000541003037816 */ /* 0x000fca00000000ff */
[----:B------:R2:W-:Y:S01]  /*7a30*/  STG.E desc[UR36][R8.64], R3 ;  /* 0x0000000308007986 */ /* 0x0005e2000c101924 */
[----:B------:R-:W-:Y:S05]  /*7a40*/  BRA `(.L_x_8169) ;  /* 0x0000000800d87947 */ /* 0x000fea0003800000 */
.L_x_8179:
[----:B------:R-:W-:Y:S01]  /*7a50*/  FMUL.FTZ R4, R4, 1 ;  /* 0x3f80000004047820 */ /* 0x000fe20000410000 */
[----:B------:R-:W-:-:S05]  /*7a60*/  IMAD.MOV.U32 R25, RZ, RZ, R26 ;  /* 0x000000ffff197224 */ /* 0x000fca00078e001a */
[----:B------:R-:W0:Y:S02]  /*7a70*/  F2F.F64.F32 R4, R4 ;  /* 0x0000000400047310 */ /* 0x000e240000201800 */
[----:B0-----:R0:W-:Y:S01]  /*7a80*/  STG.E.64 desc[UR36][R8.64], R4 ;  /* 0x0000000408007986 */ /* 0x0011e2000c101b24 */
[----:B------:R-:W-:Y:S05]  /*7a90*/  BRA `(.L_x_8169) ;  /* 0x0000000800c47947 */ /* 0x000fea0003800000 */
.L_x_8170:
        /* <DEDUP_REMOVED lines=13> */
.L_x_8183:
[----:B------:R-:W-:Y:S01]  /*7b70*/  FMUL.FTZ R4, R4, 1 ;  /* 0x3f80000004047820 */ /* 0x000fe20000410000 */
[----:B------:R-:W-:Y:S01]  /*7b80*/  CS2R R6, SRZ ;  /* 0x0000000000067805 */ /* 0x000fe2000001ff00 */
[----:B------:R-:W-:-:S04]  /*7b90*/  IMAD.MOV.U32 R25, RZ, RZ, R26 ;  /* 0x000000ffff197224 */ /* 0x000fc800078e001a */
[----:B------:R-:W0:Y:S02]  /*7ba0*/  F2F.F64.F32 R4, R4 ;  /* 0x0000000400047310 */ /* 0x000e240000201800 */
[----:B0-----:R0:W-:Y:S01]  /*7bb0*/  STG.E.128 desc[UR36][R8.64], R4 ;  /* 0x0000000408007986 */ /* 0x0011e2000c101d24 */
[----:B------:R-:W-:Y:S05]  /*7bc0*/  BRA `(.L_x_8169) ;  /* 0x0000000800787947 */ /* 0x000fea0003800000 */
.L_x_8182:
        /* <DEDUP_REMOVED lines=20> */
.L_x_8187:
[----:B------:R-:W-:Y:S05]  /*7d10*/  BSYNC B0 ;  /* 0x0000000000007941 */ /* 0x000fea0003800000 */
.L_x_8186:
[----:B------:R-:W-:Y:S01]  /*7d20*/  LOP3.LUT R5, R0, R5, RZ, 0xfc, !PT ;  /* 0x0000000500057212 */ /* 0x000fe200078efcff */
[----:B------:R-:W-:-:S04]  /*7d30*/  IMAD.MOV.U32 R25, RZ, RZ, R26 ;  /* 0x000000ffff197224 */ /* 0x000fc800078e001a */
[----:B------:R0:W-:Y:S01]  /*7d40*/  STG.E.U8 desc[UR36][R8.64], R5 ;  /* 0x0000000508007986 */ /* 0x0001e2000c101124 */
[----:B------:R-:W-:Y:S05]  /*7d50*/  BRA `(.L_x_8169) ;  /* 0x0000000800147947 */ /* 0x000fea0003800000 */
.L_x_8185:
        /* <DEDUP_REMOVED lines=12> */
.L_x_8189:
[----:B------:R-:W-:Y:S01]  /*7e20*/  IMAD.MOV.U32 R0, RZ, RZ, 0x7f ;  /* 0x0000007fff007424 */ /* 0x000fe200078e00ff */
[----:B------:R-:W-:-:S04]  /*7e30*/  ISETP.GT.U32.AND P0, PT, R5, 0x7f800000, PT ;  /* 0x7f8000000500780c */ /* 0x000fc80003f04070 */
[----:B------:R-:W-:-:S09]  /*7e40*/  SEL R0, R0, 0x7c, P0 ;  /* 0x0000007c00007807 */ /* 0x000fd20000000000 */
.L_x_8190:
[----:B------:R-:W-:Y:S05]  /*7e50*/  BSYNC B0 ;  /* 0x0000000000007941 */ /* 0x000fea0003800000 */
.L_x_8188:
[----:B------:R-:W-:Y:S01]  /*7e60*/  LOP3.LUT R4, R4, 0x80000000, RZ, 0xc0, !PT ;  /* 0x8000000004047812 */ /* 0x000fe200078ec0ff */
[----:B------:R-:W-:-:S03]  /*7e70*/  IMAD.MOV.U32 R25, RZ, RZ, R26 ;  /* 0x000000ffff197224 */ /* 0x000fc600078e001a */
[----:B------:R-:W-:-:S04]  /*7e80*/  SHF.R.U32.HI R3, RZ, 0x18, R4 ;  /* 0x00000018ff037819 */ /* 0x000fc80000011604 */
[----:B------:R-:W-:-:S05]  /*7e90*/  LOP3.LUT R3, R0, R3, RZ, 0xfc, !PT ;  /* 0x0000000300037212 */ /* 0x000fca00078efcff */
[----:B------:R0:W-:Y:S01]  /*7ea0*/  STG.E.U8 desc[UR36][R8.64], R3 ;  /* 0x0000000308007986 */ /* 0x0001e2000c101124 */
[----:B------:R-:W-:Y:S05]  /*7eb0*/  BRA `(.L_x_8169) ;  /* 0x0000000400bc7947 */ /* 0x000fea0003800000 */
.L_x_8184:
[----:B------:R-:W-:Y:S01]  /*7ec0*/  F2FP.BF16.F32.PACK_AB R4, RZ, R4 ;  /* 0x00000004ff04723e */ /* 0x000fe200000010ff */
[----:B------:R-:W-:-:S04]  /*7ed0*/  IMAD.MOV.U32 R25, RZ, RZ, R26 ;  /* 0x000000ffff197224 */ /* 0x000fc800078e001a */
[----:B------:R0:W-:Y:S01]  /*7ee0*/  STG.E.U16 desc[UR36][R8.64], R4 ;  /* 0x0000000408007986 */ /* 0x0001e2000c101524 */
[----:B------:R-:W-:Y:S05]  /*7ef0*/  BRA `(.L_x_8169) ;  /* 0x0000000400ac7947 */ /* 0x000fea0003800000 */
.L_x_8181:
        /* <DEDUP_REMOVED lines=12> */
.L_x_8193:
        /* <DEDUP_REMOVED lines=16> */
.L_x_8196:
[----:B------:R-:W-:-:S04]  /*80c0*/  LOP3.LUT R4, R4, 0x80000000, RZ, 0xc0, !PT ;  /* 0x8000000004047812 */ /* 0x000fc800078ec0ff */
[----:B------:R-:W-:-:S04]  /*80d0*/  SHF.R.U32.HI R4, RZ, 0x18, R4 ;  /* 0x00000018ff047819 */ /* 0x000fc80000011604 */
[----:B------:R-:W-:-:S04]  /*80e0*/  LOP3.LUT R3, R3, R4, RZ, 0xfc, !PT ;  /* 0x0000000403037212 */ /* 0x000fc800078efcff */
[----:B------:R-:W-:-:S07]  /*80f0*/  PRMT R0, R3, 0x7610, R0 ;  /* 0x0000761003007816 */ /* 0x000fce0000000000 */
.L_x_8195:
[----:B------:R-:W-:Y:S05]  /*8100*/  BSYNC B0 ;  /* 0x0000000000007941 */ /* 0x000fea0003800000 */
.L_x_8194:
[----:B------:R0:W-:Y:S01]  /*8110*/  STG.E.U8 desc[UR36][R8.64], R0 ;  /* 0x0000000008007986 */ /* 0x0001e2000c101124 */
[----:B------:R-:W-:Y:S01]  /*8120*/  IMAD.MOV.U32 R25, RZ, RZ, R26 ;  /* 0x000000ffff197224 */ /* 0x000fe200078e001a */
[----:B------:R-:W-:Y:S06]  /*8130*/  BRA `(.L_x_8169) ;  /* 0x00000004001c7947 */ /* 0x000fec0003800000 */
.L_x_8192:
        /* <DEDUP_REMOVED lines=16> */
.L_x_8199:
[----:B------:R-:W-:-:S04]  /*8240*/  LOP3.LUT R4, R4, 0x80000000, RZ, 0xc0, !PT ;  /* 0x8000000004047812 */ /* 0x000fc800078ec0ff */
[----:B------:R-:W-:-:S04]  /*8250*/  SHF.R.U32.HI R4, RZ, 0x18, R4 ;  /* 0x00000018ff047819 */ /* 0x000fc80000011604 */
[----:B------:R-:W-:-:S04]  /*8260*/  LOP3.LUT R3, R3, R4, RZ, 0xfc, !PT ;  /* 0x0000000403037212 */ /* 0x000fc800078efcff */
[----:B------:R-:W-:-:S07]  /*8270*/  PRMT R0, R3, 0x7610, R0 ;  /* 0x0000761003007816 */ /* 0x000fce0000000000 */
.L_x_8198:
[----:B------:R-:W-:Y:S05]  /*8280*/  BSYNC B0 ;  /* 0x0000000000007941 */ /* 0x000fea0003800000 */
.L_x_8197:
[----:B------:R0:W-:Y:S01]  /*8290*/  STG.E.U8 desc[UR36][R8.64], R0 ;  /* 0x0000000008007986 */ /* 0x0001e2000c101124 */
[----:B------:R-:W-:Y:S01]  /*82a0*/  IMAD.MOV.U32 R25, RZ, RZ, R26 ;  /* 0x000000ffff197224 */ /* 0x000fe200078e001a */
[----:B------:R-:W-:Y:S06]  /*82b0*/  BRA `(.L_x_8169) ;  /* 0x0000000000bc7947 */ /* 0x000fec0003800000 */
.L_x_8191:
        /* <DEDUP_REMOVED lines=22> */
.L_x_8174:
        /* <DEDUP_REMOVED lines=16> */
.L_x_8202:
[----:B------:R-:W-:Y:S01]  /*8520*/  IMAD.MOV.U32 R25, RZ, RZ, R26 ;  /* 0x000000ffff197224 */ /* 0x000fe200078e001a */
[----:B------:R-:W-:Y:S06]  /*8530*/  BRA `(.L_x_8169) ;  /* 0x00000000001c7947 */ /* 0x000fec0003800000 */
.L_x_8201:
[----:B------:R-:W0:Y:S01]  /*8540*/  F2I.U64.TRUNC R4, R4 ;  /* 0x0000000400047311 */ /* 0x000e22000020d800 */
[----:B------:R-:W-:Y:S01]  /*8550*/  IMAD.MOV.U32 R25, RZ, RZ, R26 ;  /* 0x000000ffff197224 */ /* 0x000fe200078e001a */
[----:B0-----:R0:W-:Y:S01]  /*8560*/  STG.E.64 desc[UR36][R8.64], R4 ;  /* 0x0000000408007986 */ /* 0x0011e2000c101b24 */
[----:B------:R-:W-:Y:S05]  /*8570*/  BRA `(.L_x_8169) ;  /* 0x00000000000c7947 */ /* 0x000fea0003800000 */
.L_x_8200:
[----:B------:R-:W0:Y:S01]  /*8580*/  F2I.FTZ.U32.TRUNC.NTZ R3, R4 ;  /* 0x0000000400037305 */ /* 0x000e22000021f000 */
[----:B------:R-:W-:Y:S01]  /*8590*/  IMAD.MOV.U32 R25, RZ, RZ, R26 ;  /* 0x000000ffff197224 */ /* 0x000fe200078e001a */
[----:B0-----:R0:W-:Y:S06]  /*85a0*/  STG.E desc[UR36][R8.64], R3 ;  /* 0x0000000308007986 */ /* 0x0011ec000c101924 */
.L_x_8169:
[----:B------:R-:W-:Y:S05]  /*85b0*/  BSYNC B6 ;  /* 0x0000000000067941 */ /* 0x000fea0003800000 */
.L_x_8168:
        /* <DEDUP_REMOVED lines=24> */
.L_x_8208:
[----:B------:R-:W0:Y:S02]  /*8740*/  F2I.S64.TRUNC R18, R18 ;  /* 0x0000001200127311 */ /* 0x000e24000020d900 */
[----:B0-----:R-:W-:-:S05]  /*8750*/  IMAD.MOV.U32 R3, RZ, RZ, R18 ;  /* 0x000000ffff037224 */ /* 0x001fca00078e0012 */
[----:B------:R0:W-:Y:S01]  /*8760*/  STG.E.U8 desc[UR36][R8.64], R3 ;  /* 0x0000000308007986 */ /* 0x0001e2000c101124 */
[----:B------:R-:W-:Y:S05]  /*8770*/  BRA `(.L_x_8210) ;  /* 0x0000000c00407947 */ /* 0x000fea0003800000 */
.L_x_8207:
        /* <DEDUP_REMOVED lines=9> */
.L_x_8212:
[----:B------:R-:W0:Y:S02]  /*8810*/  F2I.FTZ.TRUNC.NTZ R3, R18 ;  /* 0x0000001200037305 */ /* 0x000e24000021f100 */
[----:B0-----:R0:W-:Y:S01]  /*8820*/  STG.E desc[UR36][R8.64], R3 ;  /* 0x0000000308007986 */ /* 0x0011e2000c101924 */
[----:B------:R-:W-:Y:S05]  /*8830*/  BRA `(.L_x_8210) ;  /* 0x0000000c00107947 */ /* 0x000fea0003800000 */
.L_x_8211:
[----:B------:R-:W0:Y:S02]  /*8840*/  F2I.FTZ.TRUNC.NTZ R3, R18 ;  /* 0x0000001200037305 */ /* 0x000e24000021f100 */
[----:B0-----:R0:W-:Y:S01]  /*8850*/  STG.E.U16 desc[UR36][R8.64], R3 ;  /* 0x0000000308007986 */ /* 0x0011e2000c101524 */
[----:B------:R-:W-:Y:S05]  /*8860*/  BRA `(.L_x_8210) ;  /* 0x0000000c00047947 */ /* 0x000fea0003800000 */
.L_x_8206:
        /* <DEDUP_REMOVED lines=8> */
.L_x_8214:
[----:B------:R-:W-:-:S05]  /*88f0*/  F2FP.F16.F32.PACK_AB R18, RZ, R18 ;  /* 0x00000012ff12723e */ /* 0x000fca00000000ff */
[----:B------:R4:W-:Y:S01]  /*8900*/  STG.E.U16 desc[UR36][R8.64], R18 ;  /* 0x0000001208007986 */ /* 0x0009e2000c101524 */
[----:B------:R-:W-:Y:S05]  /*8910*/  BRA `(.L_x_8210) ;  /* 0x0000000800d87947 */ /* 0x000fea0003800000 */
.L_x_8213:
        /* <DEDUP_REMOVED lines=9> */
.L_x_8216:
[----:B------:R-:W-:-:S04]  /*89b0*/  F2FP.F16.F32.PACK_AB R3, RZ, R18 ;  /* 0x00000012ff03723e */ /* 0x000fc800000000ff */
[----:B------:R-:W-:-:S05]  /*89c0*/  PRMT R3, R3, 0x5410, RZ ;  /* 0x0000541003037816 */ /* 0x000fca00000000ff */
[----:B------:R2:W-:Y:S01]  /*89d0*/  STG.E desc[UR36][R8.64], R3 ;  /* 0x0000000308007986 */ /* 0x0005e2000c101924 */
[----:B------:R-:W-:Y:S05]  /*89e0*/  BRA `(.L_x_8210) ;  /* 0x0000000800a47947 */ /* 0x000fea0003800000 */
.L_x_8215:
[----:B------:R-:W-:-:S06]  /*89f0*/  FMUL.FTZ R4, R18, 1 ;  /* 0x3f80000012047820 */ /* 0x000fcc0000410000 */
[----:B------:R-:W0:Y:S02]  /*8a00*/  F2F.F64.F32 R4, R4 ;  /* 0x0000000400047310 */ /* 0x000e240000201800 */
[----:B0-----:R0:W-:Y:S01]  /*8a10*/  STG.E.64 desc[UR36][R8.64], R4 ;  /* 0x0000000408007986 */ /* 0x0011e2000c101b24 */
[----:B------:R-:W-:Y:S05]  /*8a20*/  BRA `(.L_x_8210) ;  /* 0x0000000800947947 */ /* 0x000fea0003800000 */
.L_x_8205:
        /* <DEDUP_REMOVED lines=12> */
.L_x_8219:
[----:B------:R-:W-:Y:S01]  /*8af0*/  FMUL.FTZ R4, R18, 1 ;  /* 0x3f80000012047820 */ /* 0x000fe20000410000 */
[----:B------:R-:W-:-:S05]  /*8b00*/  CS2R R6, SRZ ;  /* 0x0000000000067805 */ /* 0x000fca000001ff00 */
[----:B------:R-:W0:Y:S02]  /*8b10*/  F2F.F64.F32 R4, R4 ;  /* 0x0000000400047310 */ /* 0x000e240000201800 */
[----:B0-----:R0:W-:Y:S01]  /*8b20*/  STG.E.128 desc[UR36][R8.64], R4 ;  /* 0x0000000408007986 */ /* 0x0011e2000c101d24 */
[----:B------:R-:W-:Y:S05]  /*8b30*/  BRA `(.L_x_8210) ;  /* 0x0000000800507947 */ /* 0x000fea0003800000 */
.L_x_8218:
        /* <DEDUP_REMOVED lines=20> */
.L_x_8223:
[----:B------:R-:W-:Y:S05]  /*8c80*/  BSYNC B0 ;  /* 0x0000000000007941 */ /* 0x000fea0003800000 */
.L_x_8222:
[----:B------:R-:W-:-:S05]  /*8c90*/  LOP3.LUT R5, R0, R5, RZ, 0xfc, !PT ;  /* 0x0000000500057212 */ /* 0x000fca00078efcff */
[----:B------:R0:W-:Y:S01]  /*8ca0*/  STG.E.U8 desc[UR36][R8.64], R5 ;  /* 0x0000000508007986 */ /* 0x0001e2000c101124 */
[----:B------:R-:W-:Y:S05]  /*8cb0*/  BRA `(.L_x_8210) ;  /* 0x0000000400f07947 */ /* 0x000fea0003800000 */
.L_x_8221:
        /* <DEDUP_REMOVED lines=12> */
.L_x_8225:
[----:B------:R-:W-:Y:S01]  /*8d80*/  IMAD.MOV.U32 R0, RZ, RZ, 0x7f ;  /* 0x0000007fff007424 */ /* 0x000fe200078e00ff */
[----:B------:R-:W-:-:S04]  /*8d90*/  ISETP.GT.U32.AND P0, PT, R4, 0x7f800000, PT ;  /* 0x7f8000000400780c */ /* 0x000fc80003f04070 */
[----:B------:R-:W-:-:S09]  /*8da0*/  SEL R0, R0, 0x7c, P0 ;  /* 0x0000007c00007807 */ /* 0x000fd20000000000 */
.L_x_8226:
[----:B------:R-:W-:Y:S05]  /*8db0*/  BSYNC B0 ;  /* 0x0000000000007941 */ /* 0x000fea0003800000 */
.L_x_8224:
[----:B------:R-:W-:-:S04]  /*8dc0*/  LOP3.LUT R18, R18, 0x80000000, RZ, 0xc0, !PT ;  /* 0x8000000012127812 */ /* 0x000fc800078ec0ff */
[----:B------:R-:W-:-:S04]  /*8dd0*/  SHF.R.U32.HI R3, RZ, 0x18, R18 ;  /* 0x00000018ff037819 */ /* 0x000fc80000011612 */
[----:B------:R-:W-:-:S05]  /*8de0*/  LOP3.LUT R3, R0, R3, RZ, 0xfc, !PT ;  /* 0x0000000300037212 */ /* 0x000fca00078efcff */
[----:B------:R0:W-:Y:S01]  /*8df0*/  STG.E.U8 desc[UR36][R8.64], R3 ;  /* 0x0000000308007986 */ /* 0x0001e2000c101124 */
[----:B------:R-:W-:Y:S05]  /*8e00*/  BRA `(.L_x_8210) ;  /* 0x00000004009c7947 */ /* 0x000fea0003800000 */
.L_x_8220:
[----:B------:R-:W-:-:S05]  /*8e10*/  F2FP.BF16.F32.PACK_AB R18, RZ, R18 ;  /* 0x00000012ff12723e */ /* 0x000fca00000010ff */
[----:B------:R0:W-:Y:S01]  /*8e20*/  STG.E.U16 desc[UR36][R8.64], R18 ;  /* 0x0000001208007986 */ /* 0x0001e2000c101524 */
[----:B------:R-:W-:Y:S05]  /*8e30*/  BRA `(.L_x_8210) ;  /* 0x0000000400907947 */ /* 0x000fea0003800000 */
.L_x_8217:
        /* <DEDUP_REMOVED lines=11> */
.L_x_8229:
        /* <DEDUP_REMOVED lines=16> */
.L_x_8232:
[----:B------:R-:W-:-:S04]  /*8ff0*/  LOP3.LUT R18, R18, 0x80000000, RZ, 0xc0, !PT ;  /* 0x8000000012127812 */ /* 0x000fc800078ec0ff */
[----:B------:R-:W-:-:S04]  /*9000*/  SHF.R.U32.HI R3, RZ, 0x18, R18 ;  /* 0x00000018ff037819 */ /* 0x000fc80000011612 */
[----:B------:R-:W-:-:S04]  /*9010*/  LOP3.LUT R0, R0, R3, RZ, 0xfc, !PT ;  /* 0x0000000300007212 */ /* 0x000fc800078efcff */
[----:B------:R-:W-:-:S07]  /*9020*/  PRMT R4, R0, 0x7610, R4 ;  /* 0x0000761000047816 */ /* 0x000fce0000000004 */
.L_x_8231:
[----:B------:R-:W-:Y:S05]  /*9030*/  BSYNC B0 ;  /* 0x0000000000007941 */ /* 0x000fea0003800000 */
.L_x_8230:
[----:B------:R0:W-:Y:S01]  /*9040*/  STG.E.U8 desc[UR36][R8.64], R4 ;  /* 0x0000000408007986 */ /* 0x0001e2000c101124 */
[----:B------:R-:W-:Y:S05]  /*9050*/  BRA `(.L_x_8210) ;  /* 0x0000000400087947 */ /* 0x000fea0003800000 */
.L_x_8228:
        /* <DEDUP_REMOVED lines=16> */
.L_x_8235:
[----:B------:R-:W-:-:S04]  /*9160*/  LOP3.LUT R18, R18, 0x80000000, RZ, 0xc0, !PT ;  /* 0x8000000012127812 */ /* 0x000fc800078ec0ff */
[----:B------:R-:W-:-:S04]  /*9170*/  SHF.R.U32.HI R3, RZ, 0x18, R18 ;  /* 0x00000018ff037819 */ /* 0x000fc80000011612 */
[----:B------:R-:W-:-:S04]  /*9180*/  LOP3.LUT R0, R0, R3, RZ, 0xfc, !PT ;  /* 0x0000000300007212 */ /* 0x000fc800078efcff */
[----:B------:R-:W-:-:S07]  /*9190*/  PRMT R4, R0, 0x7610, R4 ;  /* 0x0000761000047816 */ /* 0x000fce0000000004 */
.L_x_8234:
[----:B------:R-:W-:Y:S05]  /*91a0*/  BSYNC B0 ;  /* 0x0000000000007941 */ /* 0x000fea0003800000 */
.L_x_8233:
[----:B------:R0:W-:Y:S01]  /*91b0*/  STG.E.U8 desc[UR36][R8.64], R4 ;  /* 0x0000000408007986 */ /* 0x0001e2000c101124 */
[----:B------:R-:W-:Y:S05]  /*91c0*/  BRA `(.L_x_8210) ;  /* 0x0000000000ac7947 */ /* 0x000fea0003800000 */
.L_x_8227:
        /* <DEDUP_REMOVED lines=21> */
.L_x_8209:
        /* <DEDUP_REMOVED lines=16> */
.L_x_8238:
[----:B------:R-:W-:Y:S05]  /*9420*/  BRA `(.L_x_8210) ;  /* 0x0000000000147947 */ /* 0x000fea0003800000 */
.L_x_8237:
[----:B------:R-:W0:Y:S02]  /*9430*/  F2I.U64.TRUNC R18, R18 ;  /* 0x0000001200127311 */ /* 0x000e24000020d800 */
[----:B0-----:R0:W-:Y:S01]  /*9440*/  STG.E.64 desc[UR36][R8.64], R18 ;  /* 0x0000001208007986 */ /* 0x0011e2000c101b24 */
[----:B------:R-:W-:Y:S05]  /*9450*/  BRA `(.L_x_8210) ;  /* 0x0000000000087947 */ /* 0x000fea0003800000 */
.L_x_8236:
[----:B------:R-:W0:Y:S02]  /*9460*/  F2I.FTZ.U32.TRUNC.NTZ R3, R18 ;  /* 0x0000001200037305 */ /* 0x000e24000021f000 */
[----:B0-----:R0:W-:Y:S02]  /*9470*/  STG.E desc[UR36][R8.64], R3 ;  /* 0x0000000308007986 */ /* 0x0011e4000c101924 */
.L_x_8210:
        /* <DEDUP_REMOVED lines=24> */
.L_x_8242:
[----:B------:R-:W0:Y:S02]  /*9600*/  F2I.S64.TRUNC R22, R22 ;  /* 0x0000001600167311 */ /* 0x000e24000020d900 */
[----:B0-----:R-:W-:-:S05]  /*9610*/  IMAD.MOV.U32 R3, RZ, RZ, R22 ;  /* 0x000000ffff037224 */ /* 0x001fca00078e0016 */
[----:B------:R0:W-:Y:S01]  /*9620*/  STG.E.U8 desc[UR36][R8.64], R3 ;  /* 0x0000000308007986 */ /* 0x0001e2000c101124 */
[----:B------:R-:W-:Y:S05]  /*9630*/  BRA `(.L_x_8244) ;  /* 0x0000000c00407947 */ /* 0x000fea0003800000 */
.L_x_8241:
        /* <DEDUP_REMOVED lines=9> */
.L_x_8246:
[----:B------:R-:W0:Y:S02]  /*96d0*/  F2I.FTZ.TRUNC.NTZ R3, R22 ;  /* 0x0000001600037305 */ /* 0x000e24000021f100 */
[----:B0-----:R0:W-:Y:S01]  /*96e0*/  STG.E desc[UR36][R8.64], R3 ;  /* 0x0000000308007986 */ /* 0x0011e2000c101924 */
[----:B------:R-:W-:Y:S05]  /*96f0*/  BRA `(.L_x_8244) ;  /* 0x0000000c00107947 */ /* 0x000fea0003800000 */
.L_x_8245:
[----:B------:R-:W0:Y:S02]  /*9700*/  F2I.FTZ.TRUNC.NTZ R3, R22 ;  /* 0x0000001600037305 */ /* 0x000e24000021f100 */
[----:B0-----:R0:W-:Y:S01]  /*9710*/  STG.E.U16 desc[UR36][R8.64], R3 ;  /* 0x0000000308007986 */ /* 0x0011e2000c101524 */
[----:B------:R-:W-:Y:S05]  /*9720*/  BRA `(.L_x_8244) ;  /* 0x0000000c00047947 */ /* 0x000fea0003800000 */
.L_x_8240:
        /* <DEDUP_REMOVED lines=8> */
.L_x_8248:
[----:B------:R-:W-:-:S05]  /*97b0*/  F2FP.F16.F32.PACK_AB R22, RZ, R22 ;  /* 0x00000016ff16723e */ /* 0x000fca00000000ff */
[----:B------:R0:W-:Y:S01]  /*97c0*/  STG.E.U16 desc[UR36][R8.64], R22 ;  /* 0x0000001608007986 */ /* 0x0001e2000c101524 */
[----:B------:R-:W-:Y:S05]  /*97d0*/  BRA `(.L_x_8244) ;  /* 0x0000000800d87947 */ /* 0x000fea0003800000 */
.L_x_8247:
        /* <DEDUP_REMOVED lines=9> */
.L_x_8250:
[----:B------:R-:W-:-:S04]  /*9870*/  F2FP.F16.F32.PACK_AB R3, RZ, R22 ;  /* 0x00000016ff03723e */ /* 0x000fc800000000ff */
[----:B------:R-:W-:-:S05]  /*9880*/  PRMT R3, R3, 0x5410, RZ ;  /* 0x0000541003037816 */ /* 0x000fca00000000ff */
[----:B------:R0:W-:Y:S01]  /*9890*/  STG.E desc[UR36][R8.64], R3 ;  /* 0x0000000308007986 */ /* 0x0001e2000c101924 */
[----:B------:R-:W-:Y:S05]  /*98a0*/  BRA `(.L_x_8244) ;  /* 0x0000000800a47947 */ /* 0x000fea0003800000 */
.L_x_8249:
[----:B------:R-:W-:-:S06]  /*98b0*/  FMUL.FTZ R4, R22, 1 ;  /* 0x3f80000016047820 */ /* 0x000fcc0000410000 */
[----:B------:R-:W0:Y:S02]  /*98c0*/  F2F.F64.F32 R4, R4 ;  /* 0x0000000400047310 */ /* 0x000e240000201800 */
[----:B0-----:R0:W-:Y:S01]  /*98d0*/  STG.E.64 desc[UR36][R8.64], R4 ;  /* 0x0000000408007986 */ /* 0x0011e2000c101b24 */
[----:B------:R-:W-:Y:S05]  /*98e0*/  BRA `(.L_x_8244) ;  /* 0x0000000800947947 */ /* 0x000fea0003800000 */
.L_x_8239:
        /* <DEDUP_REMOVED lines=12> */
.L_x_8253:
[----:B------:R-:W-:Y:S01]  /*99b0*/  FMUL.FTZ R4, R22, 1 ;  /* 0x3f80000016047820 */ /* 0x000fe20000410000 */
[----:B------:R-:W-:-:S05]  /*99c0*/  CS2R R6, SRZ ;  /* 0x0000000000067805 */ /* 0x000fca000001ff00 */
[----:B------:R-:W0:Y:S02]  /*99d0*/  F2F.F64.F32 R4, R4 ;  /* 0x0000000400047310 */ /* 0x000e240000201800 */
[----:B0-----:R0:W-:Y:S01]  /*99e0*/  STG.E.128 desc[UR36][R8.64], R4 ;  /* 0x0000000408007986 */ /* 0x0011e2000c101d24 */
[----:B------:R-:W-:Y:S05]  /*99f0*/  BRA `(.L_x_8244) ;  /* 0x0000000800507947 */ /* 0x000fea0003800000 */
.L_x_8252:
        /* <DEDUP_REMOVED lines=20> */
.L_x_8257:
[----:B------:R-:W-:Y:S05]  /*9b40*/  BSYNC B0 ;  /* 0x0000000000007941 */ /* 0x000fea0003800000 */
.L_x_8256:
[----:B------:R-:W-:-:S05]  /*9b50*/  LOP3.LUT R5, R0, R5, RZ, 0xfc, !PT ;  /* 0x0000000500057212 */ /* 0x000fca00078efcff */
[----:B------:R0:W-:Y:S01]  /*9b60*/  STG.E.U8 desc[UR36][R8.64], R5 ;  /* 0x0000000508007986 */ /* 0x0001e2000c101124 */
[----:B------:R-:W-:Y:S05]  /*9b70*/  BRA `(.L_x_8244) ;  /* 0x0000000400f07947 */ /* 0x000fea0003800000 */
.L_x_8255:
        /* <DEDUP_REMOVED lines=12> */
.L_x_8259:
[----:B------:R-:W-:Y:S01]  /*9c40*/  IMAD.MOV.U32 R0, RZ, RZ, 0x7f ;  /* 0x0000007fff007424 */ /* 0x000fe200078e00ff */
[----:B------:R-:W-:-:S04]  /*9c50*/  ISETP.GT.U32.AND P0, PT, R4, 0x7f800000, PT ;  /* 0x7f8000000400780c */ /* 0x000fc80003f04070 */
[----:B------:R-:W-:-:S09]  /*9c60*/  SEL R0, R0, 0x7c, P0 ;  /* 0x0000007c00007807 */ /* 0x000fd20000000000 */
.L_x_8260:
[----:B------:R-:W-:Y:S05]  /*9c70*/  BSYNC B0 ;  /* 0x0000000000007941 */ /* 0x000fea0003800000 */
.L_x_8258:
[----:B------:R-:W-:-:S04]  /*9c80*/  LOP3.LUT R22, R22, 0x80000000, RZ, 0xc0, !PT ;  /* 0x8000000016167812 */ /* 0x000fc800078ec0ff */
[----:B------:R-:W-:-:S04]  /*9c90*/  SHF.R.U32.HI R3, RZ, 0x18, R22 ;  /* 0x00000018ff037819 */ /* 0x000fc80000011616 */
[----:B------:R-:W-:-:S05]  /*9ca0*/  LOP3.LUT R3, R0, R3, RZ, 0xfc, !PT ;  /* 0x0000000300037212 */ /* 0x000fca00078efcff */
[----:B------:R0:W-:Y:S01]  /*9cb0*/  STG.E.U8 desc[UR36][R8.64], R3 ;  /* 0x0000000308007986 */ /* 0x0001e2000c101124 */
[----:B------:R-:W-:Y:S05]  /*9cc0*/  BRA `(.L_x_8244) ;  /* 0x00000004009c7947 */ /* 0x000fea0003800000 */
.L_x_8254:
[----:B------:R-:W-:-:S05]  /*9cd0*/  F2FP.BF16.F32.PACK_AB R22, RZ, R22 ;  /* 0x00000016ff16723e */ /* 0x000fca00000010ff */
[----:B------:R0:W-:Y:S01]  /*9ce0*/  STG.E.U16 desc[UR36][R8.64], R22 ;  /* 0x0000001608007986 */ /* 0x0001e2000c101524 */
[----:B------:R-:W-:Y:S05]  /*9cf0*/  BRA `(.L_x_8244) ;  /* 0x0000000400907947 */ /* 0x000fea0003800000 */
.L_x_8251:
        /* <DEDUP_REMOVED lines=11> */
.L_x_8263:
        /* <DEDUP_REMOVED lines=16> */
.L_x_8266:
[----:B------:R-:W-:-:S04]  /*9eb0*/  LOP3.LUT R22, R22, 0x80000000, RZ, 0xc0, !PT ;  /* 0x8000000016167812 */ /* 0x000fc800078ec0ff */
[----:B------:R-:W-:-:S04]  /*9ec0*/  SHF.R.U32.HI R3, RZ, 0x18, R22 ;  /* 0x00000018ff037819 */ /* 0x000fc80000011616 */
[----:B------:R-:W-:-:S04]  /*9ed0*/  LOP3.LUT R0, R0, R3, RZ, 0xfc, !PT ;  /* 0x0000000300007212 */ /* 0x000fc800078efcff */
[----:B------:R-:W-:-:S07]  /*9ee0*/  PRMT R4, R0, 0x7610, R4 ;  /* 0x0000761000047816 */ /* 0x000fce0000000004 */
.L_x_8265:
[----:B------:R-:W-:Y:S05]  /*9ef0*/  BSYNC B0 ;  /* 0x0000000000007941 */ /* 0x000fea0003800000 */
.L_x_8264:
[----:B------:R0:W-:Y:S01]  /*9f00*/  STG.E.U8 desc[UR36][R8.64], R4 ;  /* 0x0000000408007986 */ /* 0x0001e2000c101124 */
[----:B------:R-:W-:Y:S05]  /*9f10*/  BRA `(.L_x_8244) ;  /* 0x0000000400087947 */ /* 0x000fea0003800000 */
.L_x_8262:
        /* <DEDUP_REMOVED lines=16> */
.L_x_8269:
[----:B------:R-:W-:-:S04]  /*a020*/  LOP3.LUT R22, R22, 0x80000000, RZ, 0xc0, !PT ;  /* 0x8000000016167812 */ /* 0x000fc800078ec0ff */
[----:B------:R-:W-:-:S04]  /*a030*/  SHF.R.U32.HI R3, RZ, 0x18, R22 ;  /* 0x00000018ff037819 */ /* 0x000fc80000011616 */
[----:B------:R-:W-:-:S04]  /*a040*/  LOP3.LUT R0, R0, R3, RZ, 0xfc, !PT ;  /* 0x0000000300007212 */ /* 0x000fc800078efcff */
[----:B------:R-:W-:-:S07]  /*a050*/  PRMT R4, R0, 0x7610, R4 ;  /* 0x0000761000047816 */ /* 0x000fce0000000004 */
.L_x_8268:
[----:B------:R-:W-:Y:S05]  /*a060*/  BSYNC B0 ;  /* 0x0000000000007941 */ /* 0x000fea0003800000 */
.L_x_8267:
[----:B------:R3:W-:Y:S01]  /*a070*/  STG.E.U8 desc[UR36][R8.64], R4 ;  /* 0x0000000408007986 */ /* 0x0007e2000c101124 */
[----:B------:R-:W-:Y:S05]  /*a080*/  BRA `(.L_x_8244) ;  /* 0x0000000000ac7947 */ /* 0x000fea0003800000 */
.L_x_8261:
        /* <DEDUP_REMOVED lines=21> */
.L_x_8243:
        /* <DEDUP_REMOVED lines=16> */
.L_x_8272:
[----:B------:R-:W-:Y:S05]  /*a2e0*/  BRA `(.L_x_8244) ;  /* 0x0000000000147947 */ /* 0x000fea0003800000 */
.L_x_8271:
[----:B------:R-:W0:Y:S02]  /*a2f0*/  F2I.U64.TRUNC R22, R22 ;  /* 0x0000001600167311 */ /* 0x000e24000020d800 */
[----:B0-----:R2:W-:Y:S01]  /*a300*/  STG.E.64 desc[UR36][R8.64], R22 ;  /* 0x0000001608007986 */ /* 0x0015e2000c101b24 */
[----:B------:R-:W-:Y:S05]  /*a310*/  BRA `(.L_x_8244) ;  /* 0x0000000000087947 */ /* 0x000fea0003800000 */
.L_x_8270:
[----:B------:R-:W0:Y:S02]  /*a320*/  F2I.FTZ.U32.TRUNC.NTZ R3, R22 ;  /* 0x0000001600037305 */ /* 0x000e24000021f000 */
[----:B0-----:R0:W-:Y:S02]  /*a330*/  STG.E desc[UR36][R8.64], R3 ;  /* 0x0000000308007986 */ /* 0x0011e4000c101924 */
.L_x_8244:
[----:B------:R-:W-:-:S07]  /*a340*/  VIADD R25, R25, 0x80 ;  /* 0x0000008019197836 */ /* 0x000fce0000000000 */
.L_x_8204:
[----:B------:R-:W-:Y:S05]  /*a350*/  BSYNC B6 ;  /* 0x0000000000067941 */ /* 0x000fea0003800000 */
.L_x_8203:
[----:B------:R-:W-:-:S13]  /*a360*/  ISETP.GE.AND P0, PT, R25, R17, PT ;  /* 0x000000111900720c */ /* 0x000fda0003f06270 */
[----:B------:R-:W-:Y:S05]  /*a370*/  @P0 EXIT ;  /* 0x000000000000094d */ /* 0x000fea0003800000 */
[----:B01-34-:R-:W0:Y:S01]  /*a380*/  LDC.64 R4, c[0x0][0x218] ;  /* 0x00008600ff047b82 */ /* 0x01be220000000a00 */
[----:B------:R-:W-:Y:S01]  /*a390*/  PRMT R0, R16, 0x9910, RZ ;  /* 0x0000991010007816 */ /* 0x000fe200000000ff */
[----:B------:R-:W-:Y:S01]  /*a3a0*/  IMAD R2, R2, 0x200, R25 ;  /* 0x0000020002027824 */ /* 0x000fe200078e0219 */
[----:B------:R-:W-:Y:S02]  /*a3b0*/  ULDC UR4, c[0x0][0x244] ;  /* 0x0000910000047ab9 */ /* 0x000fe40000000800 */
[----:B------:R-:W-:Y:S01]  /*a3c0*/  ISETP.GT.AND P1, PT, R0, 0x9, PT ;  /* 0x000000090000780c */ /* 0x000fe20003f24270 */
[----:B--2---:R-:W-:-:S05]  /*a3d0*/  IMAD R3, R2, UR4, RZ ;  /* 0x0000000402037c24 */ /* 0x004fca000f8e02ff */
        /* <DEDUP_REMOVED lines=14> */
.L_x_8276:
[----:B------:R-:W0:Y:S02]  /*a4c0*/  F2I.S64.TRUNC R24, R24 ;  /* 0x0000001800187311 */ /* 0x000e24000020d900 */
[----:B0-----:R-:W-:-:S05]  /*a4d0*/  IMAD.MOV.U32 R5, RZ, RZ, R24 ;  /* 0x000000ffff057224 */ /* 0x001fca00078e0018 */
[----:B------:R-:W-:Y:S01]  /*a4e0*/  STG.E.U8 desc[UR36][R2.64], R5 ;  /* 0x0000000502007986 */ /* 0x000fe2000c101124 */
[----:B------:R-:W-:Y:S05]  /*a4f0*/  EXIT ;  /* 0x000000000000794d */ /* 0x000fea0003800000 */
.L_x_8275:
        /* <DEDUP_REMOVED lines=9> */
.L_x_8279:
[----:B------:R-:W0:Y:S02]  /*a590*/  F2I.FTZ.TRUNC.NTZ R5, R24 ;  /* 0x0000001800057305 */ /* 0x000e24000021f100 */
[----:B0-----:R-:W-:Y:S01]  /*a5a0*/  STG.E desc[UR36][R2.64], R5 ;  /* 0x0000000502007986 */ /* 0x001fe2000c101924 */
[----:B------:R-:W-:Y:S05]  /*a5b0*/  EXIT ;  /* 0x000000000000794d */ /* 0x000fea0003800000 */
.L_x_8278:
[----:B------:R-:W0:Y:S02]  /*a5c0*/  F2I.FTZ.TRUNC.NTZ R5, R24 ;  /* 0x0000001800057305 */ /* 0x000e24000021f100 */
[----:B0-----:R-:W-:Y:S01]  /*a5d0*/  STG.E.U16 desc[UR36][R2.64], R5 ;  /* 0x0000000502007986 */ /* 0x001fe2000c101524 */
[----:B------:R-:W-:Y:S05]  /*a5e0*/  EXIT ;  /* 0x000000000000794d */ /* 0x000fea0003800000 */
.L_x_8274:
        /* <DEDUP_REMOVED lines=8> */
.L_x_8281:
[----:B------:R-:W-:-:S05]  /*a670*/  F2FP.F16.F32.PACK_AB R24, RZ, R24 ;  /* 0x00000018ff18723e */ /* 0x000fca00000000ff */
[----:B------:R-:W-:Y:S01]  /*a680*/  STG.E.U16 desc[UR36][R2.64], R24 ;  /* 0x0000001802007986 */ /* 0x000fe2000c101524 */
[----:B------:R-:W-:Y:S05]  /*a690*/  EXIT ;  /* 0x000000000000794d */ /* 0x000fea0003800000 */
.L_x_8280:
        /* <DEDUP_REMOVED lines=9> */
.L_x_8283:
[----:B------:R-:W-:-:S04]  /*a730*/  F2FP.F16.F32.PACK_AB R5, RZ, R24 ;  /* 0x00000018ff05723e */ /* 0x000fc800000000ff */
[----:B------:R-:W-:-:S05]  /*a740*/  PRMT R5, R5, 0x5410, RZ ;  /* 0x0000541005057816 */ /* 0x000fca00000000ff */
[----:B------:R-:W-:Y:S01]  /*a750*/  STG.E desc[UR36][R2.64], R5 ;  /* 0x0000000502007986 */ /* 0x000fe2000c101924 */
[----:B------:R-:W-:Y:S05]  /*a760*/  EXIT ;  /* 0x000000000000794d */ /* 0x000fea0003800000 */
.L_x_8282:
[----:B------:R-:W-:-:S06]  /*a770*/  FMUL.FTZ R4, R24, 1 ;  /* 0x3f80000018047820 */ /* 0x000fcc0000410000 */
[----:B------:R-:W0:Y:S02]  /*a780*/  F2F.F64.F32 R4, R4 ;  /* 0x0000000400047310 */ /* 0x000e240000201800 */
[----:B0-----:R-:W-:Y:S01]  /*a790*/  STG.E.64 desc[UR36][R2.64], R4 ;  /* 0x0000000402007986 */ /* 0x001fe2000c101b24 */
[----:B------:R-:W-:Y:S05]  /*a7a0*/  EXIT ;  /* 0x000000000000794d */ /* 0x000fea0003800000 */
.L_x_8273:
        /* <DEDUP_REMOVED lines=12> */
.L_x_8286:
[----:B------:R-:W-:Y:S01]  /*a870*/  FMUL.FTZ R4, R24, 1 ;  /* 0x3f80000018047820 */ /* 0x000fe20000410000 */
[----:B------:R-:W-:-:S05]  /*a880*/  CS2R R6, SRZ ;  /* 0x0000000000067805 */ /* 0x000fca000001ff00 */
[----:B------:R-:W0:Y:S02]  /*a890*/  F2F.F64.F32 R4, R4 ;  /* 0x0000000400047310 */ /* 0x000e240000201800 */
[----:B0-----:R-:W-:Y:S01]  /*a8a0*/  STG.E.128 desc[UR36][R2.64], R4 ;  /* 0x0000000402007986 */ /* 0x001fe2000c101d24 */
[----:B------:R-:W-:Y:S05]  /*a8b0*/  EXIT ;  /* 0x000000000000794d */ /* 0x000fea0003800000 */
.L_x_8285:
        /* <DEDUP_REMOVED lines=20> */
.L_x_8290:
[----:B------:R-:W-:Y:S05]  /*aa00*/  BSYNC B0 ;  /* 0x0000000000007941 */ /* 0x000fea0003800000 */
.L_x_8289:
[----:B------:R-:W-:-:S05]  /*aa10*/  LOP3.LUT R7, R0, R7, RZ, 0xfc, !PT ;  /* 0x0000000700077212 */ /* 0x000fca00078efcff */
[----:B------:R-:W-:Y:S01]  /*aa20*/  STG.E.U8 desc[UR36][R2.64], R7 ;  /* 0x0000000702007986 */ /* 0x000fe2000c101124 */
[----:B------:R-:W-:Y:S05]  /*aa30*/  EXIT ;  /* 0x000000000000794d */ /* 0x000fea0003800000 */
.L_x_8288:
        /* <DEDUP_REMOVED lines=12> */
.L_x_8292:
[----:B------:R-:W-:Y:S01]  /*ab00*/  IMAD.MOV.U32 R0, RZ, RZ, 0x7f ;  /* 0x0000007fff007424 */ /* 0x000fe200078e00ff */
[----:B------:R-:W-:-:S04]  /*ab10*/  ISETP.GT.U32.AND P0, PT, R4, 0x7f800000, PT ;  /* 0x7f8000000400780c */ /* 0x000fc80003f04070 */
[----:B------:R-:W-:-:S09]  /*ab20*/  SEL R0, R0, 0x7c, P0 ;  /* 0x0000007c00007807 */ /* 0x000fd20000000000 */
.L_x_8293:
[----:B------:R-:W-:Y:S05]  /*ab30*/  BSYNC B0 ;  /* 0x0000000000007941 */ /* 0x000fea0003800000 */
.L_x_8291:
[----:B------:R-:W-:-:S04]  /*ab40*/  LOP3.LUT R24, R24, 0x80000000, RZ, 0xc0, !PT ;  /* 0x8000000018187812 */ /* 0x000fc800078ec0ff */
[----:B------:R-:W-:-:S04]  /*ab50*/  SHF.R.U32.HI R5, RZ, 0x18, R24 ;  /* 0x00000018ff057819 */ /* 0x000fc80000011618 */
[----:B------:R-:W-:-:S05]  /*ab60*/  LOP3.LUT R5, R0, R5, RZ, 0xfc, !PT ;  /* 0x0000000500057212 */ /* 0x000fca00078efcff */
[----:B------:R-:W-:Y:S01]  /*ab70*/  STG.E.U8 desc[UR36][R2.64], R5 ;  /* 0x0000000502007986 */ /* 0x000fe2000c101124 */
[----:B------:R-:W-:Y:S05]  /*ab80*/  EXIT ;  /* 0x000000000000794d */ /* 0x000fea0003800000 */
.L_x_8287:
[----:B------:R-:W-:-:S05]  /*ab90*/  F2FP.BF16.F32.PACK_AB R24, RZ, R24 ;  /* 0x00000018ff18723e */ /* 0x000fca00000010ff */
[----:B------:R-:W-:Y:S01]  /*aba0*/  STG.E.U16 desc[UR36][R2.64], R24 ;  /* 0x0000001802007986 */ /* 0x000fe2000c101524 */
[----:B------:R-:W-:Y:S05]  /*abb0*/  EXIT ;  /* 0x000000000000794d */ /* 0x000fea0003800000 */
.L_x_8284:
        /* <DEDUP_REMOVED lines=11> */
.L_x_8296:
        /* <DEDUP_REMOVED lines=16> */
.L_x_8299:
[----:B------:R-:W-:-:S04]  /*ad70*/  LOP3.LUT R24, R24, 0x80000000, RZ, 0xc0, !PT ;  /* 0x8000000018187812 */ /* 0x000fc800078ec0ff */
[----:B------:R-:W-:-:S04]  /*ad80*/  SHF.R.U32.HI R5, RZ, 0x18, R24 ;  /* 0x00000018ff057819 */ /* 0x000fc80000011618 */
[----:B------:R-:W-:-:S04]  /*ad90*/  LOP3.LUT R4, R4, R5, RZ, 0xfc, !PT ;  /* 0x0000000504047212 */ /* 0x000fc800078efcff */
[----:B------:R-:W-:-:S07]  /*ada0*/  PRMT R0, R4, 0x7610, R0 ;  /* 0x0000761004007816 */ /* 0x000fce0000000000 */
.L_x_8298:
[----:B------:R-:W-:Y:S05]  /*adb0*/  BSYNC B0 ;  /* 0x0000000000007941 */ /* 0x000fea0003800000 */
.L_x_8297:
[----:B------:R-:W-:Y:S01]  /*adc0*/  STG.E.U8 desc[UR36][R2.64], R0 ;  /* 0x0000000002007986 */ /* 0x000fe2000c101124 */
[----:B------:R-:W-:Y:S05]  /*add0*/  EXIT ;  /* 0x000000000000794d */ /* 0x000fea0003800000 */
.L_x_8295:
        /* <DEDUP_REMOVED lines=16> */
.L_x_8302:
[----:B------:R-:W-:-:S04]  /*aee0*/  LOP3.LUT R24, R24, 0x80000000, RZ, 0xc0, !PT ;  /* 0x8000000018187812 */ /* 0x000fc800078ec0ff */
[----:B------:R-:W-:-:S04]  /*aef0*/  SHF.R.U32.HI R5, RZ, 0x18, R24 ;  /* 0x00000018ff057819 */ /* 0x000fc80000011618 */
[----:B------:R-:W-:-:S04]  /*af00*/  LOP3.LUT R4, R4, R5, RZ, 0xfc, !PT ;  /* 0x0000000504047212 */ /* 0x000fc800078efcff */
[----:B------:R-:W-:-:S07]  /*af10*/  PRMT R0, R4, 0x7610, R0 ;  /* 0x0000761004007816 */ /* 0x000fce0000000000 */
.L_x_8301:
[----:B------:R-:W-:Y:S05]  /*af20*/  BSYNC B0 ;  /* 0x0000000000007941 */ /* 0x000fea0003800000 */
.L_x_8300:
[----:B------:R-:W-:Y:S01]  /*af30*/  STG.E.U8 desc[UR36][R2.64], R0 ;  /* 0x0000000002007986 */ /* 0x000fe2000c101124 */
[----:B------:R-:W-:Y:S05]  /*af40*/  EXIT ;  /* 0x000000000000794d */ /* 0x000fea0003800000 */
.L_x_8294:
        /* <DEDUP_REMOVED lines=21> */
.L_x_8277:
        /* <DEDUP_REMOVED lines=16> */
.L_x_8305:
[----:B------:R-:W-:Y:S05]  /*b1a0*/  EXIT ;  /* 0x000000000000794d */ /* 0x000fea0003800000 */
.L_x_8304:
[----:B------:R-:W0:Y:S02]  /*b1b0*/  F2I.U64.TRUNC R24, R24 ;  /* 0x0000001800187311 */ /* 0x000e24000020d800 */
[----:B0-----:R-:W-:Y:S01]  /*b1c0*/  STG.E.64 desc[UR36][R2.64], R24 ;  /* 0x0000001802007986 */ /* 0x001fe2000c101b24 */
[----:B------:R-:W-:Y:S05]  /*b1d0*/  EXIT ;  /* 0x000000000000794d */ /* 0x000fea0003800000 */
.L_x_8303:
[----:B------:R-:W0:Y:S02]  /*b1e0*/  F2I.FTZ.U32.TRUNC.NTZ R5, R24 ;  /* 0x0000001800057305 */ /* 0x000e24000021f000 */
[----:B0-----:R-:W-:Y:S01]  /*b1f0*/  STG.E desc[UR36][R2.64], R5 ;  /* 0x0000000502007986 */ /* 0x001fe2000c101924 */
[----:B------:R-:W-:Y:S05]  /*b200*/  EXIT ;  /* 0x000000000000794d */ /* 0x000fea0003800000 */
.L_x_8306:
        /* <DEDUP_REMOVED lines=15> */
.L_x_9616:


//--------------------- .text._ZN2at6native18elementwise_kernelILi128ELi2EZNS0_22gpu_kernel_impl_nocastIZZZNS0_10glu_kernelERNS_18TensorIteratorBaseEENKUlvE_clEvENKUlvE0_clEvEUlffE_EEvS4_RKT_EUliE_EEviT1_ --------------------------
	.section	.text._ZN2at6native18elementwise_kernelILi128ELi2EZNS0_22gpu_kernel_impl_nocastIZZZNS0_10glu_kernelERNS_18TensorIteratorBaseEENKUlvE_clEvENKUlvE0_clEvEUlffE_EEvS4_RKT_EUliE_EEviT1_,"ax",@progbits
	.align	128
        .global         _ZN2at6native18elementwise_kernelILi128ELi2EZNS0_22gpu_kernel_impl_nocastIZZZNS0_10glu_kernelERNS_18TensorIteratorBaseEENKUlvE_clEvENKUlvE0_clEvEUlffE_EEvS4_RKT_EUliE_EEviT1_
        .type           _ZN2at6native18elementwise_kernelILi128ELi2EZNS0_22gpu_kernel_impl_nocastIZZZNS0_10glu_kernelERNS_18TensorIteratorBaseEENKUlvE_clEvENKUlvE0_clEvEUlffE_EEvS4_RKT_EUliE_EEviT1_,@function
        .size           _ZN2at6native18elementwise_kernelILi128ELi2EZNS0_22gpu_kernel_impl_nocastIZZZNS0_10glu_kernelERNS_18TensorIteratorBaseEENKUlvE_clEvENKUlvE0_clEvEUlffE_EEvS4_RKT_EUliE_EEviT1_,(.L_x_9617 - _ZN2at6native18elementwise_kernelILi128ELi2EZNS0_22gpu_kernel_impl_nocastIZZZNS0_10glu_kernelERNS_18TensorIteratorBaseEENKUlvE_clEvENKUlvE0_clEvEUlffE_EEvS4_RKT_EUliE_EEviT1_)
        .other          _ZN2at6native18elementwise_kernelILi128ELi2EZNS0_22gpu_kernel_impl_nocastIZZZNS0_10glu_kernelERNS_18TensorIteratorBaseEENKUlvE_clEvENKUlvE0_clEvEUlffE_EEvS4_RKT_EUliE_EEviT1_,@"STO_CUDA_ENTRY STV_DEFAULT"
_ZN2at6native18elementwise_kernelILi128ELi2EZNS0_22gpu_kernel_impl_nocastIZZZNS0_10glu_kernelERNS_18TensorIteratorBaseEENKUlvE_clEvENKUlvE0_clEvEUlffE_EEvS4_RKT_EUliE_EEviT1_:
.text._ZN2at6native18elementwise_kernelILi128ELi2EZNS0_22gpu_kernel_impl_nocastIZZZNS0_10glu_kernelERNS_18TensorIteratorBaseEENKUlvE_clEvENKUlvE0_clEvEUlffE_EEvS4_RKT_EUliE_EEviT1_:
        /* <DEDUP_REMOVED lines=363> */
.L_x_8309:
[----:B------:R-:W-:Y:S02]  /*16b0*/  ULDC.64 UR8, c[0x0][0x488] ;  /* 0x0001220000087ab9 */ /* 0x000fe40000000a00 */
[----:B------:R-:W-:-:S04]  /*16c0*/  IADD3 R4, P0, R4, UR8, RZ ;  /* 0x0000000804047c10 */ /* 0x000fc8000ff1e0ff */
[----:B------:R-:W-:Y:S01]  /*16d0*/  IADD3.X R5, RZ, UR9, RZ, P0, !PT ;  /* 0x00000009ff057c10 */ /* 0x000fe200087fe4ff */
[----:B------:R-:W-:-:S04]  /*16e0*/  ULDC.64 UR8, c[0x0][0x480] ;  /* 0x0001200000087ab9 */ /* 0x000fc80000000a00 */
[----:B------:R-:W2:Y:S01]  /*16f0*/  LDG.E R4, desc[UR4][R4.64] ;  /* 0x0000000404047981 */ /* 0x000ea2000c1e1900 */
[----:B------:R-:W-:-:S04]  /*1700*/  IADD3 R6, P0, R2, UR8, RZ ;  /* 0x0000000802067c10 */ /* 0x000fc8000ff1e0ff */
[----:B------:R-:W-:Y:S01]  /*1710*/  IADD3.X R7, RZ, UR9, RZ, P0, !PT ;  /* 0x00000009ff077c10 */ /* 0x000fe200087fe4ff */
[----:B------:R-:W-:-:S05]  /*1720*/  ULDC.64 UR8, c[0x0][0x478] ;  /* 0x00011e0000087ab9 */ /* 0x000fca0000000a00 */
[----:B------:R-:W3:Y:S01]  /*1730*/  LDG.E R7, desc[UR4][R6.64] ;  /* 0x0000000406077981 */ /* 0x000ee2000c1e1900 */
[----:B------:R-:W-:Y:S02]  /*1740*/  IADD3 R2, P0, R3, UR8, RZ ;  /* 0x0000000803027c10 */ /* 0x000fe4000ff1e0ff */
[----:B------:R-:W-:Y:S02]  /*1750*/  IADD3 R9, R0, 0x80, RZ ;  /* 0x0000008000097810 */ /* 0x000fe40007ffe0ff */
[----:B------:R-:W-:Y:S01]  /*1760*/  IADD3.X R3, RZ, UR9, RZ, P0, !PT ;  /* 0x00000009ff037c10 */ /* 0x000fe200087fe4ff */
[----:B--2---:R-:W-:-:S06]  /*1770*/  FMUL.FTZ R8, R4, -1.4426950216293334961 ;  /* 0xbfb8aa3b04087820 */ /* 0x004fcc0000410000 */
[----:B------:R-:W0:Y:S02]  /*1780*/  MUFU.EX2 R8, R8 ;  /* 0x0000000800087308 */ /* 0x000e240000000800 */
[----:B0-----:R-:W-:-:S06]  /*1790*/  FADD.FTZ R10, R8, 1 ;  /* 0x3f800000080a7421 */ /* 0x001fcc0000010000 */
[----:B------:R-:W3:Y:S02]  /*17a0*/  MUFU.RCP R10, R10 ;  /* 0x0000000a000a7308 */ /* 0x000ee40000001000 */
[----:B---3--:R-:W-:-:S05]  /*17b0*/  FMUL.FTZ R5, R10, R7 ;  /* 0x000000070a057220 */ /* 0x008fca0000410000 */
[----:B------:R0:W-:Y:S02]  /*17c0*/  STG.E desc[UR4][R2.64], R5 ;  /* 0x0000000502007986 */ /* 0x0001e4000c101904 */
.L_x_8308:
[----:B------:R-:W-:Y:S05]  /*17d0*/  BSYNC B0 ;  /* 0x0000000000007941 */ /* 0x000fea0003800000 */
.L_x_8307:
[----:B------:R-:W-:-:S13]  /*17e0*/  ISETP.GE.AND P0, PT, R9, UR6, PT ;  /* 0x0000000609007c0c */ /* 0x000fda000bf06270 */
[----:B------:R-:W-:Y:S05]  /*17f0*/  @P0 EXIT ;  /* 0x000000000000094d */ /* 0x000fea0003800000 */
[----:B------:R-:W1:Y:S01]  /*1800*/  LDC R8, c[0x0][0x218] ;  /* 0x00008600ff087b82 */ /* 0x000e620000000800 */
[----:B------:R-:W-:Y:S01]  /*1810*/  HFMA2.MMA R0, -RZ, RZ, 0, 0 ;  /* 0x00000000ff007435 */ /* 0x000fe200000001ff */
[----:B0-----:R-:W-:Y:S02]  /*1820*/  CS2R R2, SRZ ;  /* 0x0000000000027805 */ /* 0x001fe4000001ff00 */
        /* <DEDUP_REMOVED lines=333> */
[----:B------:R-:W-:-:S03]  /*2d00*/  @P0 MOV R8, RZ ;  /* 0x000000ff00080202 */ /* 0x000fc60000000f00 */
[----:B------:R-:W1:Y:S08]  /*2d10*/  @P0 LDC R13, c[0x0][0x33c] ;  /* 0x0000cf00ff0d0b82 */ /* 0x000e700000000800 */
[----:B------:R-:W2:Y:S08]  /*2d20*/  @P0 LDC.64 R6, c[0x0][0x468] ;  /* 0x00011a00ff060b82 */ /* 0x000eb00000000a00 */
[----:B------:R-:W3:Y:S01]  /*2d30*/  @P0 LDC R12, c[0x0][0x470] ;  /* 0x00011c00ff0c0b82 */ /* 0x000ee20000000800 */
[----:B0-----:R-:W-:-:S05]  /*2d40*/  @P0 IMAD.HI.U32 R4, R9, R10, R8 ;  /* 0x0000000a09040227 */ /* 0x001fca00078e0008 */
[----:B------:R-:W-:Y:S02]  /*2d50*/  @P0 SHF.R.U32.HI R4, RZ, R11, R4 ;  /* 0x0000000bff040219 */ /* 0x000fe40000011604 */
[----:B------:R-:W-:Y:S02]  /*2d60*/  IADD3 R11, -R9, RZ, RZ ;  /* 0x000000ff090b7210 */ /* 0x000fe40007ffe1ff */
[----:B------:R-:W-:-:S03]  /*2d70*/  @P0 IADD3 R8, -R4, RZ, RZ ;  /* 0x000000ff04080210 */ /* 0x000fc60007ffe1ff */
[----:B------:R-:W-:Y:S01]  /*2d80*/  IMAD R5, R11, UR8, R5 ;  /* 0x000000080b057c24 */ /* 0x000fe2000f8e0205 */
[----:B------:R-:W-:Y:S01]  /*2d90*/  ULDC.64 UR8, c[0x0][0x460] ;  /* 0x0001180000087ab9 */ /* 0x000fe20000000a00 */
[----:B-1----:R-:W-:Y:S02]  /*2da0*/  @P0 IMAD R9, R13, R8, R9 ;  /* 0x000000080d090224 */ /* 0x002fe400078e0209 */
[C---:B------:R-:W-:Y:S02]  /*2db0*/  IMAD R3, R5.reuse, UR6, R3 ;  /* 0x0000000605037c24 */ /* 0x040fe4000f8e0203 */
[C---:B------:R-:W-:Y:S02]  /*2dc0*/  IMAD R0, R5.reuse, UR8, R0 ;  /* 0x0000000805007c24 */ /* 0x040fe4000f8e0200 */
[----:B------:R-:W-:Y:S02]  /*2dd0*/  IMAD R2, R5, UR9, R2 ;  /* 0x0000000905027c24 */ /* 0x000fe4000f8e0202 */
[----:B--2---:R-:W-:-:S02]  /*2de0*/  @P0 IMAD R3, R9, R6, R3 ;  /* 0x0000000609030224 */ /* 0x004fc400078e0203 */
[C---:B------:R-:W-:Y:S02]  /*2df0*/  @P0 IMAD R0, R9.reuse, R7, R0 ;  /* 0x0000000709000224 */ /* 0x040fe400078e0200 */
[----:B---3--:R-:W-:-:S07]  /*2e00*/  @P0 IMAD R2, R9, R12, R2 ;  /* 0x0000000c09020224 */ /* 0x008fce00078e0202 */
.L_x_8310:
        /* <DEDUP_REMOVED lines=9> */
[----:B------:R-:W-:-:S04]  /*2ea0*/  IADD3 R2, P0, R3, UR6, RZ ;  /* 0x0000000603027c10 */ /* 0x000fc8000ff1e0ff */
[----:B------:R-:W-:Y:S01]  /*2eb0*/  IADD3.X R3, RZ, UR7, RZ, P0, !PT ;  /* 0x00000007ff037c10 */ /* 0x000fe200087fe4ff */
[----:B--2---:R-:W-:-:S06]  /*2ec0*/  FMUL.FTZ R0, R4, -1.4426950216293334961 ;  /* 0xbfb8aa3b04007820 */ /* 0x004fcc0000410000 */
[----:B------:R-:W0:Y:S02]  /*2ed0*/  MUFU.EX2 R0, R0 ;  /* 0x0000000000007308 */ /* 0x000e240000000800 */
[----:B0-----:R-:W-:-:S06]  /*2ee0*/  FADD.FTZ R8, R0, 1 ;  /* 0x3f80000000087421 */ /* 0x001fcc0000010000 */
[----:B------:R-:W3:Y:S02]  /*2ef0*/  MUFU.RCP R8, R8 ;  /* 0x0000000800087308 */ /* 0x000ee40000001000 */
[----:B---3--:R-:W-:-:S05]  /*2f00*/  FMUL.FTZ R5, R8, R7 ;  /* 0x0000000708057220 */ /* 0x008fca0000410000 */
[----:B------:R-:W-:Y:S01]  /*2f10*/  STG.E desc[UR4][R2.64], R5 ;  /* 0x0000000502007986 */ /* 0x000fe2000c101904 */
[----:B------:R-:W-:Y:S05]  /*2f20*/  EXIT ;  /* 0x000000000000794d */ /* 0x000fea0003800000 */
.L_x_8311:
        /* <DEDUP_REMOVED lines=13> */
.L_x_9617:


//--------------------- .text._ZN2at6native27unrolled_elementwise_kernelIZZZNS0_10glu_kernelERNS_18TensorIteratorBaseEENKUlvE_clEvENKUlvE0_clEvEUlffE_St5arrayIPcLm3EELi4E23TrivialOffsetCalculatorILi2EjESA_ILi1EjENS0_6memory15LoadWithoutCastENSD_16StoreWithoutCastEEEviT_T0_T2_T3_T4_T5_ --------------------------
	.section	.text._ZN2at6native27unrolled_elementwise_kernelIZZZNS0_10glu_kernelERNS_18TensorIteratorBaseEENKUlvE_clEvENKUlvE0_clEvEUlffE_St5arrayIPcLm3EELi4E23TrivialOffsetCalculatorILi2EjESA_ILi1EjENS0_6memory15LoadWithoutCastENSD_16StoreWithoutCastEEEviT_T0_T2_T3_T4_T5_,"ax",@progbits
	.align	128
        .global         _ZN2at6native27unrolled_elementwise_kernelIZZZNS0_10glu_kernelERNS_18TensorIteratorBaseEENKUlvE_clEvENKUlvE0_clEvEUlffE_St5arrayIPcLm3EELi4E23TrivialOffsetCalculatorILi2EjESA_ILi1EjENS0_6memory15LoadWithoutCastENSD_16StoreWithoutCastEEEviT_T0_T2_T3_T4_T5_
        .type           _ZN2at6native27unrolled_elementwise_kernelIZZZNS0_10glu_kernelERNS_18TensorIteratorBaseEENKUlvE_clEvENKUlvE0_clEvEUlffE_St5arrayIPcLm3EELi4E23TrivialOffsetCalculatorILi2EjESA_ILi1EjENS0_6memory15LoadWithoutCastENSD_16StoreWithoutCastEEEviT_T0_T2_T3_T4_T5_,@function
        .size           _ZN2at6native27unrolled_elementwise_kernelIZZZNS0_10glu_kernelERNS_18TensorIteratorBaseEENKUlvE_clEvENKUlvE0_clEvEUlffE_St5arrayIPcLm3EELi4E23TrivialOffsetCalculatorILi2EjESA_ILi1EjENS0_6memory15LoadWithoutCastENSD_16StoreWithoutCastEEEviT_T0_T2_T3_T4_T5_,(.L_x_9618 - _ZN2at6native27unrolled_elementwise_kernelIZZZNS0_10glu_kernelERNS_18TensorIteratorBaseEENKUlvE_clEvENKUlvE0_clEvEUlffE_St5arrayIPcLm3EELi4E23TrivialOffsetCalculatorILi2EjESA_ILi1EjENS0_6memory15LoadWithoutCastENSD_16StoreWithoutCastEEEviT_T0_T2_T3_T4_T5_)
        .other          _ZN2at6native27unrolled_elementwise_kernelIZZZNS0_10glu_kernelERNS_18TensorIteratorBaseEENKUlvE_clEvENKUlvE0_clEvEUlffE_St5arrayIPcLm3EELi4E23TrivialOffsetCalculatorILi2EjESA_ILi1EjENS0_6memory15LoadWithoutCastENSD_16StoreWithoutCastEEEviT_T0_T2_T3_T4_T5_,@"STO_CUDA_ENTRY STV_DEFAULT"
_ZN2at6native27unrolled_elementwise_kernelIZZZNS0_10glu_kernelERNS_18TensorIteratorBaseEENKUlvE_clEvENKUlvE0_clEvEUlffE_St5arrayIPcLm3EELi4E23TrivialOffsetCalculatorILi2EjESA_ILi1EjENS0_6memory15LoadWithoutCastENSD_16StoreWithoutCastEEEviT_T0_T2_T3_T4_T5_:
.text._ZN2at6native27unrolled_elementwise_kernelIZZZNS0_10glu_kernelERNS_18TensorIteratorBaseEENKUlvE_clEvENKUlvE0_clEvEUlffE_St5arrayIPcLm3EELi4E23TrivialOffsetCalculatorILi2EjESA_ILi1EjENS0_6memory15LoadWithoutCastENSD_16StoreWithoutCastEEEviT_T0_T2_T3_T4_T5_:
[----:B------:R-:W-:Y:S01]  /*0000*/  LDC R1, c[0x0][0x28] ;  /* 0x00000a00ff017b82 */ /* 0x000fe20000000800 */
[----:B------:R-:W0:Y:S07]  /*0010*/  S2R R0, SR_CTAID.X ;  /* 0x0000000000007919 */ /* 0x000e2e0000002500 */
[----:B------:R-:W0:Y:S01]  /*0020*/  LDC R3, c[0x0][0x210] ;  /* 0x00008400ff037b82 */ /* 0x000e220000000800 */
        /* <DEDUP_REMOVED lines=8> */
[----:B------:R-:W-:-:S03]  /*00b0*/  ISETP.GE.AND P3, PT, R19, R10, PT ;  /* 0x0000000a1300720c */ /* 0x000fc60003f66270 */
[----:B------:R-:W1:Y:S10]  /*00c0*/  @!P0 LDC.64 R6, c[0x0][0x220] ;  /* 0x00008800ff068b82 */ /* 0x000e740000000a00 */
[----:B------:R-:W-:Y:S01]  /*00d0*/  @!P3 LEA R23, R0, R19, 0x9 ;  /* 0x000000130017b211 */ /* 0x000fe200078e48ff */
[----:B------:R-:W-:Y:S01]  /*00e0*/  @!P3 VIADD R19, R19, 0x80 ;  /* 0x000000801313b836 */ /* 0x000fe20000000000 */
[----:B------:R-:W2:Y:S04]  /*00f0*/  @!P3 LDC.64 R4, c[0x0][0x228] ;  /* 0x00008a00ff04bb82 */ /* 0x000ea80000000a00 */
[----:B------:R-:W-:Y:S01]  /*0100*/  ISETP.GE.AND P5, PT, R19, R10, PT ;  /* 0x0000000a1300720c */ /* 0x000fe20003fa6270 */
[----:B0-----:R-:W-:-:S05]  /*0110*/  @!P0 IMAD.WIDE.U32 R26, R25, 0x4, R26 ;  /* 0x00000004191a8825 */ /* 0x001fca00078e001a */
[----:B------:R-:W3:Y:S07]  /*0120*/  @!P0 LDG.E R12, desc[UR4][R26.64] ;  /* 0x000000041a0c8981 */ /* 0x000eee000c1e1900 */
[----:B------:R-:W0:Y:S01]  /*0130*/  @!P5 LDC.64 R2, c[0x0][0x228] ;  /* 0x00008a00ff02db82 */ /* 0x000e220000000a00 */
[----:B------:R-:W-:Y:S02]  /*0140*/  @!P5 LEA R21, R0, R19, 0x9 ;  /* 0x000000130015d211 */ /* 0x000fe400078e48ff */
[----:B------:R-:W-:-:S04]  /*0150*/  @!P5 IADD3 R19, R19, 0x80, RZ ;  /* 0x000000801313d810 */ /* 0x000fc80007ffe0ff */
[----:B------:R-:W-:Y:S01]  /*0160*/  ISETP.GE.AND P4, PT, R19, R10, PT ;  /* 0x0000000a1300720c */ /* 0x000fe20003f86270 */
[----:B--2---:R-:W-:Y:S02]  /*0170*/  @!P3 IMAD.WIDE.U32 R28, R23, 0x4, R4 ;  /* 0x00000004171cb825 */ /* 0x004fe400078e0004 */
[----:B------:R-:W2:Y:S03]  /*0180*/  @!P3 LDC.64 R4, c[0x0][0x220] ;  /* 0x00008800ff04bb82 */ /* 0x000ea60000000a00 */
[----:B------:R-:W4:Y:S07]  /*0190*/  @!P3 LDG.E R17, desc[UR4][R28.64] ;  /* 0x000000041c11b981 */ /* 0x000f2e000c1e1900 */
[----:B------:R-:W2:Y:S01]  /*01a0*/  @!P4 LDC.64 R8, c[0x0][0x228] ;  /* 0x00008a00ff08cb82 */ /* 0x000ea20000000a00 */
[----:B0-----:R-:W-:-:S05]  /*01b0*/  @!P5 IMAD.WIDE.U32 R2, R21, 0x4, R2 ;  /* 0x000000041502d825 */ /* 0x001fca00078e0002 */
[----:B------:R0:W4:Y:S01]  /*01c0*/  @!P5 LDG.E R11, desc[UR4][R2.64] ;  /* 0x00000004020bd981 */ /* 0x000122000c1e1900 */
[----:B------:R-:W-:Y:S01]  /*01d0*/  IMAD.MOV.U32 R18, RZ, RZ, RZ ;  /* 0x000000ffff127224 */ /* 0x000fe200078e00ff */
[----:B------:R-:W-:Y:S01]  /*01e0*/  @!P4 LEA R19, R0, R19, 0x9 ;  /* 0x000000130013c211 */ /* 0x000fe200078e48ff */
[----:B-1----:R-:W-:-:S05]  /*01f0*/  @!P0 IMAD.WIDE.U32 R6, R25, 0x4, R6 ;  /* 0x0000000419068825 */ /* 0x002fca00078e0006 */
[----:B------:R1:W4:Y:S01]  /*0200*/  @!P0 LDG.E R18, desc[UR4][R6.64] ;  /* 0x0000000406128981 */ /* 0x000322000c1e1900 */
[----:B0-----:R-:W0:Y:S01]  /*0210*/  @!P5 LDC.64 R2, c[0x0][0x220] ;  /* 0x00008800ff02db82 */ /* 0x001e220000000a00 */
[----:B--2---:R-:W-:-:S06]  /*0220*/  @!P4 IMAD.WIDE.U32 R8, R19, 0x4, R8 ;  /* 0x000000041308c825 */ /* 0x004fcc00078e0008 */
[----:B------:R-:W2:Y:S01]  /*0230*/  @!P4 LDG.E R8, desc[UR4][R8.64] ;  /* 0x000000040808c981 */ /* 0x000ea2000c1e1900 */
[----:B------:R-:W-:Y:S01]  /*0240*/  @!P3 IMAD.WIDE.U32 R4, R23, 0x4, R4 ;  /* 0x000000041704b825 */ /* 0x000fe200078e0004 */
[----:B------:R-:W-:-:S06]  /*0250*/  CS2R R22, SRZ ;  /* 0x0000000000167805 */ /* 0x000fcc000001ff00 */
[----:B------:R1:W2:Y:S01]  /*0260*/  @!P3 LDG.E R23, desc[UR4][R4.64] ;  /* 0x000000040417b981 */ /* 0x0002a2000c1e1900 */
[----:B0-----:R-:W-:Y:S02]  /*0270*/  @!P5 IMAD.WIDE.U32 R2, R21, 0x4, R2 ;  /* 0x000000041502d825 */ /* 0x001fe400078e0002 */
[----:B------:R-:W0:Y:S03]  /*0280*/  @!P4 LDC.64 R20, c[0x0][0x220] ;  /* 0x00008800ff14cb82 */ /* 0x000e260000000a00 */
[----:B------:R1:W2:Y:S02]  /*0290*/  @!P5 LDG.E R22, desc[UR4][R2.64] ;  /* 0x000000040216d981 */ /* 0x0002a4000c1e1900 */
[----:B-1----:R-:W-:Y:S01]  /*02a0*/  IMAD.MOV.U32 R6, RZ, RZ, -0x80000000 ;  /* 0x80000000ff067424 */ /* 0x002fe200078e00ff */
[----:B------:R-:W-:-:S04]  /*02b0*/  MOV R7, R13 ;  /* 0x0000000d00077202 */ /* 0x000fc80000000f00 */
[----:B------:R-:W-:-:S04]  /*02c0*/  IADD3 R5, R7, 0x100, RZ ;  /* 0x0000010007057810 */ /* 0x000fc80007ffe0ff */
[----:B------:R-:W-:Y:S01]  /*02d0*/  ISETP.GE.AND P1, PT, R5, R10, PT ;  /* 0x0000000a0500720c */ /* 0x000fe20003f26270 */
[----:B------:R-:W-:Y:S01]  /*02e0*/  HFMA2.MMA R4, -RZ, RZ, -0.0 , 0 ;  /* 0x80000000ff047435 */ /* 0x000fe200000001ff */
[----:B------:R-:W-:Y:S01]  /*02f0*/  MOV R5, 0x80000000 ;  /* 0x8000000000057802 */ /* 0x000fe20000000f00 */
[----:B------:R-:W1:Y:S01]  /*0300*/  @!P0 LDC.64 R2, c[0x0][0x218] ;  /* 0x00008600ff028b82 */ /* 0x000e620000000a00 */
[----:B0-----:R-:W-:Y:S01]  /*0310*/  @!P4 IMAD.WIDE.U32 R20, R19, 0x4, R20 ;  /* 0x000000041314c825 */ /* 0x001fe200078e0014 */
[----:B------:R-:W-:-:S04]  /*0320*/  IADD3 R19, R7, 0x80, RZ ;  /* 0x0000008007137810 */ /* 0x000fc80007ffe0ff */
[----:B------:R-:W-:Y:S01]  /*0330*/  ISETP.GE.AND P2, PT, R19, R10, PT ;  /* 0x0000000a1300720c */ /* 0x000fe20003f46270 */
[----:B------:R-:W-:-:S10]  /*0340*/  HFMA2.MMA R9, -RZ, RZ, 0, 0 ;  /* 0x00000000ff097435 */ /* 0x000fd400000001ff */
[----:B------:R0:W5:Y:S01]  /*0350*/  @!P4 LDG.E R9, desc[UR4][R20.64] ;  /* 0x000000041409c981 */ /* 0x000162000c1e1900 */
[----:B------:R-:W-:Y:S01]  /*0360*/  BSSY B0, `(.L_x_8312) ;  /* 0x0000025000007945 */ /* 0x000fe20003800000 */
[----:B---3--:R-:W-:-:S06]  /*0370*/  @!P0 FMUL.FTZ R6, R12, -1.4426950216293334961 ;  /* 0xbfb8aa3b0c068820 */ /* 0x008fcc0000410000 */
[----:B------:R-:W3:Y:S01]  /*0380*/  @!P0 MUFU.EX2 R6, R6 ;  /* 0x0000000600068308 */ /* 0x000ee20000000800 */
[----:B----4-:R-:W-:Y:S01]  /*0390*/  @!P3 FMUL.FTZ R4, R17, -1.4426950216293334961 ;  /* 0xbfb8aa3b1104b820 */ /* 0x010fe20000410000 */
[----:B------:R-:W-:Y:S01]  /*03a0*/  @!P5 FMUL.FTZ R5, R11, -1.4426950216293334961 ;  /* 0xbfb8aa3b0b05d820 */ /* 0x000fe20000410000 */
[----:B---3--:R-:W-:-:S05]  /*03b0*/  @!P0 FADD.FTZ R11, R6, 1 ;  /* 0x3f800000060b8421 */ /* 0x008fca0000010000 */
[----:B------:R-:W3:Y:S08]  /*03c0*/  @!P1 MUFU.EX2 R5, R5 ;  /* 0x0000000500059308 */ /* 0x000ef00000000800 */
[----:B------:R-:W4:Y:S08]  /*03d0*/  @!P2 MUFU.EX2 R4, R4 ;  /* 0x000000040004a308 */ /* 0x000f300000000800 */
[----:B------:R-:W0:Y:S01]  /*03e0*/  @!P0 MUFU.RCP R11, R11 ;  /* 0x0000000b000b8308 */ /* 0x000e220000001000 */
[----:B---3--:R-:W-:Y:S01]  /*03f0*/  @!P1 FADD.FTZ R6, R5, 1 ;  /* 0x3f80000005069421 */ /* 0x008fe20000010000 */
[----:B------:R-:W-:Y:S01]  /*0400*/  VIADD R17, R7, 0x180 ;  /* 0x0000018007117836 */ /* 0x000fe20000000000 */
[----:B------:R-:W-:-:S04]  /*0410*/  @!P0 LEA R5, R0, R13, 0x9 ;  /* 0x0000000d00058211 */ /* 0x000fc800078e48ff */
[----:B------:R-:W-:Y:S01]  /*0420*/  ISETP.GE.AND P3, PT, R17, R10, PT ;  /* 0x0000000a1100720c */ /* 0x000fe20003f66270 */
[----:B-1----:R-:W-:-:S04]  /*0430*/  @!P0 IMAD.WIDE.U32 R2, R5, 0x4, R2 ;  /* 0x0000000405028825 */ /* 0x002fc800078e0002 */
[----:B----4-:R-:W-:Y:S01]  /*0440*/  @!P2 FADD.FTZ R12, R4, 1 ;  /* 0x3f800000040ca421 */ /* 0x010fe20000010000 */
[----:B------:R-:W-:Y:S01]  /*0450*/  HFMA2.MMA R4, -RZ, RZ, -0.0 , 0 ;  /* 0x80000000ff047435 */ /* 0x000fe200000001ff */
[----:B------:R-:W-:Y:S01]  /*0460*/  @!P0 MOV R7, R19 ;  /* 0x0000001300078202 */ /* 0x000fe20000000f00 */
[----:B0-----:R-:W-:-:S04]  /*0470*/  @!P0 FMUL.FTZ R16, R11, R18 ;  /* 0x000000120b108220 */ /* 0x001fc80000410000 */
[----:B--2---:R-:W-:Y:S01]  /*0480*/  @!P4 FMUL.FTZ R4, R8, -1.4426950216293334961 ;  /* 0xbfb8aa3b0804c820 */ /* 0x004fe20000410000 */
[----:B------:R-:W0:Y:S01]  /*0490*/  @!P2 MUFU.RCP R12, R12 ;  /* 0x0000000c000ca308 */ /* 0x000e220000001000 */
[----:B------:R1:W-:Y:S01]  /*04a0*/  @!P0 STG.E desc[UR4][R2.64], R16 ;  /* 0x0000001002008986 */ /* 0x0003e2000c101904 */
[----:B------:R-:W-:-:S06]  /*04b0*/  ISETP.GE.AND P4, PT, R7, R10, PT ;  /* 0x0000000a0700720c */ /* 0x000fcc0003f86270 */
[----:B------:R-:W2:Y:S08]  /*04c0*/  @!P1 MUFU.RCP R17, R6 ;  /* 0x0000000600119308 */ /* 0x000eb00000001000 */
[----:B------:R-:W3:Y:S01]  /*04d0*/  @!P3 MUFU.EX2 R4, R4 ;  /* 0x000000040004b308 */ /* 0x000ee20000000800 */
[----:B0-----:R-:W-:Y:S01]  /*04e0*/  @!P2 FMUL.FTZ R14, R12, R23 ;  /* 0x000000170c0ea220 */ /* 0x001fe20000410000 */
[----:B--2---:R-:W-:Y:S01]  /*04f0*/  @!P1 FMUL.FTZ R15, R17, R22 ;  /* 0x00000016110f9220 */ /* 0x004fe20000410000 */
[----:B-1----:R-:W-:Y:S06]  /*0500*/  @P4 BRA `(.L_x_8313) ;  /* 0x0000000000284947 */ /* 0x002fec0003800000 */
[----:B------:R-:W0:Y:S01]  /*0510*/  LDC.64 R12, c[0x0][0x218] ;  /* 0x00008600ff0c7b82 */ /* 0x000e220000000a00 */
[----:B------:R-:W-:Y:S01]  /*0520*/  IMAD R3, R0, 0x200, R7 ;  /* 0x0000020000037824 */ /* 0x000fe200078e0207 */
[----:B------:R-:W-:-:S04]  /*0530*/  IADD3 R7, R7, 0x80, RZ ;  /* 0x0000008007077810 */ /* 0x000fc80007ffe0ff */
[----:B------:R-:W-:-:S13]  /*0540*/  ISETP.GE.AND P0, PT, R7, R10, PT ;  /* 0x0000000a0700720c */ /* 0x000fda0003f06270 */
[----:B------:R-:W-:Y:S02]  /*0550*/  @!P0 LEA R5, R0, R7, 0x9 ;  /* 0x0000000700058211 */ /* 0x000fe400078e48ff */
[----:B------:R-:W-:Y:S01]  /*0560*/  @!P0 IADD3 R7, R7, 0x80, RZ ;  /* 0x0000008007078810 */ /* 0x000fe20007ffe0ff */
[----:B0-----:R-:W-:-:S04]  /*0570*/  IMAD.WIDE.U32 R2, R3, 0x4, R12 ;  /* 0x0000000403027825 */ /* 0x001fc800078e000c */
[----:B------:R-:W-:Y:S01]  /*0580*/  @!P0 IMAD.WIDE.U32 R12, R5, 0x4, R12 ;  /* 0x00000004050c8825 */ /* 0x000fe200078e000c */
[----:B------:R0:W-:Y:S04]  /*0590*/  STG.E desc[UR4][R2.64], R14 ;  /* 0x0000000e02007986 */ /* 0x0001e8000c101904 */
[----:B------:R0:W-:Y:S02]  /*05a0*/  @!P0 STG.E desc[UR4][R12.64], R15 ;  /* 0x0000000f0c008986 */ /* 0x0001e4000c101904 */
.L_x_8313:
[----:B------:R-:W-:Y:S05]  /*05b0*/  BSYNC B0 ;  /* 0x0000000000007941 */ /* 0x000fea0003800000 */
.L_x_8312:
[----:B------:R-:W-:-:S13]  /*05c0*/  ISETP.GE.AND P0, PT, R7, R10, PT ;  /* 0x0000000a0700720c */ /* 0x000fda0003f06270 */
[----:B------:R-:W-:Y:S05]  /*05d0*/  @P0 EXIT ;  /* 0x000000000000094d */ /* 0x000fea0003800000 */
[----:B0-----:R-:W0:Y:S01]  /*05e0*/  LDC.64 R2, c[0x0][0x218] ;  /* 0x00008600ff027b82 */ /* 0x001e220000000a00 */
[----:B---3--:R-:W-:Y:S01]  /*05f0*/  @!P3 FADD.FTZ R4, R4, 1 ;  /* 0x3f8000000404b421 */ /* 0x008fe20000010000 */
[----:B------:R-:W-:-:S05]  /*0600*/  LEA R7, R0, R7, 0x9 ;  /* 0x0000000700077211 */ /* 0x000fca00078e48ff */
[----:B------:R-:W1:Y:S02]  /*0610*/  @!P3 MUFU.RCP R4, R4 ;  /* 0x000000040004b308 */ /* 0x000e640000001000 */
[----:B-1---5:R-:W-:Y:S01]  /*0620*/  @!P3 FMUL.FTZ R5, R4, R9 ;  /* 0x000000090405b220 */ /* 0x022fe20000410000 */
[----:B0-----:R-:W-:-:S05]  /*0630*/  IMAD.WIDE.U32 R2, R7, 0x4, R2 ;  /* 0x0000000407027825 */ /* 0x001fca00078e0002 */
[----:B------:R-:W-:Y:S01]  /*0640*/  STG.E desc[UR4][R2.64], R5 ;  /* 0x0000000502007986 */ /* 0x000fe2000c101904 */
[----:B------:R-:W-:Y:S05]  /*0650*/  EXIT ;  /* 0x000000000000794d */ /* 0x000fea0003800000 */
.L_x_8314:
        /* <DEDUP_REMOVED lines=10> */
.L_x_9618:


//--------------------- .text._ZN2at6native29vectorized_elementwise_kernelILi2EZZZNS0_10glu_kernelERNS_18TensorIteratorBaseEENKUlvE_clEvENKUlvE0_clEvEUlffE_St5arrayIPcLm3EEEEviT0_T1_ --------------------------
	.section	.text._ZN2at6native29vectorized_elementwise_kernelILi2EZZZNS0_10glu_kernelERNS_18TensorIteratorBaseEENKUlvE_clEvENKUlvE0_clEvEUlffE_St5arrayIPcLm3EEEEviT0_T1_,"ax",@progbits
	.align	128
        .global         _ZN2at6native29vectorized_elementwise_kernelILi2EZZZNS0_10glu_kernelERNS_18TensorIteratorBaseEENKUlvE_clEvENKUlvE0_clEvEUlffE_St5arrayIPcLm3EEEEviT0_T1_
        .type           _ZN2at6native29vectorized_elementwise_kernelILi2EZZZNS0_10glu_kernelERNS_18TensorIteratorBaseEENKUlvE_clEvENKUlvE0_clEvEUlffE_St5arrayIPcLm3EEEEviT0_T1_,@function
        .size           _ZN2at6native29vectorized_elementwise_kernelILi2EZZZNS0_10glu_kernelERNS_18TensorIteratorBaseEENKUlvE_clEvENKUlvE0_clEvEUlffE_St5arrayIPcLm3EEEEviT0_T1_,(.L_x_9619 - _ZN2at6native29vectorized_elementwise_kernelILi2EZZZNS0_10glu_kernelERNS_18TensorIteratorBaseEENKUlvE_clEvENKUlvE0_clEvEUlffE_St5arrayIPcLm3EEEEviT0_T1_)
        .other          _ZN2at6native29vectorized_elementwise_kernelILi2EZZZNS0_10glu_kernelERNS_18TensorIteratorBaseEENKUlvE_clEvENKUlvE0_clEvEUlffE_St5arrayIPcLm3EEEEviT0_T1_,@"STO_CUDA_ENTRY STV_DEFAULT"
_ZN2at6native29vectorized_elementwise_kernelILi2EZZZNS0_10glu_kernelERNS_18TensorIteratorBaseEENKUlvE_clEvENKUlvE0_clEvEUlffE_St5arrayIPcLm3EEEEviT0_T1_:
.text._ZN2at6native29vectorized_elementwise_kernelILi2EZZZNS0_10glu_kernelERNS_18TensorIteratorBaseEENKUlvE_clEvENKUlvE0_clEvEUlffE_St5arrayIPcLm3EEEEviT0_T1_:
        /* <DEDUP_REMOVED lines=14> */
[----:B------:R-:W3:Y:S04]  /*00e0*/  LDG.E.64 R14, desc[UR4][R22.64+0x800] ;  /* 0x00080004160e7981 */ /* 0x000ee8000c1e1b00 */
[----:B------:R-:W4:Y:S04]  /*00f0*/  LDG.E.64 R16, desc[UR4][R22.64+0x400] ;  /* 0x0004000416107981 */ /* 0x000f28000c1e1b00 */
[----:B------:R-:W5:Y:S01]  /*0100*/  LDG.E.64 R12, desc[UR4][R22.64+0xc00] ;  /* 0x000c0004160c7981 */ /* 0x000f62000c1e1b00 */
[----:B0-----:R-:W-:-:S04]  /*0110*/  IMAD.WIDE R2, R7, 0x4, R2 ;  /* 0x0000000407027825 */ /* 0x001fc800078e0202 */
[----:B------:R-:W-:-:S05]  /*0120*/  IMAD.WIDE.U32 R24, R0, 0x8, R2 ;  /* 0x0000000800187825 */ /* 0x000fca00078e0002 */
[----:B------:R-:W5:Y:S04]  /*0130*/  LDG.E.64 R10, desc[UR4][R24.64] ;  /* 0x00000004180a7981 */ /* 0x000f68000c1e1b00 */
[----:B------:R-:W5:Y:S04]  /*0140*/  LDG.E.64 R8, desc[UR4][R24.64+0x400] ;  /* 0x0004000418087981 */ /* 0x000f68000c1e1b00 */
[----:B------:R-:W5:Y:S04]  /*0150*/  LDG.E.64 R4, desc[UR4][R24.64+0x800] ;  /* 0x0008000418047981 */ /* 0x000f68000c1e1b00 */
[----:B------:R-:W5:Y:S01]  /*0160*/  LDG.E.64 R2, desc[UR4][R24.64+0xc00] ;  /* 0x000c000418027981 */ /* 0x000f62000c1e1b00 */
[----:B--2---:R-:W-:Y:S01]  /*0170*/  FMUL.FTZ R20, R18, -1.4426950216293334961 ;  /* 0xbfb8aa3b12147820 */ /* 0x004fe20000410000 */
[----:B------:R-:W-:Y:S01]  /*0180*/  FMUL.FTZ R18, R19, -1.4426950216293334961 ;  /* 0xbfb8aa3b13127820 */ /* 0x000fe20000410000 */
[----:B---3--:R-:W-:Y:S01]  /*0190*/  FMUL.FTZ R19, R15, -1.4426950216293334961 ;  /* 0xbfb8aa3b0f137820 */ /* 0x008fe20000410000 */
[----:B------:R-:W-:Y:S01]  /*01a0*/  FMUL.FTZ R14, R14, -1.4426950216293334961 ;  /* 0xbfb8aa3b0e0e7820 */ /* 0x000fe20000410000 */
[----:B----4-:R-:W-:Y:S01]  /*01b0*/  FMUL.FTZ R21, R16, -1.4426950216293334961 ;  /* 0xbfb8aa3b10157820 */ /* 0x010fe20000410000 */
[----:B------:R-:W-:Y:S01]  /*01c0*/  FMUL.FTZ R17, R17, -1.4426950216293334961 ;  /* 0xbfb8aa3b11117820 */ /* 0x000fe20000410000 */
[----:B------:R-:W0:Y:S01]  /*01d0*/  MUFU.EX2 R20, R20 ;  /* 0x0000001400147308 */ /* 0x000e220000000800 */
[----:B-----5:R-:W-:Y:S01]  /*01e0*/  FMUL.FTZ R6, R12, -1.4426950216293334961 ;  /* 0xbfb8aa3b0c067820 */ /* 0x020fe20000410000 */
[----:B------:R-:W-:-:S06]  /*01f0*/  FMUL.FTZ R13, R13, -1.4426950216293334961 ;  /* 0xbfb8aa3b0d0d7820 */ /* 0x000fcc0000410000 */
[----:B------:R-:W1:Y:S08]  /*0200*/  MUFU.EX2 R19, R19 ;  /* 0x0000001300137308 */ /* 0x000e700000000800 */
[----:B------:R-:W2:Y:S08]  /*0210*/  MUFU.EX2 R14, R14 ;  /* 0x0000000e000e7308 */ /* 0x000eb00000000800 */
[----:B------:R-:W3:Y:S08]  /*0220*/  MUFU.EX2 R18, R18 ;  /* 0x0000001200127308 */ /* 0x000ef00000000800 */
[----:B------:R-:W4:Y:S08]  /*0230*/  MUFU.EX2 R21, R21 ;  /* 0x0000001500157308 */ /* 0x000f300000000800 */
[----:B------:R-:W5:Y:S08]  /*0240*/  MUFU.EX2 R22, R17 ;  /* 0x0000001100167308 */ /* 0x000f700000000800 */
[----:B------:R0:W5:Y:S08]  /*0250*/  MUFU.EX2 R16, R13 ;  /* 0x0000000d00107308 */ /* 0x0001700000000800 */
[----:B------:R-:W5:Y:S01]  /*0260*/  MUFU.EX2 R6, R6 ;  /* 0x0000000600067308 */ /* 0x000f620000000800 */
[----:B0-----:R-:W0:Y:S01]  /*0270*/  LDC.64 R12, c[0x0][0x218] ;  /* 0x00008600ff0c7b82 */ /* 0x001e220000000a00 */
[----:B------:R-:W-:Y:S01]  /*0280*/  FADD.FTZ R15, R20, 1 ;  /* 0x3f800000140f7421 */ /* 0x000fe20000010000 */
[----:B-1----:R-:W-:Y:S01]  /*0290*/  FADD.FTZ R20, R19, 1 ;  /* 0x3f80000013147421 */ /* 0x002fe20000010000 */
[----:B--2---:R-:W-:Y:S01]  /*02a0*/  FADD.FTZ R19, R14, 1 ;  /* 0x3f8000000e137421 */ /* 0x004fe20000010000 */
[----:B---3--:R-:W-:Y:S01]  /*02b0*/  FADD.FTZ R18, R18, 1 ;  /* 0x3f80000012127421 */ /* 0x008fe20000010000 */
[----:B----4-:R-:W-:Y:S01]  /*02c0*/  FADD.FTZ R17, R21, 1 ;  /* 0x3f80000015117421 */ /* 0x010fe20000010000 */
[----:B-----5:R-:W-:Y:S01]  /*02d0*/  FADD.FTZ R22, R22, 1 ;  /* 0x3f80000016167421 */ /* 0x020fe20000010000 */
[----:B------:R-:W-:Y:S01]  /*02e0*/  FADD.FTZ R14, R16, 1 ;  /* 0x3f800000100e7421 */ /* 0x000fe20000010000 */
[----:B------:R-:W-:Y:S01]  /*02f0*/  MUFU.RCP R15, R15 ;  /* 0x0000000f000f7308 */ /* 0x000fe20000001000 */
[----:B------:R-:W-:-:S07]  /*0300*/  FADD.FTZ R6, R6, 1 ;  /* 0x3f80000006067421 */ /* 0x000fce0000010000 */
[----:B------:R-:W1:Y:S08]  /*0310*/  MUFU.RCP R18, R18 ;  /* 0x0000001200127308 */ /* 0x000e700000001000 */
[----:B------:R-:W-:Y:S08]  /*0320*/  MUFU.RCP R17, R17 ;  /* 0x0000001100117308 */ /* 0x000ff00000001000 */
[----:B------:R-:W2:Y:S08]  /*0330*/  MUFU.RCP R22, R22 ;  /* 0x0000001600167308 */ /* 0x000eb00000001000 */
[----:B------:R-:W3:Y:S08]  /*0340*/  MUFU.RCP R20, R20 ;  /* 0x0000001400147308 */ /* 0x000ef00000001000 */
[----:B------:R-:W4:Y:S08]  /*0350*/  MUFU.RCP R19, R19 ;  /* 0x0000001300137308 */ /* 0x000f300000001000 */
[----:B------:R-:W5:Y:S08]  /*0360*/  MUFU.RCP R14, R14 ;  /* 0x0000000e000e7308 */ /* 0x000f700000001000 */
[----:B------:R-:W5:Y:S01]  /*0370*/  MUFU.RCP R21, R6 ;  /* 0x0000000600157308 */ /* 0x000f620000001000 */
[----:B0-----:R-:W-:-:S04]  /*0380*/  IMAD.WIDE.U32 R12, R7, 0x4, R12 ;  /* 0x00000004070c7825 */ /* 0x001fc800078e000c */
[----:B-1----:R-:W-:Y:S01]  /*0390*/  FMUL.FTZ R11, R11, R18 ;  /* 0x000000120b0b7220 */ /* 0x002fe20000410000 */
[----:B------:R-:W-:Y:S01]  /*03a0*/  FMUL.FTZ R10, R10, R15 ;  /* 0x0000000f0a0a7220 */ /* 0x000fe20000410000 */
[----:B--2---:R-:W-:Y:S01]  /*03b0*/  FMUL.FTZ R9, R9, R22 ;  /* 0x0000001609097220 */ /* 0x004fe20000410000 */
[----:B------:R-:W-:Y:S01]  /*03c0*/  FMUL.FTZ R8, R8, R17 ;  /* 0x0000001108087220 */ /* 0x000fe20000410000 */
[----:B---3--:R-:W-:Y:S01]  /*03d0*/  FMUL.FTZ R5, R5, R20 ;  /* 0x0000001405057220 */ /* 0x008fe20000410000 */
[----:B------:R-:W-:-:S04]  /*03e0*/  IMAD.WIDE R12, R0, 0x8, R12 ;  /* 0x00000008000c7825 */ /* 0x000fc800078e020c */
[----:B----4-:R-:W-:Y:S01]  /*03f0*/  FMUL.FTZ R4, R4, R19 ;  /* 0x0000001304047220 */ /* 0x010fe20000410000 */
[----:B-----5:R-:W-:Y:S01]  /*0400*/  FMUL.FTZ R3, R3, R14 ;  /* 0x0000000e03037220 */ /* 0x020fe20000410000 */
[----:B------:R-:W-:Y:S01]  /*0410*/  STG.E.64 desc[UR4][R12.64], R10 ;  /* 0x0000000a0c007986 */ /* 0x000fe2000c101b04 */
[----:B------:R-:W-:-:S03]  /*0420*/  FMUL.FTZ R2, R2, R21 ;  /* 0x0000001502027220 */ /* 0x000fc60000410000 */
[----:B------:R-:W-:Y:S04]  /*0430*/  STG.E.64 desc[UR4][R12.64+0x400], R8 ;  /* 0x000400080c007986 */ /* 0x000fe8000c101b04 */
[----:B------:R-:W-:Y:S04]  /*0440*/  STG.E.64 desc[UR4][R12.64+0x800], R4 ;  /* 0x000800040c007986 */ /* 0x000fe8000c101b04 */
[----:B------:R-:W-:Y:S01]  /*0450*/  STG.E.64 desc[UR4][R12.64+0xc00], R2 ;  /* 0x000c00020c007986 */ /* 0x000fe2000c101b04 */
[----:B------:R-:W-:Y:S05]  /*0460*/  EXIT ;  /* 0x000000000000794d */ /* 0x000fea0003800000 */
.L_x_8315:
[----:B------:R-:W0:Y:S01]  /*0470*/  S2R R25, SR_TID.X ;  /* 0x0000000000197919 */ /* 0x000e220000002100 */
[----:B------:R-:W-:Y:S01]  /*0480*/  HFMA2.MMA R9, -RZ, RZ, 0, 0 ;  /* 0x00000000ff097435 */ /* 0x000fe200000001ff */
[----:B0-----:R-:W-:-:S13]  /*0490*/  ISETP.GE.AND P0, PT, R25, R8, PT ;  /* 0x000000081900720c */ /* 0x001fda0003f06270 */
[----:B------:R-:W0:Y:S01]  /*04a0*/  @!P0 LDC.64 R14, c[0x0][0x228] ;  /* 0x00008a00ff0e8b82 */ /* 0x000e220000000a00 */
[----:B------:R-:W-:-:S07]  /*04b0*/  @!P0 IADD3 R17, R7, R25, RZ ;  /* 0x0000001907118210 */ /* 0x000fce0007ffe0ff */
[----:B------:R-:W1:Y:S01]  /*04c0*/  @!P0 LDC.64 R12, c[0x0][0x220] ;  /* 0x00008800ff0c8b82 */ /* 0x000e620000000a00 */
[----:B0-----:R-:W-:-:S05]  /*04d0*/  @!P0 IMAD.WIDE.U32 R14, R17, 0x4, R14 ;  /* 0x00000004110e8825 */ /* 0x001fca00078e000e */
[----:B------:R0:W2:Y:S01]  /*04e0*/  @!P0 LDG.E R9, desc[UR4][R14.64] ;  /* 0x000000040e098981 */ /* 0x0000a2000c1e1900 */
[----:B------:R-:W-:Y:S01]  /*04f0*/  MOV R11, RZ ;  /* 0x000000ff000b7202 */ /* 0x000fe20000000f00 */
[----:B-1----:R-:W-:-:S05]  /*0500*/  @!P0 IMAD.WIDE.U32 R12, R17, 0x4, R12 ;  /* 0x00000004110c8825 */ /* 0x002fca00078e000c */
[----:B------:R1:W3:Y:S01]  /*0510*/  @!P0 LDG.E R11, desc[UR4][R12.64] ;  /* 0x000000040c0b8981 */ /* 0x0002e2000c1e1900 */
[----:B------:R-:W-:-:S04]  /*0520*/  @!P0 IADD3 R25, R25, 0x80, RZ ;  /* 0x0000008019198810 */ /* 0x000fc80007ffe0ff */
[----:B------:R-:W-:-:S13]  /*0530*/  ISETP.GE.AND P6, PT, R25, R8, PT ;  /* 0x000000081900720c */ /* 0x000fda0003fc6270 */
[----:B------:R-:W-:Y:S01]  /*0540*/  @!P6 IADD3 R19, R7, R25, RZ ;  /* 0x000000190713e210 */ /* 0x000fe20007ffe0ff */
[----:B------:R-:W4:Y:S01]  /*0550*/  @!P6 LDC.64 R20, c[0x0][0x220] ;  /* 0x00008800ff14eb82 */ /* 0x000f220000000a00 */
[----:B------:R-:W-:-:S04]  /*0560*/  @!P6 IADD3 R25, R25, 0x80, RZ ;  /* 0x000000801919e810 */ /* 0x000fc80007ffe0ff */
[----:B------:R-:W-:-:S03]  /*0570*/  ISETP.GE.AND P5, PT, R25, R8, PT ;  /* 0x000000081900720c */ /* 0x000fc60003fa6270 */
[----:B0-----:R-:W0:Y:S10]  /*0580*/  @!P6 LDC.64 R14, c[0x0][0x228] ;  /* 0x00008a00ff0eeb82 */ /* 0x001e340000000a00 */
[----:B------:R-:W-:Y:S01]  /*0590*/  @!P5 IADD3 R24, R7, R25, RZ ;  /* 0x000000190718d210 */ /* 0x000fe20007ffe0ff */
[----:B------:R-:W5:Y:S01]  /*05a0*/  @!P5 LDC.64 R26, c[0x0][0x220] ;  /* 0x00008800ff1adb82 */ /* 0x000f620000000a00 */
[----:B------:R-:W-:-:S04]  /*05b0*/  @!P5 IADD3 R25, R25, 0x80, RZ ;  /* 0x000000801919d810 */ /* 0x000fc80007ffe0ff */
[----:B------:R-:W-:Y:S01]  /*05c0*/  ISETP.GE.AND P4, PT, R25, R8, PT ;  /* 0x000000081900720c */ /* 0x000fe20003f86270 */
[----:B----4-:R-:W-:-:S12]  /*05d0*/  @!P6 IMAD.WIDE.U32 R20, R19, 0x4, R20 ;  /* 0x000000041314e825 */ /* 0x010fd800078e0014 */
[----:B------:R-:W4:Y:S01]  /*05e0*/  @!P4 LDC.64 R16, c[0x0][0x220] ;  /* 0x00008800ff10cb82 */ /* 0x000f220000000a00 */
[----:B------:R-:W-:Y:S02]  /*05f0*/  @!P4 IADD3 R22, R7, R25, RZ ;  /* 0x000000190716c210 */ /* 0x000fe40007ffe0ff */
[----:B------:R-:W-:-:S04]  /*0600*/  @!P4 IADD3 R25, R25, 0x80, RZ ;  /* 0x000000801919c810 */ /* 0x000fc80007ffe0ff */
[----:B------:R-:W-:Y:S01]  /*0610*/  ISETP.GE.AND P3, PT, R25, R8, PT ;  /* 0x000000081900720c */ /* 0x000fe20003f66270 */
[----:B0-----:R-:W-:-:S12]  /*0620*/  @!P6 IMAD.WIDE.U32 R14, R19, 0x4, R14 ;  /* 0x00000004130ee825 */ /* 0x001fd800078e000e */
[----:B-1----:R-:W0:Y:S01]  /*0630*/  @!P3 LDC.64 R12, c[0x0][0x220] ;  /* 0x00008800ff0cbb82 */ /* 0x002e220000000a00 */
[----:B----4-:R-:W-:Y:S01]  /*0640*/  @!P4 IMAD.WIDE.U32 R16, R22, 0x4, R16 ;  /* 0x000000041610c825 */ /* 0x010fe200078e0010 */
[----:B------:R-:W-:-:S03]  /*0650*/  MOV R19, RZ ;  /* 0x000000ff00137202 */ /* 0x000fc60000000f00 */
[----:B-----5:R-:W-:-:S04]  /*0660*/  @!P5 IMAD.WIDE.U32 R26, R24, 0x4, R26 ;  /* 0x00000004181ad825 */ /* 0x020fc800078e001a */
[----:B--2---:R-:W-:-:S06]  /*0670*/  @!P0 FMUL.FTZ R9, R9, -1.4426950216293334961 ;  /* 0xbfb8aa3b09098820 */ /* 0x004fcc0000410000 */
[----:B------:R-:W1:Y:S02]  /*0680*/  @!P0 MUFU.EX2 R9, R9 ;  /* 0x0000000900098308 */ /* 0x000e640000000800 */
[----:B-1----:R-:W-:Y:S01]  /*0690*/  @!P0 FADD.FTZ R18, R9, 1 ;  /* 0x3f80000009128421 */ /* 0x002fe20000010000 */
[----:B------:R-:W-:-:S05]  /*06a0*/  HFMA2.MMA R9, -RZ, RZ, 0, 0 ;  /* 0x00000000ff097435 */ /* 0x000fca00000001ff */
[----:B------:R-:W3:Y:S05]  /*06b0*/  @!P0 MUFU.RCP R18, R18 ;  /* 0x0000001200128308 */ /* 0x000eea0000001000 */
[----:B------:R1:W2:Y:S02]  /*06c0*/  @!P6 LDG.E R9, desc[UR4][R20.64] ;  /* 0x000000041409e981 */ /* 0x0002a4000c1e1900 */
[----:B-1----:R-:W-:Y:S02]  /*06d0*/  HFMA2.MMA R21, -RZ, RZ, 0, 0 ;  /* 0x00000000ff157435 */ /* 0x002fe400000001ff */
[----:B------:R-:W4:Y:S01]  /*06e0*/  @!P6 LDG.E R20, desc[UR4][R14.64] ;  /* 0x000000040e14e981 */ /* 0x000f22000c1e1900 */
[----:B---3--:R-:W-:Y:S01]  /*06f0*/  @!P0 FMUL.FTZ R23, R18, R11 ;  /* 0x0000000b12178220 */ /* 0x008fe20000410000 */
[----:B------:R-:W-:-:S02]  /*0700*/  @!P3 IADD3 R11, R7, R25, RZ ;  /* 0x00000019070bb210 */ /* 0x000fc40007ffe0ff */
[----:B------:R-:W-:-:S04]  /*0710*/  @!P3 IADD3 R25, R25, 0x80, RZ ;  /* 0x000000801919b810 */ /* 0x000fc80007ffe0ff */
[----:B------:R-:W-:Y:S01]  /*0720*/  ISETP.GE.AND P2, PT, R25, R8, PT ;  /* 0x000000081900720c */ /* 0x000fe20003f46270 */
[----:B------:R1:W3:Y:S02]  /*0730*/  @!P4 LDG.E R21, desc[UR4][R16.64] ;  /* 0x000000041015c981 */ /* 0x0002e4000c1e1900 */
[----:B-1----:R-:W1:Y:S10]  /*0740*/  @!P5 LDC.64 R16, c[0x0][0x228] ;  /* 0x00008a00ff10db82 */ /* 0x002e740000000a00 */
[----:B------:R-:W5:Y:S01]  /*0750*/  @!P2 LDC.64 R14, c[0x0][0x220] ;  /* 0x00008800ff0eab82 */ /* 0x000f620000000a00 */
[----:B------:R-:W-:-:S02]  /*0760*/  @!P2 IADD3 R28, R7, R25, RZ ;  /* 0x00000019071ca210 */ /* 0x000fc40007ffe0ff */
[----:B------:R-:W-:Y:S01]  /*0770*/  @!P2 IADD3 R25, R25, 0x80, RZ ;  /* 0x000000801919a810 */ /* 0x000fe20007ffe0ff */
[----:B0-----:R-:W-:-:S03]  /*0780*/  @!P3 IMAD.WIDE.U32 R12, R11, 0x4, R12 ;  /* 0x000000040b0cb825 */ /* 0x001fc600078e000c */
[----:B------:R-:W-:Y:S02]  /*0790*/  ISETP.GE.AND P1, PT, R25, R8, PT ;  /* 0x000000081900720c */ /* 0x000fe40003f26270 */
[----:B------:R-:W-:Y:S01]  /*07a0*/  MOV R18, RZ ;  /* 0x000000ff00127202 */ /* 0x000fe20000000f00 */
[----:B------:R0:W3:Y:S05]  /*07b0*/  @!P3 LDG.E R19, desc[UR4][R12.64] ;  /* 0x000000040c13b981 */ /* 0x0000ea000c1e1900 */
[----:B------:R5:W3:Y:S01]  /*07c0*/  @!P5 LDG.E R18, desc[UR4][R26.64] ;  /* 0x000000041a12d981 */ /* 0x000ae2000c1e1900 */
[----:B-1----:R-:W-:Y:S01]  /*07d0*/  @!P5 IMAD.WIDE.U32 R16, R24, 0x4, R16 ;  /* 0x000000041810d825 */ /* 0x002fe200078e0010 */
[----:B0-----:R-:W0:Y:S05]  /*07e0*/  @!P3 LDC.64 R12, c[0x0][0x228] ;  /* 0x00008a00ff0cbb82 */ /* 0x001e2a0000000a00 */
[----:B------:R1:W2:Y:S01]  /*07f0*/  @!P5 LDG.E R16, desc[UR4][R16.64] ;  /* 0x000000041010d981 */ /* 0x0002a2000c1e1900 */
[----:B-----5:R-:W-:-:S02]  /*0800*/  @!P2 IMAD.WIDE.U32 R14, R28, 0x4, R14 ;  /* 0x000000041c0ea825 */ /* 0x020fc400078e000e */
[----:B------:R-:W5:Y:S01]  /*0810*/  @!P4 LDC.64 R26, c[0x0][0x228] ;  /* 0x00008a00ff1acb82 */ /* 0x000f620000000a00 */
[----:B-1----:R-:W-:-:S10]  /*0820*/  HFMA2.MMA R17, -RZ, RZ, 0, 0 ;  /* 0x00000000ff117435 */ /* 0x002fd400000001ff */
[----:B------:R1:W3:Y:S02]  /*0830*/  @!P2 LDG.E R17, desc[UR4][R14.64] ;  /* 0x000000040e11a981 */ /* 0x0002e4000c1e1900 */
[----:B-1----:R-:W1:Y:S01]  /*0840*/  @!P1 LDC.64 R14, c[0x0][0x220] ;  /* 0x00008800ff0e9b82 */ /* 0x002e620000000a00 */
[----:B0-----:R-:W-:Y:S01]  /*0850*/  @!P3 IMAD.WIDE.U32 R12, R11, 0x4, R12 ;  /* 0x000000040b0cb825 */ /* 0x001fe200078e000c */
[----:B------:R-:W-:-:S03]  /*0860*/  @!P1 IADD3 R11, R7, R25, RZ ;  /* 0x00000019070b9210 */ /* 0x000fc60007ffe0ff */
[----:B-----5:R-:W-:Y:S02]  /*0870*/  @!P4 IMAD.WIDE.U32 R26, R22, 0x4, R26 ;  /* 0x00000004161ac825 */ /* 0x020fe400078e001a */
[----:B------:R0:W5:Y:S04]  /*0880*/  @!P3 LDG.E R22, desc[UR4][R12.64] ;  /* 0x000000040c16b981 */ /* 0x000168000c1e1900 */
[----:B------:R0:W3:Y:S02]  /*0890*/  @!P4 LDG.E R24, desc[UR4][R26.64] ;  /* 0x000000041a18c981 */ /* 0x0000e4000c1e1900 */
[----:B0-----:R-:W-:Y:S01]  /*08a0*/  MOV R13, RZ ;  /* 0x000000ff000d7202 */ /* 0x001fe20000000f00 */
[----:B------:R-:W0:Y:S01]  /*08b0*/  @!P2 LDC.64 R26, c[0x0][0x228] ;  /* 0x00008a00ff1aab82 */ /* 0x000e220000000a00 */
[----:B-1----:R-:W-:-:S05]  /*08c0*/  @!P1 IMAD.WIDE.U32 R14, R11, 0x4, R14 ;  /* 0x000000040b0e9825 */ /* 0x002fca00078e000e */
[----:B------:R1:W5:Y:S02]  /*08d0*/  @!P1 LDG.E R13, desc[UR4][R14.64] ;  /* 0x000000040e0d9981 */ /* 0x000364000c1e1900 */
[----:B-1----:R-:W1:Y:S01]  /*08e0*/  @!P1 LDC.64 R14, c[0x0][0x228] ;  /* 0x00008a00ff0e9b82 */ /* 0x002e620000000a00 */
[----:B0-----:R-:W-:-:S05]  /*08f0*/  @!P2 IMAD.WIDE.U32 R26, R28, 0x4, R26 ;  /* 0x000000041c1aa825 */ /* 0x001fca00078e001a */
[----:B------:R-:W5:Y:S01]  /*0900*/  @!P2 LDG.E R12, desc[UR4][R26.64] ;  /* 0x000000041a0ca981 */ /* 0x000f62000c1e1900 */
[----:B-1----:R-:W-:-:S05]  /*0910*/  @!P1 IMAD.WIDE.U32 R14, R11, 0x4, R14 ;  /* 0x000000040b0e9825 */ /* 0x002fca00078e000e */
[----:B------:R0:W5:Y:S01]  /*0920*/  @!P1 LDG.E R26, desc[UR4][R14.64] ;  /* 0x000000040e1a9981 */ /* 0x000162000c1e1900 */
[----:B------:R-:W-:Y:S01]  /*0930*/  HFMA2.MMA R11, -RZ, RZ, -0.0 , 0 ;  /* 0x80000000ff0b7435 */ /* 0x000fe200000001ff */
[----:B------:R-:W-:-:S05]  /*0940*/  @!P1 IADD3 R25, R25, 0x80, RZ ;  /* 0x0000008019199810 */ /* 0x000fca0007ffe0ff */
[----:B----4-:R-:W-:Y:S01]  /*0950*/  @!P6 FMUL.FTZ R11, R20, -1.4426950216293334961 ;  /* 0xbfb8aa3b140be820 */ /* 0x010fe20000410000 */
[----:B------:R-:W-:Y:S02]  /*0960*/  ISETP.GE.AND P6, PT, R25, R8, PT ;  /* 0x000000081900720c */ /* 0x000fe40003fc6270 */
[----:B------:R-:W-:-:S11]  /*0970*/  MOV R20, 0x80000000 ;  /* 0x8000000000147802 */ /* 0x000fd60000000f00 */
[----:B0-----:R-:W0:Y:S01]  /*0980*/  @!P6 LDC.64 R14, c[0x0][0x220] ;  /* 0x00008800ff0eeb82 */ /* 0x001e220000000a00 */
[----:B------:R-:W-:Y:S01]  /*0990*/  @!P6 IADD3 R25, R7, R25, RZ ;  /* 0x000000190719e210 */ /* 0x000fe20007ffe0ff */
[----:B--2---:R-:W-:Y:S01]  /*09a0*/  @!P5 FMUL.FTZ R20, R16, -1.4426950216293334961 ;  /* 0xbfb8aa3b1014d820 */ /* 0x004fe20000410000 */
[----:B------:R-:W-:-:S03]  /*09b0*/  HFMA2.MMA R16, -RZ, RZ, -0.0 , 0 ;  /* 0x80000000ff107435 */ /* 0x000fc600000001ff */
[----:B0-----:R-:W-:-:S04]  /*09c0*/  @!P6 IMAD.WIDE.U32 R14, R25, 0x4, R14 ;  /* 0x00000004190ee825 */ /* 0x001fc800078e000e */
[----:B---3--:R-:W-:Y:S01]  /*09d0*/  @!P4 FMUL.FTZ R16, R24, -1.4426950216293334961 ;  /* 0xbfb8aa3b1810c820 */ /* 0x008fe20000410000 */
[----:B------:R-:W-:Y:S01]  /*09e0*/  MOV R24, 0x80000000 ;  /* 0x8000000000187802 */ /* 0x000fe20000000f00 */
[----:B-----5:R-:W-:Y:S01]  /*09f0*/  @!P3 FMUL.FTZ R24, R22, -1.4426950216293334961 ;  /* 0xbfb8aa3b1618b820 */ /* 0x020fe20000410000 */
[----:B------:R-:W-:-:S06]  /*0a00*/  HFMA2.MMA R22, -RZ, RZ, -0.0 , 0 ;  /* 0x80000000ff167435 */ /* 0x000fcc00000001ff */
[----:B------:R-:W-:Y:S01]  /*0a10*/  @!P2 FMUL.FTZ R22, R12, -1.4426950216293334961 ;  /* 0xbfb8aa3b0c16a820 */ /* 0x000fe20000410000 */
[----:B------:R-:W-:Y:S01]  /*0a20*/  MOV R12, 0x80000000 ;  /* 0x80000000000c7802 */ /* 0x000fe20000000f00 */
[----:B------:R-:W-:Y:S01]  /*0a30*/  @!P1 FMUL.FTZ R12, R26, -1.4426950216293334961 ;  /* 0xbfb8aa3b1a0c9820 */ /* 0x000fe20000410000 */
[----:B------:R-:W-:-:S10]  /*0a40*/  HFMA2.MMA R26, -RZ, RZ, 0, 0 ;  /* 0x00000000ff1a7435 */ /* 0x000fd400000001ff */
[----:B------:R0:W2:Y:S02]  /*0a50*/  @!P6 LDG.E R26, desc[UR4][R14.64] ;  /* 0x000000040e1ae981 */ /* 0x0000a4000c1e1900 */
[----:B0-----:R-:W0:Y:S02]  /*0a60*/  @!P6 LDC.64 R14, c[0x0][0x228] ;  /* 0x00008a00ff0eeb82 */ /* 0x001e240000000a00 */
[----:B0-----:R-:W-:-:S05]  /*0a70*/  @!P6 IMAD.WIDE.U32 R14, R25, 0x4, R14 ;  /* 0x00000004190ee825 */ /* 0x001fca00078e000e */
[----:B------:R0:W3:Y:S01]  /*0a80*/  @!P6 LDG.E R27, desc[UR4][R14.64] ;  /* 0x000000040e1be981 */ /* 0x0000e2000c1e1900 */
[----:B------:R-:W0:Y:S01]  /*0a90*/  S2R R25, SR_TID.X ;  /* 0x0000000000197919 */ /* 0x000e220000002100 */
[----:B------:R-:W-:Y:S02]  /*0aa0*/  MOV R28, 0x80000000 ;  /* 0x80000000001c7802 */ /* 0x000fe40000000f00 */
[----:B0-----:R-:W-:-:S04]  /*0ab0*/  IADD3 R15, R25, 0x280, RZ ;  /* 0x00000280190f7810 */ /* 0x001fc80007ffe0ff */
[----:B------:R-:W-:Y:S02]  /*0ac0*/  ISETP.GE.AND P3, PT, R15, R8, PT ;  /* 0x000000080f00720c */ /* 0x000fe40003f66270 */
[----:B------:R-:W-:-:S04]  /*0ad0*/  IADD3 R15, R25, 0x300, RZ ;  /* 0x00000300190f7810 */ /* 0x000fc80007ffe0ff */
[----:B------:R-:W-:Y:S02]  /*0ae0*/  ISETP.GE.AND P2, PT, R15, R8, PT ;  /* 0x000000080f00720c */ /* 0x000fe40003f46270 */
[----:B------:R-:W-:-:S05]  /*0af0*/  IADD3 R15, R25, 0x380, RZ ;  /* 0x00000380190f7810 */ /* 0x000fca0007ffe0ff */
[----:B------:R-:W-:Y:S08]  /*0b00*/  @!P3 MUFU.EX2 R22, R22 ;  /* 0x000000160016b308 */ /* 0x000ff00000000800 */
[----:B------:R-:W-:Y:S01]  /*0b10*/  @!P2 MUFU.EX2 R12, R12 ;  /* 0x0000000c000ca308 */ /* 0x000fe20000000800 */
[----:B------:R-:W-:Y:S04]  /*0b20*/  BSSY B0, `(.L_x_8316) ;  /* 0x0000056000007945 */ /* 0x000fe80003800000 */
[----:B------:R-:W-:Y:S01]  /*0b30*/  BSSY B1, `(.L_x_8317) ;  /* 0x000004e000017945 */ /* 0x000fe20003800000 */
[----:B---3--:R-:W-:Y:S01]  /*0b40*/  @!P6 FMUL.FTZ R28, R27, -1.4426950216293334961 ;  /* 0xbfb8aa3b1b1ce820 */ /* 0x008fe20000410000 */
[----:B------:R-:W-:-:S04]  /*0b50*/  IADD3 R27, R25, 0x80, RZ ;  /* 0x00000080191b7810 */ /* 0x000fc80007ffe0ff */
[----:B------:R-:W-:-:S13]  /*0b60*/  ISETP.GE.AND P1, PT, R27, R8, PT ;  /* 0x000000081b00720c */ /* 0x000fda0003f26270 */
[----:B------:R-:W0:Y:S02]  /*0b70*/  @!P1 MUFU.EX2 R11, R11 ;  /* 0x0000000b000b9308 */ /* 0x000e240000000800 */
[----:B0-----:R-:W-:-:S06]  /*0b80*/  @!P1 FADD.FTZ R29, R11, 1 ;  /* 0x3f8000000b1d9421 */ /* 0x001fcc0000010000 */
[----:B------:R-:W0:Y:S02]  /*0b90*/  @!P1 MUFU.RCP R29, R29 ;  /* 0x0000001d001d9308 */ /* 0x000e240000001000 */
[----:B0-----:R-:W-:Y:S01]  /*0ba0*/  @!P1 FMUL.FTZ R6, R29, R9 ;  /* 0x000000091d069220 */ /* 0x001fe20000410000 */
[----:B------:R-:W-:-:S04]  /*0bb0*/  IADD3 R9, R25, 0x100, RZ ;  /* 0x0000010019097810 */ /* 0x000fc80007ffe0ff */
[----:B------:R-:W-:Y:S02]  /*0bc0*/  ISETP.GE.AND P6, PT, R9, R8, PT ;  /* 0x000000080900720c */ /* 0x000fe40003fc6270 */
[----:B------:R-:W-:-:S04]  /*0bd0*/  IADD3 R9, R25, 0x180, RZ ;  /* 0x0000018019097810 */ /* 0x000fc80007ffe0ff */
[----:B------:R-:W-:Y:S02]  /*0be0*/  ISETP.GE.AND P5, PT, R9, R8, PT ;  /* 0x000000080900720c */ /* 0x000fe40003fa6270 */
[----:B------:R-:W-:-:S04]  /*0bf0*/  IADD3 R9, R25, 0x200, RZ ;  /* 0x0000020019097810 */ /* 0x000fc80007ffe0ff */
[-C--:B------:R-:W-:Y:S01]  /*0c00*/  ISETP.GE.AND P4, PT, R9, R8.reuse, PT ;  /* 0x000000080900720c */ /* 0x080fe20003f86270 */
[----:B------:R-:W0:Y:S01]  /*0c10*/  @!P6 MUFU.EX2 R20, R20 ;  /* 0x000000140014e308 */ /* 0x000e220000000800 */
[----:B------:R-:W-:Y:S02]  /*0c20*/  ISETP.GE.AND P1, PT, R15, R8, PT ;  /* 0x000000080f00720c */ /* 0x000fe40003f26270 */
[----:B------:R-:W1:Y:S09]  /*0c30*/  @!P0 LDC.64 R14, c[0x0][0x218] ;  /* 0x00008600ff0e8b82 */ /* 0x000e720000000a00 */
[----:B------:R-:W3:Y:S01]  /*0c40*/  @!P4 MUFU.EX2 R24, R24 ;  /* 0x000000180018c308 */ /* 0x000ee20000000800 */
[----:B0-----:R-:W-:-:S07]  /*0c50*/  @!P6 FADD.FTZ R11, R20, 1 ;  /* 0x3f800000140be421 */ /* 0x001fce0000010000 */
[----:B------:R-:W0:Y:S08]  /*0c60*/  @!P5 MUFU.EX2 R16, R16 ;  /* 0x000000100010d308 */ /* 0x000e300000000800 */
[----:B------:R-:W4:Y:S01]  /*0c70*/  @!P6 MUFU.RCP R11, R11 ;  /* 0x0000000b000be308 */ /* 0x000f220000001000 */
[----:B---3--:R-:W-:-:S07]  /*0c80*/  @!P4 FADD.FTZ R29, R24, 1 ;  /* 0x3f800000181dc421 */ /* 0x008fce0000010000 */
[----:B------:R-:W3:Y:S01]  /*0c90*/  @!P1 MUFU.EX2 R28, R28 ;  /* 0x0000001c001c9308 */ /* 0x000ee20000000800 */
[----:B0-----:R-:W-:Y:S01]  /*0ca0*/  @!P5 FADD.FTZ R9, R16, 1 ;  /* 0x3f8000001009d421 */ /* 0x001fe20000010000 */
[----:B------:R-:W-:-:S06]  /*0cb0*/  @!P3 FADD.FTZ R16, R22, 1 ;  /* 0x3f8000001610b421 */ /* 0x000fcc0000010000 */
[----:B------:R0:W-:Y:S01]  /*0cc0*/  @!P4 MUFU.RCP R20, R29 ;  /* 0x0000001d0014c308 */ /* 0x0001e20000001000 */
[----:B----4-:R-:W-:Y:S01]  /*0cd0*/  @!P6 FMUL.FTZ R5, R11, R18 ;  /* 0x000000120b05e220 */ /* 0x010fe20000410000 */
[----:B------:R-:W-:Y:S01]  /*0ce0*/  @!P2 FADD.FTZ R11, R12, 1 ;  /* 0x3f8000000c0ba421 */ /* 0x000fe20000010000 */
[----:B0-----:R-:W-:Y:S01]  /*0cf0*/  @!P0 IADD3 R29, R7, R25, RZ ;  /* 0x00000019071d8210 */ /* 0x001fe20007ffe0ff */
[----:B---3--:R-:W-:Y:S01]  /*0d00*/  @!P1 FADD.FTZ R22, R28, 1 ;  /* 0x3f8000001c169421 */ /* 0x008fe20000010000 */
[----:B------:R-:W-:-:S03]  /*0d10*/  @!P0 MOV R25, R27 ;  /* 0x0000001b00198202 */ /* 0x000fc60000000f00 */
[----:B-1----:R-:W-:Y:S01]  /*0d20*/  @!P0 IMAD.WIDE.U32 R14, R29, 0x4, R14 ;  /* 0x000000041d0e8825 */ /* 0x002fe200078e000e */
[----:B------:R-:W0:Y:S04]  /*0d30*/  @!P5 MUFU.RCP R9, R9 ;  /* 0x000000090009d308 */ /* 0x000e280000001000 */
[----:B------:R1:W-:Y:S01]  /*0d40*/  @!P0 STG.E desc[UR4][R14.64], R23 ;  /* 0x000000170e008986 */ /* 0x0003e2000c101904 */
[----:B------:R-:W-:-:S03]  /*0d50*/  ISETP.GE.AND P0, PT, R25, R8, PT ;  /* 0x000000081900720c */ /* 0x000fc60003f06270 */
[----:B------:R-:W3:Y:S08]  /*0d60*/  @!P3 MUFU.RCP R16, R16 ;  /* 0x000000100010b308 */ /* 0x000ef00000001000 */
[----:B------:R-:W4:Y:S08]  /*0d70*/  @!P2 MUFU.RCP R18, R11 ;  /* 0x0000000b0012a308 */ /* 0x000f300000001000 */
[----:B------:R-:W2:Y:S01]  /*0d80*/  @!P1 MUFU.RCP R29, R22 ;  /* 0x00000016001d9308 */ /* 0x000ea20000001000 */
[----:B0-----:R-:W-:Y:S01]  /*0d90*/  @!P5 FMUL.FTZ R4, R9, R21 ;  /* 0x000000150904d220 */ /* 0x001fe20000410000 */
[----:B------:R-:W-:Y:S01]  /*0da0*/  @!P4 FMUL.FTZ R3, R20, R19 ;  /* 0x000000131403c220 */ /* 0x000fe20000410000 */
[----:B---3--:R-:W-:Y:S01]  /*0db0*/  @!P3 FMUL.FTZ R2, R16, R17 ;  /* 0x000000111002b220 */ /* 0x008fe20000410000 */
[----:B----4-:R-:W-:Y:S01]  /*0dc0*/  @!P2 FMUL.FTZ R0, R18, R13 ;  /* 0x0000000d1200a220 */ /* 0x010fe20000410000 */
[----:B--2---:R-:W-:Y:S01]  /*0dd0*/  @!P1 FMUL.FTZ R10, R29, R26 ;  /* 0x0000001a1d0a9220 */ /* 0x004fe20000410000 */
[----:B-1----:R-:W-:Y:S06]  /*0de0*/  @P0 BRA `(.L_x_8318) ;  /* 0x0000000000300947 */ /* 0x002fec0003800000 */
        /* <DEDUP_REMOVED lines=12> */
.L_x_8318:
[----:B------:R-:W-:-:S13]  /*0eb0*/  ISETP.GE.AND P0, PT, R25, R8, PT ;  /* 0x000000081900720c */ /* 0x000fda0003f06270 */
[----:B------:R-:W-:Y:S05]  /*0ec0*/  @P0 BRA `(.L_x_8320) ;  /* 0x0000000000300947 */ /* 0x000fea0003800000 */
[----:B0-----:R-:W0:Y:S01]  /*0ed0*/  LDC.64 R12, c[0x0][0x218] ;  /* 0x00008600ff0c7b82 */ /* 0x001e220000000a00 */
[----:B------:R-:W-:Y:S02]  /*0ee0*/  IADD3 R5, R7, R25, RZ ;  /* 0x0000001907057210 */ /* 0x000fe40007ffe0ff */
[----:B------:R-:W-:-:S03]  /*0ef0*/  IADD3 R25, R25, 0x80, RZ ;  /* 0x0000008019197810 */ /* 0x000fc60007ffe0ff */
[----:B0-----:R-:W-:-:S05]  /*0f00*/  IMAD.WIDE.U32 R12, R5, 0x4, R12 ;  /* 0x00000004050c7825 */ /* 0x001fca00078e000c */
[----:B------:R1:W-:Y:S02]  /*0f10*/  STG.E desc[UR4][R12.64], R4 ;  /* 0x000000040c007986 */ /* 0x0003e4000c101904 */
.L_x_8319:
[----:B------:R-:W-:-:S13]  /*0f20*/  ISETP.GE.AND P0, PT, R25, R8, PT ;  /* 0x000000081900720c */ /* 0x000fda0003f06270 */
[----:B------:R-:W-:Y:S05]  /*0f30*/  @P0 BRA `(.L_x_8321) ;  /* 0x0000000000340947 */ /* 0x000fea0003800000 */
[----:B-1----:R-:W1:Y:S01]  /*0f40*/  LDC.64 R4, c[0x0][0x218] ;  /* 0x00008600ff047b82 */ /* 0x002e620000000a00 */
[----:B------:R-:W-:Y:S02]  /*0f50*/  IADD3 R9, R7, R25, RZ ;  /* 0x0000001907097210 */ /* 0x000fe40007ffe0ff */
[----:B------:R-:W-:-:S03]  /*0f60*/  IADD3 R25, R25, 0x80, RZ ;  /* 0x0000008019197810 */ /* 0x000fc60007ffe0ff */
[----:B-1----:R-:W-:-:S05]  /*0f70*/  IMAD.WIDE.U32 R4, R9, 0x4, R4 ;  /* 0x0000000409047825 */ /* 0x002fca00078e0004 */
[----:B------:R1:W-:Y:S02]  /*0f80*/  STG.E desc[UR4][R4.64], R3 ;  /* 0x0000000304007986 */ /* 0x0003e4000c101904 */
.L_x_8320:
        /* <DEDUP_REMOVED lines=8> */
.L_x_8321:
[----:B------:R-:W-:Y:S05]  /*1010*/  BSYNC B1 ;  /* 0x0000000000017941 */ /* 0x000fea0003800000 */
.L_x_8317:
[----:B------:R-:W-:-:S13]  /*1020*/  ISETP.GE.AND P0, PT, R25, R8, PT ;  /* 0x000000081900720c */ /* 0x000fda0003f06270 */
[----:B--2---:R-:W2:Y:S01]  /*1030*/  @!P0 LDC.64 R2, c[0x0][0x218] ;  /* 0x00008600ff028b82 */ /* 0x004ea20000000a00 */
[----:B------:R-:W-:Y:S02]  /*1040*/  @!P0 IADD3 R5, R7, R25, RZ ;  /* 0x0000001907058210 */ /* 0x000fe40007ffe0ff */
[----:B------:R-:W-:-:S03]  /*1050*/  @!P0 IADD3 R25, R25, 0x80, RZ ;  /* 0x0000008019198810 */ /* 0x000fc60007ffe0ff */
[----:B--2---:R-:W-:-:S05]  /*1060*/  @!P0 IMAD.WIDE.U32 R2, R5, 0x4, R2 ;  /* 0x0000000405028825 */ /* 0x004fca00078e0002 */
[----:B------:R2:W-:Y:S02]  /*1070*/  @!P0 STG.E desc[UR4][R2.64], R0 ;  /* 0x0000000002008986 */ /* 0x0005e4000c101904 */
.L_x_8322:
[----:B------:R-:W-:Y:S05]  /*1080*/  BSYNC B0 ;  /* 0x0000000000007941 */ /* 0x000fea0003800000 */
.L_x_8316:
[----:B------:R-:W-:Y:S05]  /*1090*/  WARPSYNC.ALL ;  /* 0x0000000000007948 */ /* 0x000fea0003800000 */
[----:B------:R-:W-:-:S13]  /*10a0*/  ISETP.GE.AND P0, PT, R25, R8, PT ;  /* 0x000000081900720c */ /* 0x000fda0003f06270 */
[----:B------:R-:W-:Y:S05]  /*10b0*/  @P0 EXIT ;  /* 0x000000000000094d */ /* 0x000fea0003800000 */
[----:B-12---:R-:W1:Y:S01]  /*10c0*/  LDC.64 R2, c[0x0][0x218] ;  /* 0x00008600ff027b82 */ /* 0x006e620000000a00 */
[----:B------:R-:W-:-:S05]  /*10d0*/  IADD3 R7, R7, R25, RZ ;  /* 0x0000001907077210 */ /* 0x000fca0007ffe0ff */
[----:B-1----:R-:W-:-:S05]  /*10e0*/  IMAD.WIDE.U32 R2, R7, 0x4, R2 ;  /* 0x0000000407027825 */ /* 0x002fca00078e0002 */
[----:B------:R-:W-:Y:S01]  /*10f0*/  STG.E desc[UR4][R2.64], R10 ;  /* 0x0000000a02007986 */ /* 0x000fe2000c101904 */
[----:B------:R-:W-:Y:S05]  /*1100*/  EXIT ;  /* 0x000000000000794d */ /* 0x000fea0003800000 */
.L_x_8323:
        /* <DEDUP_REMOVED lines=15> */
.L_x_9619:


//--------------------- .text._ZN2at6native29vectorized_elementwise_kernelILi4EZZZNS0_10glu_kernelERNS_18TensorIteratorBaseEENKUlvE_clEvENKUlvE0_clEvEUlffE_St5arrayIPcLm3EEEEviT0_T1_ --------------------------
	.section	.text._ZN2at6native29vectorized_elementwise_kernelILi4EZZZNS0_10glu_kernelERNS_18TensorIteratorBaseEENKUlvE_clEvENKUlvE0_clEvEUlffE_St5arrayIPcLm3EEEEviT0_T1_,"ax",@progbits
	.align	128
        .global         _ZN2at6native29vectorized_elementwise_kernelILi4EZZZNS0_10glu_kernelERNS_18TensorIteratorBaseEENKUlvE_clEvENKUlvE0_clEvEUlffE_St5arrayIPcLm3EEEEviT0_T1_
        .type           _ZN2at6native29vectorized_elementwise_kernelILi4EZZZNS0_10glu_kernelERNS_18TensorIteratorBaseEENKUlvE_clEvENKUlvE0_clEvEUlffE_St5arrayIPcLm3EEEEviT0_T1_,@function
        .size           _ZN2at6native29vectorized_elementwise_kernelILi4EZZZNS0_10glu_kernelERNS_18TensorIteratorBaseEENKUlvE_clEvENKUlvE0_clEvEUlffE_St5arrayIPcLm3EEEEviT0_T1_,(.L_x_9620 - _ZN2at6native29vectorized_elementwise_kernelILi4EZZZNS0_10glu_kernelERNS_18TensorIteratorBaseEENKUlvE_clEvENKUlvE0_clEvEUlffE_St5arrayIPcLm3EEEEviT0_T1_)
        .other          _ZN2at6native29vectorized_elementwise_kernelILi4EZZZNS0_10glu_kernelERNS_18TensorIteratorBaseEENKUlvE_clEvENKUlvE0_clEvEUlffE_St5arrayIPcLm3EEEEviT0_T1_,@"STO_CUDA_ENTRY STV_DEFAULT"
_ZN2at6native29vectorized_elementwise_kernelILi4EZZZNS0_10glu_kernelERNS_18TensorIteratorBaseEENKUlvE_clEvENKUlvE0_clEvEUlffE_St5arrayIPcLm3EEEEviT0_T1_:
.text._ZN2at6native29vectorized_elementwise_kernelILi4EZZZNS0_10glu_kernelERNS_18TensorIteratorBaseEENKUlvE_clEvENKUlvE0_clEvEUlffE_St5arrayIPcLm3EEEEviT0_T1_:
        /* <DEDUP_REMOVED lines=13> */
[----:B------:R-:W2:Y:S04]  /*00d0*/  LDG.E.128 R20, desc[UR4][R26.64] ;  /* 0x000000041a147981 */ /* 0x000ea8000c1e1d00 */
[----:B------:R-:W3:Y:S01]  /*00e0*/  LDG.E.128 R16, desc[UR4][R26.64+0x800] ;  /* 0x000800041a107981 */ /* 0x000ee2000c1e1d00 */
[----:B0-----:R-:W-:-:S04]  /*00f0*/  IMAD.WIDE R2, R7, 0x4, R2 ;  /* 0x0000000407027825 */ /* 0x001fc800078e0202 */
[----:B------:R-:W-:-:S05]  /*0100*/  IMAD.WIDE.U32 R24, R0, 0x10, R2 ;  /* 0x0000001000187825 */ /* 0x000fca00078e0002 */
[----:B------:R-:W4:Y:S04]  /*0110*/  LDG.E.128 R12, desc[UR4][R24.64] ;  /* 0x00000004180c7981 */ /* 0x000f28000c1e1d00 */
[----:B------:R-:W5:Y:S01]  /*0120*/  LDG.E.128 R8, desc[UR4][R24.64+0x800] ;  /* 0x0008000418087981 */ /* 0x000f62000c1e1d00 */
[----:B--2---:R-:W-:Y:S01]  /*0130*/  FMUL.FTZ R4, R22, -1.4426950216293334961 ;  /* 0xbfb8aa3b16047820 */ /* 0x004fe20000410000 */
[----:B------:R-:W-:Y:S01]  /*0140*/  FMUL.FTZ R3, R23, -1.4426950216293334961 ;  /* 0xbfb8aa3b17037820 */ /* 0x000fe20000410000 */
[----:B------:R-:W-:Y:S01]  /*0150*/  FMUL.FTZ R6, R21, -1.4426950216293334961 ;  /* 0xbfb8aa3b15067820 */ /* 0x000fe20000410000 */
[----:B------:R-:W-:Y:S01]  /*0160*/  FMUL.FTZ R21, R20, -1.4426950216293334961 ;  /* 0xbfb8aa3b14157820 */ /* 0x000fe20000410000 */
[----:B---3--:R-:W-:Y:S01]  /*0170*/  FMUL.FTZ R2, R19, -1.4426950216293334961 ;  /* 0xbfb8aa3b13027820 */ /* 0x008fe20000410000 */
[----:B------:R-:W-:Y:S01]  /*0180*/  FMUL.FTZ R18, R18, -1.4426950216293334961 ;  /* 0xbfb8aa3b12127820 */ /* 0x000fe20000410000 */
[----:B------:R-:W0:Y:S01]  /*0190*/  MUFU.EX2 R4, R4 ;  /* 0x0000000400047308 */ /* 0x000e220000000800 */
[----:B------:R-:W-:Y:S01]  /*01a0*/  FMUL.FTZ R19, R16, -1.4426950216293334961 ;  /* 0xbfb8aa3b10137820 */ /* 0x000fe20000410000 */
[----:B------:R-:W-:-:S06]  /*01b0*/  FMUL.FTZ R17, R17, -1.4426950216293334961 ;  /* 0xbfb8aa3b11117820 */ /* 0x000fcc0000410000 */
[----:B------:R-:W1:Y:S08]  /*01c0*/  MUFU.EX2 R3, R3 ;  /* 0x0000000300037308 */ /* 0x000e700000000800 */
[----:B------:R-:W2:Y:S01]  /*01d0*/  MUFU.EX2 R2, R2 ;  /* 0x0000000200027308 */ /* 0x000ea20000000800 */
[----:B0-----:R-:W-:-:S07]  /*01e0*/  FADD.FTZ R5, R4, 1 ;  /* 0x3f80000004057421 */ /* 0x001fce0000010000 */
[----:B------:R-:W-:Y:S01]  /*01f0*/  MUFU.EX2 R18, R18 ;  /* 0x0000001200127308 */ /* 0x000fe20000000800 */
[----:B-1----:R-:W-:-:S07]  /*0200*/  FADD.FTZ R16, R3, 1 ;  /* 0x3f80000003107421 */ /* 0x002fce0000010000 */
[----:B------:R-:W0:Y:S01]  /*0210*/  MUFU.EX2 R6, R6 ;  /* 0x0000000600067308 */ /* 0x000e220000000800 */
[----:B--2---:R-:W-:Y:S02]  /*0220*/  FADD.FTZ R4, R2, 1 ;  /* 0x3f80000002047421 */ /* 0x004fe40000010000 */
[----:B------:R-:W1:Y:S05]  /*0230*/  LDC.64 R2, c[0x0][0x218] ;  /* 0x00008600ff027b82 */ /* 0x000e6a0000000a00 */
[----:B------:R-:W2:Y:S08]  /*0240*/  MUFU.EX2 R21, R21 ;  /* 0x0000001500157308 */ /* 0x000eb00000000800 */
[----:B------:R3:W4:Y:S01]  /*0250*/  MUFU.EX2 R20, R17 ;  /* 0x0000001100147308 */ /* 0x0007220000000800 */
[----:B0-----:R-:W-:-:S07]  /*0260*/  FADD.FTZ R6, R6, 1 ;  /* 0x3f80000006067421 */ /* 0x001fce0000010000 */
[----:B------:R-:W0:Y:S01]  /*0270*/  MUFU.EX2 R19, R19 ;  /* 0x0000001300137308 */ /* 0x000e220000000800 */
[----:B---3--:R-:W-:Y:S01]  /*0280*/  FADD.FTZ R17, R18, 1 ;  /* 0x3f80000012117421 */ /* 0x008fe20000010000 */
[----:B--2---:R-:W-:Y:S01]  /*0290*/  FADD.FTZ R21, R21, 1 ;  /* 0x3f80000015157421 */ /* 0x004fe20000010000 */
[----:B-1----:R-:W-:-:S05]  /*02a0*/  IMAD.WIDE.U32 R2, R7, 0x4, R2 ;  /* 0x0000000407027825 */ /* 0x002fca00078e0002 */
[----:B------:R-:W1:Y:S01]  /*02b0*/  MUFU.RCP R5, R5 ;  /* 0x0000000500057308 */ /* 0x000e620000001000 */
[----:B----4-:R-:W-:Y:S01]  /*02c0*/  FADD.FTZ R18, R20, 1 ;  /* 0x3f80000014127421 */ /* 0x010fe20000010000 */
[----:B------:R-:W-:-:S06]  /*02d0*/  IMAD.WIDE R2, R0, 0x10, R2 ;  /* 0x0000001000027825 */ /* 0x000fcc00078e0202 */
[----:B------:R-:W2:Y:S01]  /*02e0*/  MUFU.RCP R16, R16 ;  /* 0x0000001000107308 */ /* 0x000ea20000001000 */
[----:B0-----:R-:W-:-:S07]  /*02f0*/  FADD.FTZ R19, R19, 1 ;  /* 0x3f80000013137421 */ /* 0x001fce0000010000 */
[----:B------:R-:W0:Y:S01]  /*0300*/  MUFU.RCP R6, R6 ;  /* 0x0000000600067308 */ /* 0x000e220000001000 */
[----:B-1----:R-:W-:-:S07]  /*0310*/  FMUL.FTZ R14, R14, R5 ;  /* 0x000000050e0e7220 */ /* 0x002fce0000410000 */
[----:B------:R-:W1:Y:S01]  /*0320*/  MUFU.RCP R21, R21 ;  /* 0x0000001500157308 */ /* 0x000e620000001000 */
[----:B--2---:R-:W-:-:S07]  /*0330*/  FMUL.FTZ R15, R15, R16 ;  /* 0x000000100f0f7220 */ /* 0x004fce0000410000 */
[----:B------:R-:W5:Y:S01]  /*0340*/  MUFU.RCP R4, R4 ;  /* 0x0000000400047308 */ /* 0x000f620000001000 */
[----:B0-----:R-:W-:-:S07]  /*0350*/  FMUL.FTZ R13, R13, R6 ;  /* 0x000000060d0d7220 */ /* 0x001fce0000410000 */
[----:B------:R-:W0:Y:S01]  /*0360*/  MUFU.RCP R17, R17 ;  /* 0x0000001100117308 */ /* 0x000e220000001000 */
[----:B-1----:R-:W-:-:S05]  /*0370*/  FMUL.FTZ R12, R12, R21 ;  /* 0x000000150c0c7220 */ /* 0x002fca0000410000 */
[----:B------:R-:W-:Y:S02]  /*0380*/  STG.E.128 desc[UR4][R2.64], R12 ;  /* 0x0000000c02007986 */ /* 0x000fe4000c101d04 */
[----:B------:R-:W1:Y:S01]  /*0390*/  MUFU.RCP R18, R18 ;  /* 0x0000001200127308 */ /* 0x000e620000001000 */
[----:B-----5:R-:W-:-:S07]  /*03a0*/  FMUL.FTZ R11, R11, R4 ;  /* 0x000000040b0b7220 */ /* 0x020fce0000410000 */
[----:B------:R-:W2:Y:S01]  /*03b0*/  MUFU.RCP R19, R19 ;  /* 0x0000001300137308 */ /* 0x000ea20000001000 */
[----:B0-----:R-:W-:Y:S01]  /*03c0*/  FMUL.FTZ R10, R10, R17 ;  /* 0x000000110a0a7220 */ /* 0x001fe20000410000 */
[----:B-1----:R-:W-:Y:S01]  /*03d0*/  FMUL.FTZ R9, R9, R18 ;  /* 0x0000001209097220 */ /* 0x002fe20000410000 */
[----:B--2---:R-:W-:-:S05]  /*03e0*/  FMUL.FTZ R8, R8, R19 ;  /* 0x0000001308087220 */ /* 0x004fca0000410000 */
[----:B------:R-:W-:Y:S01]  /*03f0*/  STG.E.128 desc[UR4][R2.64+0x800], R8 ;  /* 0x0008000802007986 */ /* 0x000fe2000c101d04 */
[----:B------:R-:W-:Y:S05]  /*0400*/  EXIT ;  /* 0x000000000000794d */ /* 0x000fea0003800000 */
.L_x_8324:
        /* <DEDUP_REMOVED lines=164> */
.L_x_8327:
[----:B------:R-:W-:-:S13]  /*0e50*/  ISETP.GE.AND P0, PT, R25, R8, PT ;  /* 0x000000081900720c */ /* 0x000fda0003f06270 */
[----:B------:R-:W-:Y:S05]  /*0e60*/  @P0 BRA `(.L_x_8329) ;  /* 0x0000000000300947 */ /* 0x000fea0003800000 */
[----:B0-----:R-:W0:Y:S01]  /*0e70*/  LDC.64 R12, c[0x0][0x218] ;  /* 0x00008600ff0c7b82 */ /* 0x001e220000000a00 */
[----:B------:R-:W-:Y:S02]  /*0e80*/  IADD3 R5, R7, R25, RZ ;  /* 0x0000001907057210 */ /* 0x000fe40007ffe0ff */
[----:B------:R-:W-:-:S03]  /*0e90*/  IADD3 R25, R25, 0x80, RZ ;  /* 0x0000008019197810 */ /* 0x000fc60007ffe0ff */
[----:B0-----:R-:W-:-:S05]  /*0ea0*/  IMAD.WIDE.U32 R12, R5, 0x4, R12 ;  /* 0x00000004050c7825 */ /* 0x001fca00078e000c */
[----:B------:R1:W-:Y:S02]  /*0eb0*/  STG.E desc[UR4][R12.64], R4 ;  /* 0x000000040c007986 */ /* 0x0003e4000c101904 */
.L_x_8328:
[----:B------:R-:W-:-:S13]  /*0ec0*/  ISETP.GE.AND P0, PT, R25, R8, PT ;  /* 0x000000081900720c */ /* 0x000fda0003f06270 */
[----:B------:R-:W-:Y:S05]  /*0ed0*/  @P0 BRA `(.L_x_8330) ;  /* 0x0000000000340947 */ /* 0x000fea0003800000 */
[----:B-1----:R-:W1:Y:S01]  /*0ee0*/  LDC.64 R4, c[0x0][0x218] ;  /* 0x00008600ff047b82 */ /* 0x002e620000000a00 */
[----:B------:R-:W-:Y:S02]  /*0ef0*/  IADD3 R9, R7, R25, RZ ;  /* 0x0000001907097210 */ /* 0x000fe40007ffe0ff */
[----:B------:R-:W-:-:S03]  /*0f00*/  IADD3 R25, R25, 0x80, RZ ;  /* 0x0000008019197810 */ /* 0x000fc60007ffe0ff */
[----:B-1----:R-:W-:-:S05]  /*0f10*/  IMAD.WIDE.U32 R4, R9, 0x4, R4 ;  /* 0x0000000409047825 */ /* 0x002fca00078e0004 */
[----:B------:R1:W-:Y:S02]  /*0f20*/  STG.E desc[UR4][R4.64], R3 ;  /* 0x0000000304007986 */ /* 0x0003e4000c101904 */
.L_x_8329:
        /* <DEDUP_REMOVED lines=8> */
.L_x_8330:
[----:B------:R-:W-:Y:S05]  /*0fb0*/  BSYNC B1 ;  /* 0x0000000000017941 */ /* 0x000fea0003800000 */
.L_x_8326:
[----:B------:R-:W-:-:S13]  /*0fc0*/  ISETP.GE.AND P0, PT, R25, R8, PT ;  /* 0x000000081900720c */ /* 0x000fda0003f06270 */
[----:B--2---:R-:W2:Y:S01]  /*0fd0*/  @!P0 LDC.64 R2, c[0x0][0x218] ;  /* 0x00008600ff028b82 */ /* 0x004ea20000000a00 */
[----:B------:R-:W-:Y:S02]  /*0fe0*/  @!P0 IADD3 R5, R7, R25, RZ ;  /* 0x0000001907058210 */ /* 0x000fe40007ffe0ff */
[----:B------:R-:W-:-:S03]  /*0ff0*/  @!P0 IADD3 R25, R25, 0x80, RZ ;  /* 0x0000008019198810 */ /* 0x000fc60007ffe0ff */
[----:B--2---:R-:W-:-:S05]  /*1000*/  @!P0 IMAD.WIDE.U32 R2, R5, 0x4, R2 ;  /* 0x0000000405028825 */ /* 0x004fca00078e0002 */
[----:B------:R2:W-:Y:S02]  /*1010*/  @!P0 STG.E desc[UR4][R2.64], R0 ;  /* 0x0000000002008986 */ /* 0x0005e4000c101904 */
.L_x_8331:
[----:B------:R-:W-:Y:S05]  /*1020*/  BSYNC B0 ;  /* 0x0000000000007941 */ /* 0x000fea0003800000 */
.L_x_8325:
        /* <DEDUP_REMOVED lines=8> */
.L_x_8332:
        /* <DEDUP_REMOVED lines=13> */
.L_x_9620:


//--------------------- .text._ZN2at6native29vectorized_elementwise_kernelILi8EZZZNS0_10glu_kernelERNS_18TensorIteratorBaseEENKUlvE_clEvENKUlvE0_clEvEUlffE_St5arrayIPcLm3EEEEviT0_T1_ --------------------------
	.section	.text._ZN2at6native29vectorized_elementwise_kernelILi8EZZZNS0_10glu_kernelERNS_18TensorIteratorBaseEENKUlvE_clEvENKUlvE0_clEvEUlffE_St5arrayIPcLm3EEEEviT0_T1_,"ax",@progbits
	.align	128
        .global         _ZN2at6native29vectorized_elementwise_kernelILi8EZZZNS0_10glu_kernelERNS_18TensorIteratorBaseEENKUlvE_clEvENKUlvE0_clEvEUlffE_St5arrayIPcLm3EEEEviT0_T1_
        .type           _ZN2at6native29vectorized_elementwise_kernelILi8EZZZNS0_10glu_kernelERNS_18TensorIteratorBaseEENKUlvE_clEvENKUlvE0_clEvEUlffE_St5arrayIPcLm3EEEEviT0_T1_,@function
        .size           _ZN2at6native29vectorized_elementwise_kernelILi8EZZZNS0_10glu_kernelERNS_18TensorIteratorBaseEENKUlvE_clEvENKUlvE0_clEvEUlffE_St5arrayIPcLm3EEEEviT0_T1_,(.L_x_9621 - _ZN2at6native29vectorized_elementwise_kernelILi8EZZZNS0_10glu_kernelERNS_18TensorIteratorBaseEENKUlvE_clEvENKUlvE0_clEvEUlffE_St5arrayIPcLm3EEEEviT0_T1_)
        .other          _ZN2at6native29vectorized_elementwise_kernelILi8EZZZNS0_10glu_kernelERNS_18TensorIteratorBaseEENKUlvE_clEvENKUlvE0_clEvEUlffE_St5arrayIPcLm3EEEEviT0_T1_,@"STO_CUDA_ENTRY STV_DEFAULT"
_ZN2at6native29vectorized_elementwise_kernelILi8EZZZNS0_10glu_kernelERNS_18TensorIteratorBaseEENKUlvE_clEvENKUlvE0_clEvEUlffE_St5arrayIPcLm3EEEEviT0_T1_:
.text._ZN2at6native29vectorized_elementwise_kernelILi8EZZZNS0_10glu_kernelERNS_18TensorIteratorBaseEENKUlvE_clEvENKUlvE0_clEvEUlffE_St5arrayIPcLm3EEEEviT0_T1_:
        /* <DEDUP_REMOVED lines=65> */
.L_x_8333:
        /* <DEDUP_REMOVED lines=164> */
.L_x_8336:
[----:B------:R-:W-:-:S13]  /*0e50*/  ISETP.GE.AND P0, PT, R25, R8, PT ;  /* 0x000000081900720c */ /* 0x000fda0003f06270 */
[----:B------:R-:W-:Y:S05]  /*0e60*/  @P0 BRA `(.L_x_8338) ;  /* 0x0000000000300947 */ /* 0x000fea0003800000 */
[----:B0-----:R-:W0:Y:S01]  /*0e70*/  LDC.64 R12, c[0x0][0x218] ;  /* 0x00008600ff0c7b82 */ /* 0x001e220000000a00 */
[----:B------:R-:W-:Y:S02]  /*0e80*/  IADD3 R5, R7, R25, RZ ;  /* 0x0000001907057210 */ /* 0x000fe40007ffe0ff */
[----:B------:R-:W-:-:S03]  /*0e90*/  IADD3 R25, R25, 0x80, RZ ;  /* 0x0000008019197810 */ /* 0x000fc60007ffe0ff */
[----:B0-----:R-:W-:-:S05]  /*0ea0*/  IMAD.WIDE.U32 R12, R5, 0x4, R12 ;  /* 0x00000004050c7825 */ /* 0x001fca00078e000c */
[----:B------:R1:W-:Y:S02]  /*0eb0*/  STG.E desc[UR4][R12.64], R4 ;  /* 0x000000040c007986 */ /* 0x0003e4000c101904 */
.L_x_8337:
[----:B------:R-:W-:-:S13]  /*0ec0*/  ISETP.GE.AND P0, PT, R25, R8, PT ;  /* 0x000000081900720c */ /* 0x000fda0003f06270 */
[----:B------:R-:W-:Y:S05]  /*0ed0*/  @P0 BRA `(.L_x_8339) ;  /* 0x0000000000340947 */ /* 0x000fea0003800000 */
[----:B-1----:R-:W1:Y:S01]  /*0ee0*/  LDC.64 R4, c[0x0][0x218] ;  /* 0x00008600ff047b82 */ /* 0x002e620000000a00 */
[----:B------:R-:W-:Y:S02]  /*0ef0*/  IADD3 R9, R7, R25, RZ ;  /* 0x0000001907097210 */ /* 0x000fe40007ffe0ff */
[----:B------:R-:W-:-:S03]  /*0f00*/  IADD3 R25, R25, 0x80, RZ ;  /* 0x0000008019197810 */ /* 0x000fc60007ffe0ff */
[----:B-1----:R-:W-:-:S05]  /*0f10*/  IMAD.WIDE.U32 R4, R9, 0x4, R4 ;  /* 0x0000000409047825 */ /* 0x002fca00078e0004 */
[----:B------:R1:W-:Y:S02]  /*0f20*/  STG.E desc[UR4][R4.64], R3 ;  /* 0x0000000304007986 */ /* 0x0003e4000c101904 */
.L_x_8338:
        /* <DEDUP_REMOVED lines=8> */
.L_x_8339:
[----:B------:R-:W-:Y:S05]  /*0fb0*/  BSYNC B1 ;  /* 0x0000000000017941 */ /* 0x000fea0003800000 */
.L_x_8335:
[----:B------:R-:W-:-:S13]  /*0fc0*/  ISETP.GE.AND P0, PT, R25, R8, PT ;  /* 0x000000081900720c */ /* 0x000fda0003f06270 */
[----:B--2---:R-:W2:Y:S01]  /*0fd0*/  @!P0 LDC.64 R2, c[0x0][0x218] ;  /* 0x00008600ff028b82 */ /* 0x004ea20000000a00 */
[----:B------:R-:W-:Y:S02]  /*0fe0*/  @!P0 IADD3 R5, R7, R25, RZ ;  /* 0x0000001907058210 */ /* 0x000fe40007ffe0ff */
[----:B------:R-:W-:-:S03]  /*0ff0*/  @!P0 IADD3 R25, R25, 0x80, RZ ;  /* 0x0000008019198810 */ /* 0x000fc60007ffe0ff */
[----:B--2---:R-:W-:-:S05]  /*1000*/  @!P0 IMAD.WIDE.U32 R2, R5, 0x4, R2 ;  /* 0x0000000405028825 */ /* 0x004fca00078e0002 */
[----:B------:R2:W-:Y:S02]  /*1010*/  @!P0 STG.E desc[UR4][R2.64], R0 ;  /* 0x0000000002008986 */ /* 0x0005e4000c101904 */
.L_x_8340:
[----:B------:R-:W-:Y:S05]  /*1020*/  BSYNC B0 ;  /* 0x0000000000007941 */ /* 0x000fea0003800000 */
.L_x_8334:
        /* <DEDUP_REMOVED lines=8> */
.L_x_8341:
        /* <DEDUP_REMOVED lines=13> */
.L_x_9621:


//--------------------- .text._ZN2at6native18elementwise_kernelILi128ELi4EZNS0_15gpu_kernel_implIZZZNS0_10glu_kernelERNS_18TensorIteratorBaseEENKUlvE_clEvENKUlvE_clEvEUlddE_EEvS4_RKT_EUliE_EEviT1_ --------------------------
	.section	.text._ZN2at6native18elementwise_kernelILi128ELi4EZNS0_15gpu_kernel_implIZZZNS0_10glu_kernelERNS_18TensorIteratorBaseEENKUlvE_clEvENKUlvE_clEvEUlddE_EEvS4_RKT_EUliE_EEviT1_,"ax",@progbits
	.align	128
        .global         _ZN2at6native18elementwise_kernelILi128ELi4EZNS0_15gpu_kernel_implIZZZNS0_10glu_kernelERNS_18TensorIteratorBaseEENKUlvE_clEvENKUlvE_clEvEUlddE_EEvS4_RKT_EUliE_EEviT1_
        .type           _ZN2at6native18elementwise_kernelILi128ELi4EZNS0_15gpu_kernel_implIZZZNS0_10glu_kernelERNS_18TensorIteratorBaseEENKUlvE_clEvENKUlvE_clEvEUlddE_EEvS4_RKT_EUliE_EEviT1_,@function
        .size           _ZN2at6native18elementwise_kernelILi128ELi4EZNS0_15gpu_kernel_implIZZZNS0_10glu_kernelERNS_18TensorIteratorBaseEENKUlvE_clEvENKUlvE_clEvEUlddE_EEvS4_RKT_EUliE_EEviT1_,(.L_x_9565 - _ZN2at6native18elementwise_kernelILi128ELi4EZNS0_15gpu_kernel_implIZZZNS0_10glu_kernelERNS_18TensorIteratorBaseEENKUlvE_clEvENKUlvE_clEvEUlddE_EEvS4_RKT_EUliE_EEviT1_)
        .other          _ZN2at6native18elementwise_kernelILi128ELi4EZNS0_15gpu_kernel_implIZZZNS0_10glu_kernelERNS_18TensorIteratorBaseEENKUlvE_clEvENKUlvE_clEvEUlddE_EEvS4_RKT_EUliE_EEviT1_,@"STO_CUDA_ENTRY STV_DEFAULT"
_ZN2at6native18elementwise_kernelILi128ELi4EZNS0_15gpu_kernel_implIZZZNS0_10glu_kernelERNS_18TensorIteratorBaseEENKUlvE_clEvENKUlvE_clEvEUlddE_EEvS4_RKT_EUliE_EEviT1_:
.text._ZN2at6native18elementwise_kernelILi128ELi4EZNS0_15gpu_kernel_implIZZZNS0_10glu_kernelERNS_18TensorIteratorBaseEENKUlvE_clEvENKUlvE_clEvEUlddE_EEvS4_RKT_EUliE_EEviT1_:
        /* <DEDUP_REMOVED lines=364> */
.L_x_8344:
        /* <DEDUP_REMOVED lines=21> */
.L_x_8348:
[----:B------:R-:W2:Y:S02]  /*1810*/  LDG.E.U8 R2, desc[UR36][R2.64] ;  /* 0x0000002402027981 */ /* 0x000ea4000c1e1100 */
[----:B--2---:R0:W1:Y:S01]  /*1820*/  I2F.F64.U16 R18, R2 ;  /* 0x0000000200127312 */ /* 0x0040620000101800 */
[----:B------:R-:W-:Y:S05]  /*1830*/  BRA `(.L_x_8350) ;  /* 0x0000000c00707947 */ /* 0x000fea0003800000 */
.L_x_8347:
        /* <DEDUP_REMOVED lines=9> */
.L_x_8352:
[----:B------:R-:W2:Y:S02]  /*18d0*/  LDG.E R2, desc[UR36][R2.64] ;  /* 0x0000002402027981 */ /* 0x000ea4000c1e1900 */
[----:B--2---:R0:W1:Y:S01]  /*18e0*/  I2F.F64 R18, R2 ;  /* 0x0000000200127312 */ /* 0x0040620000201c00 */
[----:B------:R-:W-:Y:S05]  /*18f0*/  BRA `(.L_x_8350) ;  /* 0x0000000c00407947 */ /* 0x000fea0003800000 */
.L_x_8351:
[----:B------:R-:W2:Y:S02]  /*1900*/  LDG.E.U16 R2, desc[UR36][R2.64] ;  /* 0x0000002402027981 */ /* 0x000ea4000c1e1500 */
[----:B--2---:R0:W1:Y:S01]  /*1910*/  I2F.F64.S16 R18, R2 ;  /* 0x0000000200127312 */ /* 0x0040620000101c00 */
[----:B------:R-:W-:Y:S05]  /*1920*/  BRA `(.L_x_8350) ;  /* 0x0000000c00347947 */ /* 0x000fea0003800000 */
.L_x_8346:
        /* <DEDUP_REMOVED lines=10> */
.L_x_8354:
[----:B------:R-:W2:Y:S02]  /*19d0*/  LDG.E.U16 R0, desc[UR36][R2.64] ;  /* 0x0000002402007981 */ /* 0x000ea4000c1e1500 */
[----:B--2---:R-:W-:-:S05]  /*19e0*/  HADD2.F32 R0, -RZ, R0.H0_H0 ;  /* 0x20000000ff007230 */ /* 0x004fca0000004100 */
[----:B------:R-:W-:-:S04]  /*19f0*/  FMUL.FTZ R0, R0, 1 ;  /* 0x3f80000000007820 */ /* 0x000fc80000410000 */
[----:B------:R0:W1:Y:S01]  /*1a00*/  F2F.F64.F32 R18, R0 ;  /* 0x0000000000127310 */ /* 0x0000620000201800 */
[----:B------:R-:W-:Y:S05]  /*1a10*/  BRA `(.L_x_8350) ;  /* 0x0000000800f87947 */ /* 0x000fea0003800000 */
.L_x_8353:
        /* <DEDUP_REMOVED lines=10> */
.L_x_8356:
[----:B------:R-:W2:Y:S02]  /*1ac0*/  LDG.E.U16 R2, desc[UR36][R2.64] ;  /* 0x0000002402027981 */ /* 0x000ea4000c1e1500 */
[----:B--2---:R-:W-:-:S05]  /*1ad0*/  HADD2.F32 R0, -RZ, R2.H0_H0 ;  /* 0x20000002ff007230 */ /* 0x004fca0000004100 */
[----:B------:R-:W-:-:S04]  /*1ae0*/  FMUL.FTZ R0, R0, 1 ;  /* 0x3f80000000007820 */ /* 0x000fc80000410000 */
[----:B------:R0:W1:Y:S01]  /*1af0*/  F2F.F64.F32 R18, R0 ;  /* 0x0000000000127310 */ /* 0x0000620000201800 */
[----:B------:R-:W-:Y:S05]  /*1b00*/  BRA `(.L_x_8350) ;  /* 0x0000000800bc7947 */ /* 0x000fea0003800000 */
.L_x_8355:
[----:B------:R0:W5:Y:S01]  /*1b10*/  LDG.E.64 R18, desc[UR36][R2.64] ;  /* 0x0000002402127981 */ /* 0x000162000c1e1b00 */
[----:B------:R-:W-:Y:S05]  /*1b20*/  BRA `(.L_x_8350) ;  /* 0x0000000800b47947 */ /* 0x000fea0003800000 */
.L_x_8345:
        /* <DEDUP_REMOVED lines=9> */
[----:B------:R-:W-:Y:S02]  /*1bc0*/  MOV R18, RZ ;  /* 0x000000ff00127202 */ /* 0x000fe40000000f00 */
[----:B--2---:R-:W-:-:S04]  /*1bd0*/  ISETP.NE.AND P0, PT, R2, RZ, PT ;  /* 0x000000ff0200720c */ /* 0x004fc80003f05270 */
[----:B------:R-:W-:Y:S01]  /*1be0*/  FSEL R19, RZ, 1.875, !P0 ;  /* 0x3ff00000ff137808 */ /* 0x000fe20004000000 */
[----:B------:R-:W-:Y:S08]  /*1bf0*/  BRA `(.L_x_8350) ;  /* 0x0000000800807947 */ /* 0x000ff00003800000 */
.L_x_8359:
[----:B------:R0:W5:Y:S01]  /*1c00*/  LDG.E.64 R18, desc[UR36][R2.64] ;  /* 0x0000002402127981 */ /* 0x000162000c1e1b00 */
[----:B------:R-:W-:Y:S05]  /*1c10*/  BRA `(.L_x_8350) ;  /* 0x0000000800787947 */ /* 0x000fea0003800000 */
.L_x_8358:
        /* <DEDUP_REMOVED lines=28> */
.L_x_8361:
        /* <DEDUP_REMOVED lines=13> */
[----:B------:R0:W1:Y:S01]  /*1eb0*/  F2F.F64.F32 R18, R4 ;  /* 0x0000000400127310 */ /* 0x0000620000201800 */
[----:B------:R-:W-:Y:S05]  /*1ec0*/  BRA `(.L_x_8350) ;  /* 0x0000000400cc7947 */ /* 0x000fea0003800000 */
.L_x_8360:
[----:B------:R-:W2:Y:S02]  /*1ed0*/  LDG.E.U16 R0, desc[UR36][R2.64] ;  /* 0x0000002402007981 */ /* 0x000ea4000c1e1500 */
[----:B--2---:R-:W-:-:S04]  /*1ee0*/  IMAD.U32 R0, R0, 0x10000, RZ ;  /* 0x0001000000007824 */ /* 0x004fc800078e00ff */
[----:B------:R-:W-:-:S04]  /*1ef0*/  FMUL.FTZ R0, R0, 1 ;  /* 0x3f80000000007820 */ /* 0x000fc80000410000 */
[----:B------:R0:W1:Y:S01]  /*1f00*/  F2F.F64.F32 R18, R0 ;  /* 0x0000000000127310 */ /* 0x0000620000201800 */
[----:B------:R-:W-:Y:S05]  /*1f10*/  BRA `(.L_x_8350) ;  /* 0x0000000400b87947 */ /* 0x000fea0003800000 */
.L_x_8357:
        /* <DEDUP_REMOVED lines=11> */
.L_x_8364:
        /* <DEDUP_REMOVED lines=21> */
.L_x_8368:
[----:B------:R-:W-:Y:S05]  /*2120*/  BSYNC B1 ;  /* 0x0000000000017941 */ /* 0x000fea0003800000 */
.L_x_8367:
[----:B------:R-:W-:Y:S01]  /*2130*/  LEA R3, R0, 0x3b800000, 0x17 ;  /* 0x3b80000000037811 */ /* 0x000fe200078eb8ff */
[----:B------:R-:W-:-:S05]  /*2140*/  IMAD.SHL.U32 R0, R2, 0x100000, RZ ;  /* 0x0010000002007824 */ /* 0x000fca00078e00ff */
[----:B------:R-:W-:-:S07]  /*2150*/  LOP3.LUT R0, R3, R0, R4, 0xfe, !PT ;  /* 0x0000000003007212 */ /* 0x000fce00078efe04 */
.L_x_8366:
[----:B------:R-:W-:Y:S05]  /*2160*/  BSYNC B0 ;  /* 0x0000000000007941 */ /* 0x000fea0003800000 */
.L_x_8365:
[----:B------:R-:W-:-:S04]  /*2170*/  FMUL.FTZ R0, R0, 1 ;  /* 0x3f80000000007820 */ /* 0x000fc80000410000 */
[----:B------:R2:W3:Y:S01]  /*2180*/  F2F.F64.F32 R18, R0 ;  /* 0x0000000000127310 */ /* 0x0004e20000201800 */
[----:B------:R-:W-:Y:S05]  /*2190*/  BRA `(.L_x_8350) ;  /* 0x0000000400187947 */ /* 0x000fea0003800000 */
.L_x_8363:
        /* <DEDUP_REMOVED lines=21> */
.L_x_8372:
[----:B------:R-:W-:Y:S05]  /*22f0*/  BSYNC B1 ;  /* 0x0000000000017941 */ /* 0x000fea0003800000 */
.L_x_8371:
[----:B------:R-:W-:Y:S01]  /*2300*/  LEA R3, R0, 0x37800000, 0x17 ;  /* 0x3780000000037811 */ /* 0x000fe200078eb8ff */
[----:B------:R-:W-:-:S05]  /*2310*/  IMAD.SHL.U32 R0, R2, 0x200000, RZ ;  /* 0x0020000002007824 */ /* 0x000fca00078e00ff */
[----:B------:R-:W-:-:S07]  /*2320*/  LOP3.LUT R0, R3, R0, R4, 0xfe, !PT ;  /* 0x0000000003007212 */ /* 0x000fce00078efe04 */
.L_x_8370:
[----:B------:R-:W-:Y:S05]  /*2330*/  BSYNC B0 ;  /* 0x0000000000007941 */ /* 0x000fea0003800000 */
.L_x_8369:
[----:B------:R-:W-:-:S04]  /*2340*/  FMUL.FTZ R0, R0, 1 ;  /* 0x3f80000000007820 */ /* 0x000fc80000410000 */
[----:B------:R4:W0:Y:S01]  /*2350*/  F2F.F64.F32 R18, R0 ;  /* 0x0000000000127310 */ /* 0x0008220000201800 */
[----:B------:R-:W-:Y:S05]  /*2360*/  BRA `(.L_x_8350) ;  /* 0x0000000000a47947 */ /* 0x000fea0003800000 */
.L_x_8362:
        /* <DEDUP_REMOVED lines=14> */
.L_x_8376:
[----:B------:R-:W-:Y:S05]  /*2450*/  BSYNC B0 ;  /* 0x0000000000007941 */ /* 0x000fea0003800000 */
.L_x_8375:
[----:B------:R-:W-:-:S04]  /*2460*/  FMUL.FTZ R0, R0, 1 ;  /* 0x3f80000000007820 */ /* 0x000fc80000410000 */
[----:B------:R0:W1:Y:S01]  /*2470*/  F2F.F64.F32 R18, R0 ;  /* 0x0000000000127310 */ /* 0x0000620000201800 */
[----:B------:R-:W-:Y:S05]  /*2480*/  BRA `(.L_x_8350) ;  /* 0x00000000005c7947 */ /* 0x000fea0003800000 */
.L_x_8349:
        /* <DEDUP_REMOVED lines=16> */
.L_x_8377:
[----:B------:R-:W-:Y:S01]  /*2590*/  CS2R R18, SRZ ;  /* 0x0000000000127805 */ /* 0x000fe2000001ff00 */
[----:B------:R-:W-:Y:S06]  /*25a0*/  BRA `(.L_x_8350) ;  /* 0x0000000000147947 */ /* 0x000fec0003800000 */
.L_x_8374:
[----:B------:R-:W2:Y:S02]  /*25b0*/  LDG.E.64 R18, desc[UR36][R2.64] ;  /* 0x0000002402127981 */ /* 0x000ea4000c1e1b00 */
[----:B--2---:R-:W0:Y:S01]  /*25c0*/  I2F.F64.U64 R18, R18 ;  /* 0x0000001200127312 */ /* 0x004e220000301800 */
[----:B------:R-:W-:Y:S05]  /*25d0*/  BRA `(.L_x_8350) ;  /* 0x0000000000087947 */ /* 0x000fea0003800000 */
.L_x_8373:
[----:B------:R-:W2:Y:S02]  /*25e0*/  LDG.E R2, desc[UR36][R2.64] ;  /* 0x0000002402027981 */ /* 0x000ea4000c1e1900 */
[----:B--2---:R0:W1:Y:S02]  /*25f0*/  I2F.F64.U32 R18, R2 ;  /* 0x0000000200127312 */ /* 0x0040640000201800 */
.L_x_8350:
[----:B0-----:R-:W2:Y:S01]  /*2600*/  LDC.U8 R2, c[0x0][0x493] ;  /* 0x000124c0ff027b82 */ /* 0x001ea20000000000 */
[----:B------:R-:W-:Y:S02]  /*2610*/  ULDC.64 UR4, c[0x0][0x488] ;  /* 0x0001220000047ab9 */ /* 0x000fe40000000a00 */
[----:B------:R-:W-:-:S05]  /*2620*/  IADD3 R4, P1, R24, UR4, RZ ;  /* 0x0000000418047c10 */ /* 0x000fca000ff3e0ff */
        /* <DEDUP_REMOVED lines=15> */
.L_x_8381:
[----:B------:R-:W2:Y:S02]  /*2720*/  LDG.E.U8 R2, desc[UR36][R4.64] ;  /* 0x0000002404027981 */ /* 0x000ea4000c1e1100 */
[----:B--2---:R-:W0:Y:S01]  /*2730*/  I2F.F64.U16 R2, R2 ;  /* 0x0000000200027312 */ /* 0x004e220000101800 */
[----:B------:R-:W-:Y:S05]  /*2740*/  BRA `(.L_x_8383) ;  /* 0x0000000c00707947 */ /* 0x000fea0003800000 */
.L_x_8380:
        /* <DEDUP_REMOVED lines=9> */
.L_x_8385:
[----:B------:R-:W2:Y:S02]  /*27e0*/  LDG.E R2, desc[UR36][R4.64] ;  /* 0x0000002404027981 */ /* 0x000ea4000c1e1900 */
[----:B--2---:R-:W2:Y:S01]  /*27f0*/  I2F.F64 R2, R2 ;  /* 0x0000000200027312 */ /* 0x004ea20000201c00 */
[----:B------:R-:W-:Y:S05]  /*2800*/  BRA `(.L_x_8383) ;  /* 0x0000000c00407947 */ /* 0x000fea0003800000 */
.L_x_8384:
[----:B------:R-:W2:Y:S02]  /*2810*/  LDG.E.U16 R2, desc[UR36][R4.64] ;  /* 0x0000002404027981 */ /* 0x000ea4000c1e1500 */
[----:B--2---:R-:W4:Y:S01]  /*2820*/  I2F.F64.S16 R2, R2 ;  /* 0x0000000200027312 */ /* 0x004f220000101c00 */
[----:B------:R-:W-:Y:S05]  /*2830*/  BRA `(.L_x_8383) ;  /* 0x0000000c00347947 */ /* 0x000fea0003800000 */
.L_x_8379:
        /* <DEDUP_REMOVED lines=10> */
.L_x_8387:
[----:B------:R-:W2:Y:S02]  /*28e0*/  LDG.E.U16 R0, desc[UR36][R4.64] ;  /* 0x0000002404007981 */ /* 0x000ea4000c1e1500 */
[----:B--2---:R-:W-:-:S05]  /*28f0*/  HADD2.F32 R0, -RZ, R0.H0_H0 ;  /* 0x20000000ff007230 */ /* 0x004fca0000004100 */
[----:B------:R-:W-:-:S04]  /*2900*/  FMUL.FTZ R0, R0, 1 ;  /* 0x3f80000000007820 */ /* 0x000fc80000410000 */
[----:B------:R0:W2:Y:S01]  /*2910*/  F2F.F64.F32 R2, R0 ;  /* 0x0000000000027310 */ /* 0x0000a20000201800 */
[----:B------:R-:W-:Y:S05]  /*2920*/  BRA `(.L_x_8383) ;  /* 0x0000000800f87947 */ /* 0x000fea0003800000 */
.L_x_8386:
        /* <DEDUP_REMOVED lines=10> */
.L_x_8389:
[----:B------:R-:W2:Y:S02]  /*29d0*/  LDG.E.U16 R4, desc[UR36][R4.64] ;  /* 0x0000002404047981 */ /* 0x000ea4000c1e1500 */
[----:B--2---:R-:W-:-:S05]  /*29e0*/  HADD2.F32 R0, -RZ, R4.H0_H0 ;  /* 0x20000004ff007230 */ /* 0x004fca0000004100 */
[----:B------:R-:W-:-:S04]  /*29f0*/  FMUL.FTZ R0, R0, 1 ;  /* 0x3f80000000007820 */ /* 0x000fc80000410000 */
[----:B------:R0:W2:Y:S01]  /*2a00*/  F2F.F64.F32 R2, R0 ;  /* 0x0000000000027310 */ /* 0x0000a20000201800 */
[----:B------:R-:W-:Y:S05]  /*2a10*/  BRA `(.L_x_8383) ;  /* 0x0000000800bc7947 */ /* 0x000fea0003800000 */
.L_x_8388:
[----:B------:R0:W5:Y:S01]  /*2a20*/  LDG.E.64 R2, desc[UR36][R4.64] ;  /* 0x0000002404027981 */ /* 0x000162000c1e1b00 */
[----:B------:R-:W-:Y:S05]  /*2a30*/  BRA `(.L_x_8383) ;  /* 0x0000000800b47947 */ /* 0x000fea0003800000 */
.L_x_8378:
        /* <DEDUP_REMOVED lines=13> */
.L_x_8392:
[----:B------:R0:W5:Y:S01]  /*2b10*/  LDG.E.64 R2, desc[UR36][R4.64] ;  /* 0x0000002404027981 */ /* 0x000162000c1e1b00 */
[----:B------:R-:W-:Y:S05]  /*2b20*/  BRA `(.L_x_8383) ;  /* 0x0000000800787947 */ /* 0x000fea0003800000 */
.L_x_8391:
        /* <DEDUP_REMOVED lines=11> */
[----:B------:R-:W-:-:S04]  /*2be0*/  IADD3 R6, R2, 0x1000000, RZ ;  /* 0x0100000002067810 */ /* 0x000fc80007ffe0ff */
        /* <DEDUP_REMOVED lines=13> */
[----:B------:R-:W-:-:S06]  /*2cc0*/  FMUL.FTZ R3, R3, 1 ;  /* 0x3f80000003037820 */ /* 0x000fcc0000410000 */
[----:B------:R-:W0:Y:S01]  /*2cd0*/  F2F.F64.F32 R2, R3 ;  /* 0x0000000300027310 */ /* 0x000e220000201800 */
[----:B------:R-:W-:Y:S05]  /*2ce0*/  BRA `(.L_x_8383) ;  /* 0x0000000800087947 */ /* 0x000fea0003800000 */
.L_x_8394:
        /* <DEDUP_REMOVED lines=12> */
[----:B------:R-:W-:-:S06]  /*2db0*/  FMUL.FTZ R2, R2, 1 ;  /* 0x3f80000002027820 */ /* 0x000fcc0000410000 */
[----:B------:R-:W0:Y:S01]  /*2dc0*/  F2F.F64.F32 R2, R2 ;  /* 0x0000000200027310 */ /* 0x000e220000201800 */
[----:B------:R-:W-:Y:S05]  /*2dd0*/  BRA `(.L_x_8383) ;  /* 0x0000000400cc7947 */ /* 0x000fea0003800000 */
.L_x_8393:
[----:B------:R-:W2:Y:S02]  /*2de0*/  LDG.E.U16 R0, desc[UR36][R4.64] ;  /* 0x0000002404007981 */ /* 0x000ea4000c1e1500 */
[----:B--2---:R-:W-:-:S04]  /*2df0*/  IMAD.U32 R0, R0, 0x10000, RZ ;  /* 0x0001000000007824 */ /* 0x004fc800078e00ff */
[----:B------:R-:W-:-:S04]  /*2e00*/  FMUL.FTZ R0, R0, 1 ;  /* 0x3f80000000007820 */ /* 0x000fc80000410000 */
[----:B------:R0:W2:Y:S01]  /*2e10*/  F2F.F64.F32 R2, R0 ;  /* 0x0000000000027310 */ /* 0x0000a20000201800 */
[----:B------:R-:W-:Y:S05]  /*2e20*/  BRA `(.L_x_8383) ;  /* 0x0000000400b87947 */ /* 0x000fea0003800000 */
.L_x_8390:
        /* <DEDUP_REMOVED lines=11> */
.L_x_8397:
        /* <DEDUP_REMOVED lines=21> */
.L_x_8401:
[----:B------:R-:W-:Y:S05]  /*3030*/  BSYNC B1 ;  /* 0x0000000000017941 */ /* 0x000fea0003800000 */
.L_x_8400:
[----:B------:R-:W-:Y:S01]  /*3040*/  LEA R3, R0, 0x3b800000, 0x17 ;  /* 0x3b80000000037811 */ /* 0x000fe200078eb8ff */
[----:B------:R-:W-:-:S05]  /*3050*/  IMAD.SHL.U32 R0, R2, 0x100000, RZ ;  /* 0x0010000002007824 */ /* 0x000fca00078e00ff */
[----:B------:R-:W-:-:S07]  /*3060*/  LOP3.LUT R0, R3, R0, R4, 0xfe, !PT ;  /* 0x0000000003007212 */ /* 0x000fce00078efe04 */
.L_x_8399:
[----:B------:R-:W-:Y:S05]  /*3070*/  BSYNC B0 ;  /* 0x0000000000007941 */ /* 0x000fea0003800000 */
.L_x_8398:
[----:B------:R-:W-:-:S04]  /*3080*/  FMUL.FTZ R0, R0, 1 ;  /* 0x3f80000000007820 */ /* 0x000fc80000410000 */
[----:B------:R0:W2:Y:S01]  /*3090*/  F2F.F64.F32 R2, R0 ;  /* 0x0000000000027310 */ /* 0x0000a20000201800 */
[----:B------:R-:W-:Y:S05]  /*30a0*/  BRA `(.L_x_8383) ;  /* 0x0000000400187947 */ /* 0x000fea0003800000 */
.L_x_8396:
        /* <DEDUP_REMOVED lines=21> */
.L_x_8405:
[----:B------:R-:W-:Y:S05]  /*3200*/  BSYNC B1 ;  /* 0x0000000000017941 */ /* 0x000fea0003800000 */
.L_x_8404:
[----:B------:R-:W-:Y:S01]  /*3210*/  LEA R3, R0, 0x37800000, 0x17 ;  /* 0x3780000000037811 */ /* 0x000fe200078eb8ff */
[----:B------:R-:W-:-:S05]  /*3220*/  IMAD.SHL.U32 R0, R2, 0x200000, RZ ;  /* 0x0020000002007824 */ /* 0x000fca00078e00ff */
[----:B------:R-:W-:-:S07]  /*3230*/  LOP3.LUT R0, R3, R0, R4, 0xfe, !PT ;  /* 0x0000000003007212 */ /* 0x000fce00078efe04 */
.L_x_8403:
[----:B------:R-:W-:Y:S05]  /*3240*/  BSYNC B0 ;  /* 0x0000000000007941 */ /* 0x000fea0003800000 */
.L_x_8402:
[----:B------:R-:W-:-:S04]  /*3250*/  FMUL.FTZ R0, R0, 1 ;  /* 0x3f80000000007820 */ /* 0x000fc80000410000 */
[----:B------:R0:W2:Y:S01]  /*3260*/  F2F.F64.F32 R2, R0 ;  /* 0x0000000000027310 */ /* 0x0000a20000201800 */
[----:B------:R-:W-:Y:S05]  /*3270*/  BRA `(.L_x_8383) ;  /* 0x0000000000a47947 */ /* 0x000fea0003800000 */
.L_x_8395:
        /* <DEDUP_REMOVED lines=12> */
[----:B------:R-:W-:Y:S01]  /*3340*/  @!P0 IMAD.MOV.U32 R0, RZ, RZ, 0x7f800001 ;  /* 0x7f800001ff008424 */ /* 0x000fe200078e00ff */
[----:B------:R-:W-:-:S07]  /*3350*/  @P0 SHF.L.U32 R0, R4, 0x17, RZ ;  /* 0x0000001704000819 */ /* 0x000fce00000006ff */
.L_x_8409:
[----:B------:R-:W-:Y:S05]  /*3360*/  BSYNC B0 ;  /* 0x0000000000007941 */ /* 0x000fea0003800000 */
.L_x_8408:
[----:B------:R-:W-:-:S04]  /*3370*/  FMUL.FTZ R0, R0, 1 ;  /* 0x3f80000000007820 */ /* 0x000fc80000410000 */
[----:B------:R0:W2:Y:S01]  /*3380*/  F2F.F64.F32 R2, R0 ;  /* 0x0000000000027310 */ /* 0x0000a20000201800 */
[----:B------:R-:W-:Y:S05]  /*3390*/  BRA `(.L_x_8383) ;  /* 0x00000000005c7947 */ /* 0x000fea0003800000 */
.L_x_8382:
        /* <DEDUP_REMOVED lines=16> */
.L_x_8410:
[----:B------:R-:W-:Y:S01]  /*34a0*/  CS2R R2, SRZ ;  /* 0x0000000000027805 */ /* 0x000fe2000001ff00 */
[----:B------:R-:W-:Y:S06]  /*34b0*/  BRA `(.L_x_8383) ;  /* 0x0000000000147947 */ /* 0x000fec0003800000 */
.L_x_8407:
[----:B------:R-:W2:Y:S02]  /*34c0*/  LDG.E.64 R2, desc[UR36][R4.64] ;  /* 0x0000002404027981 */ /* 0x000ea4000c1e1b00 */
[----:B--2---:R-:W0:Y:S01]  /*34d0*/  I2F.F64.U64 R2, R2 ;  /* 0x0000000200027312 */ /* 0x004e220000301800 */
[----:B------:R-:W-:Y:S05]  /*34e0*/  BRA `(.L_x_8383) ;  /* 0x0000000000087947 */ /* 0x000fea0003800000 */
.L_x_8406:
[----:B------:R-:W2:Y:S02]  /*34f0*/  LDG.E R2, desc[UR36][R4.64] ;  /* 0x0000002404027981 */ /* 0x000ea4000c1e1900 */
[----:B--2---:R-:W0:Y:S02]  /*3500*/  I2F.F64.U32 R2, R2 ;  /* 0x0000000200027312 */ /* 0x004e240000201800 */
.L_x_8383:
        /* <DEDUP_REMOVED lines=60> */
.L_x_8412:
[----:B------:R-:W-:Y:S05]  /*38d0*/  BSYNC B0 ;  /* 0x0000000000007941 */ /* 0x000fea0003800000 */
.L_x_8411:
        /* <DEDUP_REMOVED lines=15> */
[----:B-1-3--:R-:W-:Y:S05]  /*39d0*/  CALL.REL.NOINC `($__internal_7_$__cuda_sm20_dblrcp_rn_slowpath_v3) ;  /* 0x000000f0006c7944 */ /* 0x00afea0003c00000 */
.L_x_8414:
[----:B------:R-:W-:Y:S05]  /*39e0*/  BSYNC B0 ;  /* 0x0000000000007941 */ /* 0x000fea0003800000 */
.L_x_8413:
[----:B------:R-:W0:Y:S01]  /*39f0*/  LDC.U8 R2, c[0x0][0x491] ;  /* 0x00012440ff027b82 */ /* 0x000e220000000000 */
[----:B-1-3--:R-:W-:Y:S01]  /*3a00*/  DMUL R4, R4, R18 ;  /* 0x0000001204047228 */ /* 0x00afe20000000000 */
        /* <DEDUP_REMOVED lines=14> */
.L_x_8418:
[----:B------:R-:W0:Y:S02]  /*3af0*/  F2I.S64.F64.TRUNC R4, R4 ;  /* 0x0000000400047311 */ /* 0x000e24000030d900 */
[----:B0-----:R-:W-:-:S05]  /*3b00*/  IMAD.MOV.U32 R3, RZ, RZ, R4 ;  /* 0x000000ffff037224 */ /* 0x001fca00078e0004 */
[----:B------:R0:W-:Y:S01]  /*3b10*/  STG.E.U8 desc[UR36][R16.64], R3 ;  /* 0x0000000310007986 */ /* 0x0001e2000c101124 */
[----:B------:R-:W-:Y:S05]  /*3b20*/  BRA `(.L_x_8420) ;  /* 0x0000000c00f87947 */ /* 0x000fea0003800000 */
.L_x_8417:
        /* <DEDUP_REMOVED lines=9> */
.L_x_8422:
[----:B------:R-:W0:Y:S02]  /*3bc0*/  F2I.F64.TRUNC R5, R4 ;  /* 0x0000000400057311 */ /* 0x000e24000030d100 */
[----:B0-----:R0:W-:Y:S01]  /*3bd0*/  STG.E desc[UR36][R16.64], R5 ;  /* 0x0000000510007986 */ /* 0x0011e2000c101924 */
[----:B------:R-:W-:Y:S05]  /*3be0*/  BRA `(.L_x_8420) ;  /* 0x0000000c00c87947 */ /* 0x000fea0003800000 */
.L_x_8421:
[----:B------:R-:W0:Y:S02]  /*3bf0*/  F2I.F64.TRUNC R5, R4 ;  /* 0x0000000400057311 */ /* 0x000e24000030d100 */
[----:B0-----:R0:W-:Y:S01]  /*3c00*/  STG.E.U16 desc[UR36][R16.64], R5 ;  /* 0x0000000510007986 */ /* 0x0011e2000c101524 */
[----:B------:R-:W-:Y:S05]  /*3c10*/  BRA `(.L_x_8420) ;  /* 0x0000000c00bc7947 */ /* 0x000fea0003800000 */
.L_x_8416:
        /* <DEDUP_REMOVED lines=13> */
.L_x_8424:
        /* <DEDUP_REMOVED lines=8> */
.L_x_8423:
        /* <DEDUP_REMOVED lines=14> */
.L_x_8426:
        /* <DEDUP_REMOVED lines=9> */
.L_x_8425:
[----:B------:R0:W-:Y:S01]  /*3ee0*/  STG.E.64 desc[UR36][R16.64], R4 ;  /* 0x0000000410007986 */ /* 0x0001e2000c101b24 */
[----:B------:R-:W-:Y:S05]  /*3ef0*/  BRA `(.L_x_8420) ;  /* 0x0000000c00047947 */ /* 0x000fea0003800000 */
.L_x_8415:
        /* <DEDUP_REMOVED lines=12> */
.L_x_8429:
[----:B------:R-:W-:-:S05]  /*3fc0*/  CS2R R6, SRZ ;  /* 0x0000000000067805 */ /* 0x000fca000001ff00 */
[----:B------:R0:W-:Y:S01]  /*3fd0*/  STG.E.128 desc[UR36][R16.64], R4 ;  /* 0x0000000410007986 */ /* 0x0001e2000c101d24 */
[----:B------:R-:W-:Y:S05]  /*3fe0*/  BRA `(.L_x_8420) ;  /* 0x0000000800c87947 */ /* 0x000fea0003800000 */
.L_x_8428:
        /* <DEDUP_REMOVED lines=25> */
.L_x_8433:
[----:B------:R-:W-:Y:S05]  /*4180*/  BSYNC B0 ;  /* 0x0000000000007941 */ /* 0x000fea0003800000 */
.L_x_8432:
[----:B------:R-:W-:-:S05]  /*4190*/  LOP3.LUT R3, R0, R3, RZ, 0xfc, !PT ;  /* 0x0000000300037212 */ /* 0x000fca00078efcff */
[----:B------:R0:W-:Y:S01]  /*41a0*/  STG.E.U8 desc[UR36][R16.64], R3 ;  /* 0x0000000310007986 */ /* 0x0001e2000c101124 */
[----:B------:R-:W-:Y:S05]  /*41b0*/  BRA `(.L_x_8420) ;  /* 0x0000000800547947 */ /* 0x000fea0003800000 */
.L_x_8431:
        /* <DEDUP_REMOVED lines=17> */
.L_x_8435:
[----:B------:R-:W-:Y:S01]  /*42d0*/  IMAD.MOV.U32 R0, RZ, RZ, 0x7f ;  /* 0x0000007fff007424 */ /* 0x000fe200078e00ff */
[----:B------:R-:W-:-:S04]  /*42e0*/  ISETP.GT.U32.AND P0, PT, R2, 0x7f800000, PT ;  /* 0x7f8000000200780c */ /* 0x000fc80003f04070 */
[----:B------:R-:W-:-:S09]  /*42f0*/  SEL R0, R0, 0x7c, P0 ;  /* 0x0000007c00007807 */ /* 0x000fd20000000000 */
.L_x_8436:
[----:B------:R-:W-:Y:S05]  /*4300*/  BSYNC B0 ;  /* 0x0000000000007941 */ /* 0x000fea0003800000 */
.L_x_8434:
[----:B------:R-:W-:-:S04]  /*4310*/  LOP3.LUT R2, R3, 0x80000000, RZ, 0xc0, !PT ;  /* 0x8000000003027812 */ /* 0x000fc800078ec0ff */
[----:B------:R-:W-:-:S04]  /*4320*/  SHF.R.U32.HI R3, RZ, 0x18, R2 ;  /* 0x00000018ff037819 */ /* 0x000fc80000011602 */
[----:B------:R-:W-:-:S05]  /*4330*/  LOP3.LUT R3, R0, R3, RZ, 0xfc, !PT ;  /* 0x0000000300037212 */ /* 0x000fca00078efcff */
[----:B------:R0:W-:Y:S01]  /*4340*/  STG.E.U8 desc[UR36][R16.64], R3 ;  /* 0x0000000310007986 */ /* 0x0001e2000c101124 */
[----:B------:R-:W-:Y:S05]  /*4350*/  BRA `(.L_x_8420) ;  /* 0x0000000400ec7947 */ /* 0x000fea0003800000 */
.L_x_8430:
        /* <DEDUP_REMOVED lines=8> */
.L_x_8427:
        /* <DEDUP_REMOVED lines=11> */
.L_x_8439:
        /* <DEDUP_REMOVED lines=21> */
.L_x_8442:
[----:B------:R-:W-:-:S04]  /*45e0*/  LOP3.LUT R2, R3, 0x80000000, RZ, 0xc0, !PT ;  /* 0x8000000003027812 */ /* 0x000fc800078ec0ff */
[----:B------:R-:W-:-:S04]  /*45f0*/  SHF.R.U32.HI R3, RZ, 0x18, R2 ;  /* 0x00000018ff037819 */ /* 0x000fc80000011602 */
[----:B------:R-:W-:-:S04]  /*4600*/  LOP3.LUT R0, R0, R3, RZ, 0xfc, !PT ;  /* 0x0000000300007212 */ /* 0x000fc800078efcff */
[----:B------:R-:W-:-:S07]  /*4610*/  PRMT R8, R0, 0x7610, R8 ;  /* 0x0000761000087816 */ /* 0x000fce0000000008 */
.L_x_8441:
[----:B------:R-:W-:Y:S05]  /*4620*/  BSYNC B0 ;  /* 0x0000000000007941 */ /* 0x000fea0003800000 */
.L_x_8440:
[----:B------:R3:W-:Y:S01]  /*4630*/  STG.E.U8 desc[UR36][R16.64], R8 ;  /* 0x0000000810007986 */ /* 0x0007e2000c101124 */
[----:B------:R-:W-:Y:S05]  /*4640*/  BRA `(.L_x_8420) ;  /* 0x0000000400307947 */ /* 0x000fea0003800000 */
.L_x_8438:
        /* <DEDUP_REMOVED lines=21> */
.L_x_8445:
[----:B------:R-:W-:-:S04]  /*47a0*/  LOP3.LUT R2, R3, 0x80000000, RZ, 0xc0, !PT ;  /* 0x8000000003027812 */ /* 0x000fc800078ec0ff */
[----:B------:R-:W-:-:S04]  /*47b0*/  SHF.R.U32.HI R3, RZ, 0x18, R2 ;  /* 0x00000018ff037819 */ /* 0x000fc80000011602 */
[----:B------:R-:W-:-:S04]  /*47c0*/  LOP3.LUT R0, R0, R3, RZ, 0xfc, !PT ;  /* 0x0000000300007212 */ /* 0x000fc800078efcff */
[----:B------:R-:W-:-:S07]  /*47d0*/  PRMT R8, R0, 0x7610, R8 ;  /* 0x0000761000087816 */ /* 0x000fce0000000008 */
.L_x_8444:
[----:B------:R-:W-:Y:S05]  /*47e0*/  BSYNC B0 ;  /* 0x0000000000007941 */ /* 0x000fea0003800000 */
.L_x_8443:
[----:B------:R0:W-:Y:S01]  /*47f0*/  STG.E.U8 desc[UR36][R16.64], R8 ;  /* 0x0000000810007986 */ /* 0x0001e2000c101124 */
[----:B------:R-:W-:Y:S05]  /*4800*/  BRA `(.L_x_8420) ;  /* 0x0000000000c07947 */ /* 0x000fea0003800000 */
.L_x_8437:
        /* <DEDUP_REMOVED lines=26> */
.L_x_8419:
        /* <DEDUP_REMOVED lines=16> */
.L_x_8448:
[----:B------:R-:W-:Y:S05]  /*4ab0*/  BRA `(.L_x_8420) ;  /* 0x0000000000147947 */ /* 0x000fea0003800000 */
.L_x_8447:
[----:B------:R-:W0:Y:S02]  /*4ac0*/  F2I.U64.F64.TRUNC R4, R4 ;  /* 0x0000000400047311 */ /* 0x000e24000030d800 */
[----:B0-----:R1:W-:Y:S01]  /*4ad0*/  STG.E.64 desc[UR36][R16.64], R4 ;  /* 0x0000000410007986 */ /* 0x0013e2000c101b24 */
[----:B------:R-:W-:Y:S05]  /*4ae0*/  BRA `(.L_x_8420) ;  /* 0x0000000000087947 */ /* 0x000fea0003800000 */
.L_x_8446:
[----:B------:R-:W0:Y:S02]  /*4af0*/  F2I.U32.F64.TRUNC R5, R4 ;  /* 0x0000000400057311 */ /* 0x000e24000030d000 */
[----:B0-----:R0:W-:Y:S02]  /*4b00*/  STG.E desc[UR36][R16.64], R5 ;  /* 0x0000000510007986 */ /* 0x0011e4000c101924 */
.L_x_8420:
[----:B------:R-:W-:-:S04]  /*4b10*/  IMAD R22, R22, 0x200, R25 ;  /* 0x0000020016167824 */ /* 0x000fc800078e0219 */
[----:B------:R-:W-:-:S07]  /*4b20*/  VIADD R23, R22, 0x80 ;  /* 0x0000008016177836 */ /* 0x000fce0000000000 */
.L_x_8343:
[----:B------:R-:W-:Y:S05]  /*4b30*/  BSYNC B6 ;  /* 0x0000000000067941 */ /* 0x000fea0003800000 */
.L_x_8342:
        /* <DEDUP_REMOVED lines=358> */
.L_x_8451:
        /* <DEDUP_REMOVED lines=21> */
.L_x_8455:
[----:B------:R-:W2:Y:S02]  /*62f0*/  LDG.E.U8 R2, desc[UR36][R2.64] ;  /* 0x0000002402027981 */ /* 0x000ea4000c1e1100 */
[----:B--2---:R0:W1:Y:S01]  /*6300*/  I2F.F64.U16 R18, R2 ;  /* 0x0000000200127312 */ /* 0x0040620000101800 */
[----:B------:R-:W-:Y:S05]  /*6310*/  BRA `(.L_x_8457) ;  /* 0x0000000c00707947 */ /* 0x000fea0003800000 */
.L_x_8454:
        /* <DEDUP_REMOVED lines=9> */
.L_x_8459:
[----:B------:R-:W2:Y:S02]  /*63b0*/  LDG.E R2, desc[UR36][R2.64] ;  /* 0x0000002402027981 */ /* 0x000ea4000c1e1900 */
[----:B--2---:R0:W1:Y:S01]  /*63c0*/  I2F.F64 R18, R2 ;  /* 0x0000000200127312 */ /* 0x0040620000201c00 */
[----:B------:R-:W-:Y:S05]  /*63d0*/  BRA `(.L_x_8457) ;  /* 0x0000000c00407947 */ /* 0x000fea0003800000 */
.L_x_8458:
[----:B------:R-:W2:Y:S02]  /*63e0*/  LDG.E.U16 R2, desc[UR36][R2.64] ;  /* 0x0000002402027981 */ /* 0x000ea4000c1e1500 */
[----:B--2---:R0:W1:Y:S01]  /*63f0*/  I2F.F64.S16 R18, R2 ;  /* 0x0000000200127312 */ /* 0x0040620000101c00 */
[----:B------:R-:W-:Y:S05]  /*6400*/  BRA `(.L_x_8457) ;  /* 0x0000000c00347947 */ /* 0x000fea0003800000 */
.L_x_8453:
        /* <DEDUP_REMOVED lines=10> */
.L_x_8461:
[----:B------:R-:W2:Y:S02]  /*64b0*/  LDG.E.U16 R0, desc[UR36][R2.64] ;  /* 0x0000002402007981 */ /* 0x000ea4000c1e1500 */
[----:B--2---:R-:W-:-:S05]  /*64c0*/  HADD2.F32 R0, -RZ, R0.H0_H0 ;  /* 0x20000000ff007230 */ /* 0x004fca0000004100 */
[----:B------:R-:W-:-:S04]  /*64d0*/  FMUL.FTZ R0, R0, 1 ;  /* 0x3f80000000007820 */ /* 0x000fc80000410000 */
[----:B------:R0:W1:Y:S01]  /*64e0*/  F2F.F64.F32 R18, R0 ;  /* 0x0000000000127310 */ /* 0x0000620000201800 */
[----:B------:R-:W-:Y:S05]  /*64f0*/  BRA `(.L_x_8457) ;  /* 0x0000000800f87947 */ /* 0x000fea0003800000 */
.L_x_8460:
        /* <DEDUP_REMOVED lines=10> */
.L_x_8463:
[----:B------:R-:W2:Y:S02]  /*65a0*/  LDG.E.U16 R2, desc[UR36][R2.64] ;  /* 0x0000002402027981 */ /* 0x000ea4000c1e1500 */
[----:B--2---:R-:W-:-:S05]  /*65b0*/  HADD2.F32 R0, -RZ, R2.H0_H0 ;  /* 0x20000002ff007230 */ /* 0x004fca0000004100 */
[----:B------:R-:W-:-:S04]  /*65c0*/  FMUL.FTZ R0, R0, 1 ;  /* 0x3f80000000007820 */ /* 0x000fc80000410000 */
[----:B------:R0:W1:Y:S01]  /*65d0*/  F2F.F64.F32 R18, R0 ;  /* 0x0000000000127310 */ /* 0x0000620000201800 */
[----:B------:R-:W-:Y:S05]  /*65e0*/  BRA `(.L_x_8457) ;  /* 0x0000000800bc7947 */ /* 0x000fea0003800000 */
.L_x_8462:
[----:B------:R0:W5:Y:S01]  /*65f0*/  LDG.E.64 R18, desc[UR36][R2.64] ;  /* 0x0000002402127981 */ /* 0x000162000c1e1b00 */
[----:B------:R-:W-:Y:S05]  /*6600*/  BRA `(.L_x_8457) ;  /* 0x0000000800b47947 */ /* 0x000fea0003800000 */
.L_x_8452:
        /* <DEDUP_REMOVED lines=13> */
.L_x_8466:
[----:B------:R0:W5:Y:S01]  /*66e0*/  LDG.E.64 R18, desc[UR36][R2.64] ;  /* 0x0000002402127981 */ /* 0x000162000c1e1b00 */
[----:B------:R-:W-:Y:S05]  /*66f0*/  BRA `(.L_x_8457) ;  /* 0x0000000800787947 */ /* 0x000fea0003800000 */
.L_x_8465:
        /* <DEDUP_REMOVED lines=28> */
.L_x_8468:
        /* <DEDUP_REMOVED lines=13> */
[----:B------:R4:W0:Y:S01]  /*6990*/  F2F.F64.F32 R18, R4 ;  /* 0x0000000400127310 */ /* 0x0008220000201800 */
[----:B------:R-:W-:Y:S05]  /*69a0*/  BRA `(.L_x_8457) ;  /* 0x0000000400cc7947 */ /* 0x000fea0003800000 */
.L_x_8467:
[----:B------:R-:W2:Y:S02]  /*69b0*/  LDG.E.U16 R0, desc[UR36][R2.64] ;  /* 0x0000002402007981 */ /* 0x000ea4000c1e1500 */
[----:B--2---:R-:W-:-:S04]  /*69c0*/  IMAD.U32 R0, R0, 0x10000, RZ ;  /* 0x0001000000007824 */ /* 0x004fc800078e00ff */
[----:B------:R-:W-:-:S04]  /*69d0*/  FMUL.FTZ R0, R0, 1 ;  /* 0x3f80000000007820 */ /* 0x000fc80000410000 */
[----:B------:R0:W1:Y:S01]  /*69e0*/  F2F.F64.F32 R18, R0 ;  /* 0x0000000000127310 */ /* 0x0000620000201800 */
[----:B------:R-:W-:Y:S05]  /*69f0*/  BRA `(.L_x_8457) ;  /* 0x0000000400b87947 */ /* 0x000fea0003800000 */
.L_x_8464:
        /* <DEDUP_REMOVED lines=11> */
.L_x_8471:
        /* <DEDUP_REMOVED lines=12> */
[----:B------:R-:W-:Y:S02]  /*6b70*/  SHF.L.U32 R4, R3, 0x1f, RZ ;  /* 0x0000001f03047819 */ /* 0x000fe400000006ff */
[----:B------:R-:W-:-:S05]  /*6b80*/  SHF.R.U32.HI R0, RZ, 0x3, R0 ;  /* 0x00000003ff007819 */ /* 0x000fca0000011600 */
[----:B------:R-:W-:Y:S05]  /*6b90*/  @P0 BRA `(.L_x_8475) ;  /* 0x0000000000180947 */ /* 0x000fea0003800000 */
[----:B------:R-:W0:Y:S02]  /*6ba0*/  FLO.U32 R3, R2 ;  /* 0x0000000200037300 */ /* 0x000e2400000e0000 */
[----:B0-----:R-:W-:-:S04]  /*6bb0*/  IADD3 R3, -R3, 0x1f, RZ ;  /* 0x0000001f03037810 */ /* 0x001fc80007ffe1ff */
[----:B------:R-:W-:Y:S01]  /*6bc0*/  IADD3 R0, R0, 0x1d, -R3 ;  /* 0x0000001d00007810 */ /* 0x000fe20007ffe803 */
[----:B------:R-:W-:-:S05]  /*6bd0*/  VIADD R5, R3, 0xffffffe4 ;  /* 0xffffffe403057836 */ /* 0x000fca0000000000 */
[----:B------:R-:W-:-:S04]  /*6be0*/  SHF.L.U32 R5, R2, R5, RZ ;  /* 0x0000000502057219 */ /* 0x000fc800000006ff */
[----:B------:R-:W-:-:S07]  /*6bf0*/  LOP3.LUT R2, R5, 0x7, RZ, 0xc0, !PT ;  /* 0x0000000705027812 */ /* 0x000fce00078ec0ff */
.L_x_8475:
[----:B------:R-:W-:Y:S05]  /*6c00*/  BSYNC B1 ;  /* 0x0000000000017941 */ /* 0x000fea0003800000 */
.L_x_8474:
[----:B------:R-:W-:Y:S01]  /*6c10*/  LEA R3, R0, 0x3b800000, 0x17 ;  /* 0x3b80000000037811 */ /* 0x000fe200078eb8ff */
[----:B------:R-:W-:-:S05]  /*6c20*/  IMAD.SHL.U32 R0, R2, 0x100000, RZ ;  /* 0x0010000002007824 */ /* 0x000fca00078e00ff */
[----:B------:R-:W-:-:S07]  /*6c30*/  LOP3.LUT R0, R3, R0, R4, 0xfe, !PT ;  /* 0x0000000003007212 */ /* 0x000fce00078efe04 */
.L_x_8473:
[----:B------:R-:W-:Y:S05]  /*6c40*/  BSYNC B0 ;  /* 0x0000000000007941 */ /* 0x000fea0003800000 */
.L_x_8472:
[----:B------:R-:W-:-:S04]  /*6c50*/  FMUL.FTZ R0, R0, 1 ;  /* 0x3f80000000007820 */ /* 0x000fc80000410000 */
[----:B------:R0:W1:Y:S01]  /*6c60*/  F2F.F64.F32 R18, R0 ;  /* 0x0000000000127310 */ /* 0x0000620000201800 */
[----:B------:R-:W-:Y:S05]  /*6c70*/  BRA `(.L_x_8457) ;  /* 0x0000000400187947 */ /* 0x000fea0003800000 */
.L_x_8470:
        /* <DEDUP_REMOVED lines=21> */
.L_x_8479:
[----:B------:R-:W-:Y:S05]  /*6dd0*/  BSYNC B1 ;  /* 0x0000000000017941 */ /* 0x000fea0003800000 */
.L_x_8478:
[----:B------:R-:W-:Y:S01]  /*6de0*/  LEA R3, R0, 0x37800000, 0x17 ;  /* 0x3780000000037811 */ /* 0x000fe200078eb8ff */
[----:B------:R-:W-:-:S05]  /*6df0*/  IMAD.SHL.U32 R0, R2, 0x200000, RZ ;  /* 0x0020000002007824 */ /* 0x000fca00078e00ff */
[----:B------:R-:W-:-:S07]  /*6e00*/  LOP3.LUT R0, R3, R0, R4, 0xfe, !PT ;  /* 0x0000000003007212 */ /* 0x000fce00078efe04 */
.L_x_8477:
[----:B------:R-:W-:Y:S05]  /*6e10*/  BSYNC B0 ;  /* 0x0000000000007941 */ /* 0x000fea0003800000 */
.L_x_8476:
[----:B------:R-:W-:-:S04]  /*6e20*/  FMUL.FTZ R0, R0, 1 ;  /* 0x3f80000000007820 */ /* 0x000fc80000410000 */
[----:B------:R0:W1:Y:S01]  /*6e30*/  F2F.F64.F32 R18, R0 ;  /* 0x0000000000127310 */ /* 0x0000620000201800 */
[----:B------:R-:W-:Y:S05]  /*6e40*/  BRA `(.L_x_8457) ;  /* 0x0000000000a47947 */ /* 0x000fea0003800000 */
.L_x_8469:
        /* <DEDUP_REMOVED lines=14> */
.L_x_8483:
[----:B------:R-:W-:Y:S05]  /*6f30*/  BSYNC B0 ;  /* 0x0000000000007941 */ /* 0x000fea0003800000 */
.L_x_8482:
[----:B------:R-:W-:-:S04]  /*6f40*/  FMUL.FTZ R0, R0, 1 ;  /* 0x3f80000000007820 */ /* 0x000fc80000410000 */
[----:B------:R0:W1:Y:S01]  /*6f50*/  F2F.F64.F32 R18, R0 ;  /* 0x0000000000127310 */ /* 0x0000620000201800 */
[----:B------:R-:W-:Y:S05]  /*6f60*/  BRA `(.L_x_8457) ;  /* 0x00000000005c7947 */ /* 0x000fea0003800000 */
.L_x_8456:
[----:B------:R-:W-:Y:S01]  /*6f70*/  MOV R2, 0x0 ;  /* 0x0000000000027802 */ /* 0x000fe20000000f00 */
[----:B------:R-:W-:Y:S01]  /*6f80*/  ULDC.64 UR4, c[0x4][0x128] ;  /* 0x01004a0000047ab9 */ /* 0x000fe20000000a00 */
[----:B------:R-:W-:Y:S01]  /*6f90*/  ULDC.64 UR6, c[0x4][0x8] ;  /* 0x0100020000067ab9 */ /* 0x000fe20000000a00 */
[----:B------:R-:W-:Y:S01]  /*6fa0*/  IMAD.U32 R4, RZ, RZ, UR4 ;  /* 0x00000004ff047e24 */ /* 0x000fe2000f8e00ff */
[----:B------:R-:W-:Y:S01]  /*6fb0*/  HFMA2.MMA R13, -RZ, RZ, 0, 0 ;  /* 0x00000000ff0d7435 */ /* 0x000fe200000001ff */
        /* <DEDUP_REMOVED lines=8> */
[----:B------:R-:W-:-:S07]  /*7040*/  IMAD.MOV.U32 R12, RZ, RZ, 0x1 ;  /* 0x00000001ff0c7424 */ /* 0x000fce00078e00ff */
[----:B------:R-:W-:-:S07]  /*7050*/  LEPC R20, `(.L_x_8484) ;  /* 0x000000001014794e */ /* 0x000fce0000000000 */
[----:B0-----:R-:W-:Y:S05]  /*7060*/  CALL.ABS.NOINC R2 ;  /* 0x0000000002007343 */ /* 0x001fea0003c00000 */
.L_x_8484:
[----:B------:R-:W-:Y:S01]  /*7070*/  CS2R R18, SRZ ;  /* 0x0000000000127805 */ /* 0x000fe2000001ff00 */
[----:B------:R-:W-:Y:S06]  /*7080*/  BRA `(.L_x_8457) ;  /* 0x0000000000147947 */ /* 0x000fec0003800000 */
.L_x_8481:
[----:B------:R-:W2:Y:S02]  /*7090*/  LDG.E.64 R18, desc[UR36][R2.64] ;  /* 0x0000002402127981 */ /* 0x000ea4000c1e1b00 */
[----:B--2---:R-:W0:Y:S01]  /*70a0*/  I2F.F64.U64 R18, R18 ;  /* 0x0000001200127312 */ /* 0x004e220000301800 */
[----:B------:R-:W-:Y:S05]  /*70b0*/  BRA `(.L_x_8457) ;  /* 0x0000000000087947 */ /* 0x000fea0003800000 */
.L_x_8480:
[----:B------:R-:W2:Y:S02]  /*70c0*/  LDG.E R2, desc[UR36][R2.64] ;  /* 0x0000002402027981 */ /* 0x000ea4000c1e1900 */
[----:B--2---:R0:W1:Y:S02]  /*70d0*/  I2F.F64.U32 R18, R2 ;  /* 0x0000000200127312 */ /* 0x0040640000201800 */
.L_x_8457:
[----:B0-----:R-:W0:Y:S01]  /*70e0*/  LDC.U8 R2, c[0x0][0x493] ;  /* 0x000124c0ff027b82 */ /* 0x001e220000000000 */
[----:B------:R-:W-:Y:S02]  /*70f0*/  ULDC.64 UR4, c[0x0][0x488] ;  /* 0x0001220000047ab9 */ /* 0x000fe40000000a00 */
[----:B----4-:R-:W-:-:S05]  /*7100*/  IADD3 R4, P0, R22, UR4, RZ ;  /* 0x0000000416047c10 */ /* 0x010fca000ff1e0ff */
[----:B--2---:R-:W-:Y:S01]  /*7110*/  IMAD.X R5, RZ, RZ, UR5, P0 ;  /* 0x00000005ff057e24 */ /* 0x004fe200080e06ff */
        /* <DEDUP_REMOVED lines=14> */
.L_x_8488:
[----:B------:R-:W2:Y:S02]  /*7200*/  LDG.E.U8 R2, desc[UR36][R4.64] ;  /* 0x0000002404027981 */ /* 0x000ea4000c1e1100 */
[----:B--2---:R-:W0:Y:S01]  /*7210*/  I2F.F64.U16 R2, R2 ;  /* 0x0000000200027312 */ /* 0x004e220000101800 */
[----:B------:R-:W-:Y:S05]  /*7220*/  BRA `(.L_x_8490) ;  /* 0x0000000c00707947 */ /* 0x000fea0003800000 */
.L_x_8487:
        /* <DEDUP_REMOVED lines=9> */
.L_x_8492:
[----:B------:R-:W2:Y:S02]  /*72c0*/  LDG.E R2, desc[UR36][R4.64] ;  /* 0x0000002404027981 */ /* 0x000ea4000c1e1900 */
[----:B--2---:R-:W0:Y:S01]  /*72d0*/  I2F.F64 R2, R2 ;  /* 0x0000000200027312 */ /* 0x004e220000201c00 */
[----:B------:R-:W-:Y:S05]  /*72e0*/  BRA `(.L_x_8490) ;  /* 0x0000000c00407947 */ /* 0x000fea0003800000 */
.L_x_8491:
[----:B------:R-:W2:Y:S02]  /*72f0*/  LDG.E.U16 R2, desc[UR36][R4.64] ;  /* 0x0000002404027981 */ /* 0x000ea4000c1e1500 */
[----:B--2---:R-:W0:Y:S01]  /*7300*/  I2F.F64.S16 R2, R2 ;  /* 0x0000000200027312 */ /* 0x004e220000101c00 */
[----:B------:R-:W-:Y:S05]  /*7310*/  BRA `(.L_x_8490) ;  /* 0x0000000c00347947 */ /* 0x000fea0003800000 */
.L_x_8486:
        /* <DEDUP_REMOVED lines=10> */
.L_x_8494:
[----:B------:R-:W2:Y:S02]  /*73c0*/  LDG.E.U16 R0, desc[UR36][R4.64] ;  /* 0x0000002404007981 */ /* 0x000ea4000c1e1500 */
[----:B--2---:R-:W-:-:S05]  /*73d0*/  HADD2.F32 R0, -RZ, R0.H0_H0 ;  /* 0x20000000ff007230 */ /* 0x004fca0000004100 */
[----:B------:R-:W-:-:S04]  /*73e0*/  FMUL.FTZ R0, R0, 1 ;  /* 0x3f80000000007820 */ /* 0x000fc80000410000 */
[----:B------:R0:W2:Y:S01]  /*73f0*/  F2F.F64.F32 R2, R0 ;  /* 0x0000000000027310 */ /* 0x0000a20000201800 */
[----:B------:R-:W-:Y:S05]  /*7400*/  BRA `(.L_x_8490) ;  /* 0x0000000800f87947 */ /* 0x000fea0003800000 */
.L_x_8493:
        /* <DEDUP_REMOVED lines=10> */
.L_x_8496:
[----:B------:R-:W2:Y:S02]  /*74b0*/  LDG.E.U16 R4, desc[UR36][R4.64] ;  /* 0x0000002404047981 */ /* 0x000ea4000c1e1500 */
[----:B--2---:R-:W-:-:S05]  /*74c0*/  HADD2.F32 R0, -RZ, R4.H0_H0 ;  /* 0x20000004ff007230 */ /* 0x004fca0000004100 */
[----:B------:R-:W-:-:S04]  /*74d0*/  FMUL.FTZ R0, R0, 1 ;  /* 0x3f80000000007820 */ /* 0x000fc80000410000 */
[----:B------:R0:W2:Y:S01]  /*74e0*/  F2F.F64.F32 R2, R0 ;  /* 0x0000000000027310 */ /* 0x0000a20000201800 */
[----:B------:R-:W-:Y:S05]  /*74f0*/  BRA `(.L_x_8490) ;  /* 0x0000000800bc7947 */ /* 0x000fea0003800000 */
.L_x_8495:
[----:B------:R0:W5:Y:S01]  /*7500*/  LDG.E.64 R2, desc[UR36][R4.64] ;  /* 0x0000002404027981 */ /* 0x000162000c1e1b00 */
[----:B------:R-:W-:Y:S05]  /*7510*/  BRA `(.L_x_8490) ;  /* 0x0000000800b47947 */ /* 0x000fea0003800000 */
.L_x_8485:
        /* <DEDUP_REMOVED lines=13> */
.L_x_8499:
[----:B------:R0:W5:Y:S01]  /*75f0*/  LDG.E.64 R2, desc[UR36][R4.64] ;  /* 0x0000002404027981 */ /* 0x000162000c1e1b00 */
[----:B------:R-:W-:Y:S05]  /*7600*/  BRA `(.L_x_8490) ;  /* 0x0000000800787947 */ /* 0x000fea0003800000 */
.L_x_8498:
        /* <DEDUP_REMOVED lines=28> */
.L_x_8501:
        /* <DEDUP_REMOVED lines=15> */
.L_x_8500:
[----:B------:R-:W2:Y:S02]  /*78c0*/  LDG.E.U16 R0, desc[UR36][R4.64] ;  /* 0x0000002404007981 */ /* 0x000ea4000c1e1500 */
[----:B--2---:R-:W-:-:S04]  /*78d0*/  IMAD.U32 R0, R0, 0x10000, RZ ;  /* 0x0001000000007824 */ /* 0x004fc800078e00ff */
[----:B------:R-:W-:-:S04]  /*78e0*/  FMUL.FTZ R0, R0, 1 ;  /* 0x3f80000000007820 */ /* 0x000fc80000410000 */
[----:B------:R2:W4:Y:S01]  /*78f0*/  F2F.F64.F32 R2, R0 ;  /* 0x0000000000027310 */ /* 0x0005220000201800 */
[----:B------:R-:W-:Y:S05]  /*7900*/  BRA `(.L_x_8490) ;  /* 0x0000000400b87947 */ /* 0x000fea0003800000 */
.L_x_8497:
        /* <DEDUP_REMOVED lines=11> */
.L_x_8504:
        /* <DEDUP_REMOVED lines=21> */
.L_x_8508:
[----:B------:R-:W-:Y:S05]  /*7b10*/  BSYNC B1 ;  /* 0x0000000000017941 */ /* 0x000fea0003800000 */
.L_x_8507:
[----:B------:R-:W-:Y:S01]  /*7b20*/  LEA R3, R0, 0x3b800000, 0x17 ;  /* 0x3b80000000037811 */ /* 0x000fe200078eb8ff */
[----:B------:R-:W-:-:S05]  /*7b30*/  IMAD.SHL.U32 R0, R2, 0x100000, RZ ;  /* 0x0010000002007824 */ /* 0x000fca00078e00ff */
[----:B------:R-:W-:-:S07]  /*7b40*/  LOP3.LUT R0, R3, R0, R4, 0xfe, !PT ;  /* 0x0000000003007212 */ /* 0x000fce00078efe04 */
.L_x_8506:
[----:B------:R-:W-:Y:S05]  /*7b50*/  BSYNC B0 ;  /* 0x0000000000007941 */ /* 0x000fea0003800000 */
.L_x_8505:
[----:B------:R-:W-:-:S04]  /*7b60*/  FMUL.FTZ R0, R0, 1 ;  /* 0x3f80000000007820 */ /* 0x000fc80000410000 */
[----:B------:R0:W2:Y:S01]  /*7b70*/  F2F.F64.F32 R2, R0 ;  /* 0x0000000000027310 */ /* 0x0000a20000201800 */
[----:B------:R-:W-:Y:S05]  /*7b80*/  BRA `(.L_x_8490) ;  /* 0x0000000400187947 */ /* 0x000fea0003800000 */
.L_x_8503:
        /* <DEDUP_REMOVED lines=21> */
.L_x_8512:
[----:B------:R-:W-:Y:S05]  /*7ce0*/  BSYNC B1 ;  /* 0x0000000000017941 */ /* 0x000fea0003800000 */
.L_x_8511:
[----:B------:R-:W-:Y:S01]  /*7cf0*/  LEA R3, R0, 0x37800000, 0x17 ;  /* 0x3780000000037811 */ /* 0x000fe200078eb8ff */
[----:B------:R-:W-:-:S05]  /*7d00*/  IMAD.SHL.U32 R0, R2, 0x200000, RZ ;  /* 0x0020000002007824 */ /* 0x000fca00078e00ff */
[----:B------:R-:W-:-:S07]  /*7d10*/  LOP3.LUT R0, R3, R0, R4, 0xfe, !PT ;  /* 0x0000000003007212 */ /* 0x000fce00078efe04 */
.L_x_8510:
[----:B------:R-:W-:Y:S05]  /*7d20*/  BSYNC B0 ;  /* 0x0000000000007941 */ /* 0x000fea0003800000 */
.L_x_8509:
[----:B------:R-:W-:-:S04]  /*7d30*/  FMUL.FTZ R0, R0, 1 ;  /* 0x3f80000000007820 */ /* 0x000fc80000410000 */
[----:B------:R0:W2:Y:S01]  /*7d40*/  F2F.F64.F32 R2, R0 ;  /* 0x0000000000027310 */ /* 0x0000a20000201800 */
[----:B------:R-:W-:Y:S05]  /*7d50*/  BRA `(.L_x_8490) ;  /* 0x0000000000a47947 */ /* 0x000fea0003800000 */
.L_x_8502:
        /* <DEDUP_REMOVED lines=14> */
.L_x_8516:
[----:B------:R-:W-:Y:S05]  /*7e40*/  BSYNC B0 ;  /* 0x0000000000007941 */ /* 0x000fea0003800000 */
.L_x_8515:
[----:B------:R-:W-:-:S04]  /*7e50*/  FMUL.FTZ R0, R0, 1 ;  /* 0x3f80000000007820 */ /* 0x000fc80000410000 */
[----:B------:R0:W2:Y:S01]  /*7e60*/  F2F.F64.F32 R2, R0 ;  /* 0x0000000000027310 */ /* 0x0000a20000201800 */
[----:B------:R-:W-:Y:S05]  /*7e70*/  BRA `(.L_x_8490) ;  /* 0x00000000005c7947 */ /* 0x000fea0003800000 */
.L_x_8489:
        /* <DEDUP_REMOVED lines=16> */
.L_x_8517:
[----:B------:R-:W-:Y:S01]  /*7f80*/  CS2R R2, SRZ ;  /* 0x0000000000027805 */ /* 0x000fe2000001ff00 */
[----:B------:R-:W-:Y:S06]  /*7f90*/  BRA `(.L_x_8490) ;  /* 0x0000000000147947 */ /* 0x000fec0003800000 */
.L_x_8514:
[----:B------:R-:W2:Y:S02]  /*7fa0*/  LDG.E.64 R2, desc[UR36][R4.64] ;  /* 0x0000002404027981 */ /* 0x000ea4000c1e1b00 */
[----:B--2---:R-:W0:Y:S01]  /*7fb0*/  I2F.F64.U64 R2, R2 ;  /* 0x0000000200027312 */ /* 0x004e220000301800 */
[----:B------:R-:W-:Y:S05]  /*7fc0*/  BRA `(.L_x_8490) ;  /* 0x0000000000087947 */ /* 0x000fea0003800000 */
.L_x_8513:
[----:B------:R-:W2:Y:S02]  /*7fd0*/  LDG.E R2, desc[UR36][R4.64] ;  /* 0x0000002404027981 */ /* 0x000ea4000c1e1900 */
[----:B--2---:R-:W0:Y:S02]  /*7fe0*/  I2F.F64.U32 R2, R2 ;  /* 0x0000000200027312 */ /* 0x004e240000201800 */
.L_x_8490:
        /* <DEDUP_REMOVED lines=57> */
[----:B------:R-:W-:Y:S01]  /*8380*/  @!P1 LEA R5, R4, 0x3ff00000, 0x14 ;  /* 0x3ff0000004059811 */ /* 0x000fe200078ea0ff */
[----:B------:R-:W-:-:S06]  /*8390*/  @!P1 IMAD.MOV.U32 R4, RZ, RZ, RZ ;  /* 0x000000ffff049224 */ /* 0x000fcc00078e00ff */
[----:B------:R-:W-:-:S11]  /*83a0*/  @!P1 DMUL R6, R2, R4 ;  /* 0x0000000402069228 */ /* 0x000fd60000000000 */
.L_x_8519:
[----:B------:R-:W-:Y:S05]  /*83b0*/  BSYNC B0 ;  /* 0x0000000000007941 */ /* 0x000fea0003800000 */
.L_x_8518:
        /* <DEDUP_REMOVED lines=16> */
.L_x_8521:
[----:B------:R-:W-:Y:S05]  /*84c0*/  BSYNC B0 ;  /* 0x0000000000007941 */ /* 0x000fea0003800000 */
.L_x_8520:
        /* <DEDUP_REMOVED lines=16> */
.L_x_8525:
[----:B------:R-:W0:Y:S02]  /*85d0*/  F2I.S64.F64.TRUNC R4, R4 ;  /* 0x0000000400047311 */ /* 0x000e24000030d900 */
[----:B0-----:R-:W-:-:S05]  /*85e0*/  IMAD.MOV.U32 R3, RZ, RZ, R4 ;  /* 0x000000ffff037224 */ /* 0x001fca00078e0004 */
[----:B------:R0:W-:Y:S01]  /*85f0*/  STG.E.U8 desc[UR36][R16.64], R3 ;  /* 0x0000000310007986 */ /* 0x0001e2000c101124 */
[----:B------:R-:W-:Y:S05]  /*8600*/  BRA `(.L_x_8527) ;  /* 0x0000000c00f87947 */ /* 0x000fea0003800000 */
.L_x_8524:
        /* <DEDUP_REMOVED lines=9> */
.L_x_8529:
[----:B------:R-:W0:Y:S02]  /*86a0*/  F2I.F64.TRUNC R5, R4 ;  /* 0x0000000400057311 */ /* 0x000e24000030d100 */
[----:B0-----:R0:W-:Y:S01]  /*86b0*/  STG.E desc[UR36][R16.64], R5 ;  /* 0x0000000510007986 */ /* 0x0011e2000c101924 */
[----:B------:R-:W-:Y:S05]  /*86c0*/  BRA `(.L_x_8527) ;  /* 0x0000000c00c87947 */ /* 0x000fea0003800000 */
.L_x_8528:
[----:B------:R-:W0:Y:S02]  /*86d0*/  F2I.F64.TRUNC R5, R4 ;  /* 0x0000000400057311 */ /* 0x000e24000030d100 */
[----:B0-----:R0:W-:Y:S01]  /*86e0*/  STG.E.U16 desc[UR36][R16.64], R5 ;  /* 0x0000000510007986 */ /* 0x0011e2000c101524 */
[----:B------:R-:W-:Y:S05]  /*86f0*/  BRA `(.L_x_8527) ;  /* 0x0000000c00bc7947 */ /* 0x000fea0003800000 */
.L_x_8523:
        /* <DEDUP_REMOVED lines=13> */
.L_x_8531:
        /* <DEDUP_REMOVED lines=8> */
.L_x_8530:
        /* <DEDUP_REMOVED lines=14> */
.L_x_8533:
        /* <DEDUP_REMOVED lines=9> */
.L_x_8532:
[----:B------:R0:W-:Y:S01]  /*89c0*/  STG.E.64 desc[UR36][R16.64], R4 ;  /* 0x0000000410007986 */ /* 0x0001e2000c101b24 */
[----:B------:R-:W-:Y:S05]  /*89d0*/  BRA `(.L_x_8527) ;  /* 0x0000000c00047947 */ /* 0x000fea0003800000 */
.L_x_8522:
        /* <DEDUP_REMOVED lines=12> */
.L_x_8536:
[----:B------:R-:W-:-:S05]  /*8aa0*/  CS2R R6, SRZ ;  /* 0x0000000000067805 */ /* 0x000fca000001ff00 */
[----:B------:R0:W-:Y:S01]  /*8ab0*/  STG.E.128 desc[UR36][R16.64], R4 ;  /* 0x0000000410007986 */ /* 0x0001e2000c101d24 */
[----:B------:R-:W-:Y:S05]  /*8ac0*/  BRA `(.L_x_8527) ;  /* 0x0000000800c87947 */ /* 0x000fea0003800000 */
.L_x_8535:
        /* <DEDUP_REMOVED lines=25> */
.L_x_8540:
[----:B------:R-:W-:Y:S05]  /*8c60*/  BSYNC B0 ;  /* 0x0000000000007941 */ /* 0x000fea0003800000 */
.L_x_8539:
[----:B------:R-:W-:-:S05]  /*8c70*/  LOP3.LUT R3, R0, R3, RZ, 0xfc, !PT ;  /* 0x0000000300037212 */ /* 0x000fca00078efcff */
[----:B------:R0:W-:Y:S01]  /*8c80*/  STG.E.U8 desc[UR36][R16.64], R3 ;  /* 0x0000000310007986 */ /* 0x0001e2000c101124 */
[----:B------:R-:W-:Y:S05]  /*8c90*/  BRA `(.L_x_8527) ;  /* 0x0000000800547947 */ /* 0x000fea0003800000 */
.L_x_8538:
        /* <DEDUP_REMOVED lines=17> */
.L_x_8542:
[----:B------:R-:W-:Y:S01]  /*8db0*/  IMAD.MOV.U32 R0, RZ, RZ, 0x7f ;  /* 0x0000007fff007424 */ /* 0x000fe200078e00ff */
[----:B------:R-:W-:-:S04]  /*8dc0*/  ISETP.GT.U32.AND P0, PT, R2, 0x7f800000, PT ;  /* 0x7f8000000200780c */ /* 0x000fc80003f04070 */
[----:B------:R-:W-:-:S09]  /*8dd0*/  SEL R0, R0, 0x7c, P0 ;  /* 0x0000007c00007807 */ /* 0x000fd20000000000 */
.L_x_8543:
[----:B------:R-:W-:Y:S05]  /*8de0*/  BSYNC B0 ;  /* 0x0000000000007941 */ /* 0x000fea0003800000 */
.L_x_8541:
[----:B------:R-:W-:-:S04]  /*8df0*/  LOP3.LUT R2, R3, 0x80000000, RZ, 0xc0, !PT ;  /* 0x8000000003027812 */ /* 0x000fc800078ec0ff */
[----:B------:R-:W-:-:S04]  /*8e00*/  SHF.R.U32.HI R3, RZ, 0x18, R2 ;  /* 0x00000018ff037819 */ /* 0x000fc80000011602 */
[----:B------:R-:W-:-:S05]  /*8e10*/  LOP3.LUT R3, R0, R3, RZ, 0xfc, !PT ;  /* 0x0000000300037212 */ /* 0x000fca00078efcff */
[----:B------:R0:W-:Y:S01]  /*8e20*/  STG.E.U8 desc[UR36][R16.64], R3 ;  /* 0x0000000310007986 */ /* 0x0001e2000c101124 */
[----:B------:R-:W-:Y:S05]  /*8e30*/  BRA `(.L_x_8527) ;  /* 0x0000000400ec7947 */ /* 0x000fea0003800000 */
.L_x_8537:
        /* <DEDUP_REMOVED lines=8> */
.L_x_8534:
        /* <DEDUP_REMOVED lines=11> */
.L_x_8546:
        /* <DEDUP_REMOVED lines=21> */
.L_x_8549:
[----:B------:R-:W-:-:S04]  /*90c0*/  LOP3.LUT R2, R3, 0x80000000, RZ, 0xc0, !PT ;  /* 0x8000000003027812 */ /* 0x000fc800078ec0ff */
[----:B------:R-:W-:-:S04]  /*90d0*/  SHF.R.U32.HI R3, RZ, 0x18, R2 ;  /* 0x00000018ff037819 */ /* 0x000fc80000011602 */
[----:B------:R-:W-:-:S04]  /*90e0*/  LOP3.LUT R0, R0, R3, RZ, 0xfc, !PT ;  /* 0x0000000300007212 */ /* 0x000fc800078efcff */
[----:B------:R-:W-:-:S07]  /*90f0*/  PRMT R8, R0, 0x7610, R8 ;  /* 0x0000761000087816 */ /* 0x000fce0000000008 */
.L_x_8548:
[----:B------:R-:W-:Y:S05]  /*9100*/  BSYNC B0 ;  /* 0x0000000000007941 */ /* 0x000fea0003800000 */
.L_x_8547:
[----:B------:R3:W-:Y:S01]  /*9110*/  STG.E.U8 desc[UR36][R16.64], R8 ;  /* 0x0000000810007986 */ /* 0x0007e2000c101124 */
[----:B------:R-:W-:Y:S05]  /*9120*/  BRA `(.L_x_8527) ;  /* 0x0000000400307947 */ /* 0x000fea0003800000 */
.L_x_8545:
        /* <DEDUP_REMOVED lines=21> */
.L_x_8552:
[----:B------:R-:W-:-:S04]  /*9280*/  LOP3.LUT R2, R3, 0x80000000, RZ, 0xc0, !PT ;  /* 0x8000000003027812 */ /* 0x000fc800078ec0ff */
[----:B------:R-:W-:-:S04]  /*9290*/  SHF.R.U32.HI R3, RZ, 0x18, R2 ;  /* 0x00000018ff037819 */ /* 0x000fc80000011602 */
[----:B------:R-:W-:-:S04]  /*92a0*/  LOP3.LUT R0, R0, R3, RZ, 0xfc, !PT ;  /* 0x0000000300007212 */ /* 0x000fc800078efcff */
[----:B------:R-:W-:-:S07]  /*92b0*/  PRMT R8, R0, 0x7610, R8 ;  /* 0x0000761000087816 */ /* 0x000fce0000000008 */
.L_x_8551:
[----:B------:R-:W-:Y:S05]  /*92c0*/  BSYNC B0 ;  /* 0x0000000000007941 */ /* 0x000fea0003800000 */
.L_x_8550:
[----:B------:R0:W-:Y:S01]  /*92d0*/  STG.E.U8 desc[UR36][R16.64], R8 ;  /* 0x0000000810007986 */ /* 0x0001e2000c101124 */
[----:B------:R-:W-:Y:S05]  /*92e0*/  BRA `(.L_x_8527) ;  /* 0x0000000000c07947 */ /* 0x000fea0003800000 */
.L_x_8544:
        /* <DEDUP_REMOVED lines=18> */
[----:B------:R-:W-:Y:S02]  /*9410*/  @P1 ISETP.EQ.U32.AND P2, PT, R0, 0x1, P0 ;  /* 0x000000010000180c */ /* 0x000fe40000742070 */
[----:B------:R-:W-:Y:S02]  /*9420*/  PLOP3.LUT P0, PT, PT, PT, PT, 0x80, 0x0 ;  /* 0x000000000000781c */ /* 0x000fe40003f0f070 */
[----:B------:R-:W-:Y:S02]  /*9430*/  @P1 PLOP3.LUT P0, PT, P2, PT, PT, 0x80, 0x0 ;  /* 0x000000000000181c */ /* 0x000fe4000170f070 */
[----:B------:R-:W-:-:S11]  /*9440*/  @P1 IADD3 R0, R2, 0x1, RZ ;  /* 0x0000000102001810 */ /* 0x000fd60007ffe0ff */
[----:B------:R-:W-:-:S04]  /*9450*/  @!P0 IMAD.MOV R0, RZ, RZ, R2 ;  /* 0x000000ffff008224 */ /* 0x000fc800078e0202 */
[----:B------:R-:W-:-:S05]  /*9460*/  @P1 IMAD.MOV.U32 R3, RZ, RZ, R0 ;  /* 0x000000ffff031224 */ /* 0x000fca00078e0000 */
[----:B------:R1:W-:Y:S01]  /*9470*/  STG.E.U8 desc[UR36][R16.64], R3 ;  /* 0x0000000310007986 */ /* 0x0003e2000c101124 */
[----:B------:R-:W-:Y:S05]  /*9480*/  BRA `(.L_x_8527) ;  /* 0x0000000000587947 */ /* 0x000fea0003800000 */
.L_x_8526:
        /* <DEDUP_REMOVED lines=16> */
.L_x_8555:
[----:B------:R-:W-:Y:S05]  /*9590*/  BRA `(.L_x_8527) ;  /* 0x0000000000147947 */ /* 0x000fea0003800000 */
.L_x_8554:
[----:B------:R-:W0:Y:S02]  /*95a0*/  F2I.U64.F64.TRUNC R4, R4 ;  /* 0x0000000400047311 */ /* 0x000e24000030d800 */
[----:B0-----:R2:W-:Y:S01]  /*95b0*/  STG.E.64 desc[UR36][R16.64], R4 ;  /* 0x0000000410007986 */ /* 0x0015e2000c101b24 */
[----:B------:R-:W-:Y:S05]  /*95c0*/  BRA `(.L_x_8527) ;  /* 0x0000000000087947 */ /* 0x000fea0003800000 */
.L_x_8553:
[----:B------:R-:W0:Y:S02]  /*95d0*/  F2I.U32.F64.TRUNC R5, R4 ;  /* 0x0000000400057311 */ /* 0x000e24000030d000 */
[----:B0-----:R0:W-:Y:S02]  /*95e0*/  STG.E desc[UR36][R16.64], R5 ;  /* 0x0000000510007986 */ /* 0x0011e4000c101924 */
.L_x_8527:
[----:B------:R-:W-:-:S07]  /*95f0*/  VIADD R23, R23, 0x80 ;  /* 0x0000008017177836 */ /* 0x000fce0000000000 */
.L_x_8450:
[----:B------:R-:W-:Y:S05]  /*9600*/  BSYNC B6 ;  /* 0x0000000000067941 */ /* 0x000fea0003800000 */
.L_x_8449:
        /* <DEDUP_REMOVED lines=358> */
.L_x_8558:
        /* <DEDUP_REMOVED lines=21> */
.L_x_8562:
[----:B------:R-:W2:Y:S02]  /*adc0*/  LDG.E.U8 R2, desc[UR36][R2.64] ;  /* 0x0000002402027981 */ /* 0x000ea4000c1e1100 */
[----:B--2---:R0:W1:Y:S01]  /*add0*/  I2F.F64.U16 R18, R2 ;  /* 0x0000000200127312 */ /* 0x0040620000101800 */
[----:B------:R-:W-:Y:S05]  /*ade0*/  BRA `(.L_x_8564) ;  /* 0x0000000c00707947 */ /* 0x000fea0003800000 */
.L_x_8561:
        /* <DEDUP_REMOVED lines=9> */
.L_x_8566:
[----:B------:R-:W2:Y:S02]  /*ae80*/  LDG.E R2, desc[UR36][R2.64] ;  /* 0x0000002402027981 */ /* 0x000ea4000c1e1900 */
[----:B--2---:R0:W1:Y:S01]  /*ae90*/  I2F.F64 R18, R2 ;  /* 0x0000000200127312 */ /* 0x0040620000201c00 */
[----:B------:R-:W-:Y:S05]  /*aea0*/  BRA `(.L_x_8564) ;  /* 0x0000000c00407947 */ /* 0x000fea0003800000 */
.L_x_8565:
[----:B------:R-:W2:Y:S02]  /*aeb0*/  LDG.E.U16 R2, desc[UR36][R2.64] ;  /* 0x0000002402027981 */ /* 0x000ea4000c1e1500 */
[----:B--2---:R0:W1:Y:S01]  /*aec0*/  I2F.F64.S16 R18, R2 ;  /* 0x0000000200127312 */ /* 0x0040620000101c00 */
[----:B------:R-:W-:Y:S05]  /*aed0*/  BRA `(.L_x_8564) ;  /* 0x0000000c00347947 */ /* 0x000fea0003800000 */
.L_x_8560:
        /* <DEDUP_REMOVED lines=10> */
.L_x_8568:
[----:B------:R-:W2:Y:S02]  /*af80*/  LDG.E.U16 R0, desc[UR36][R2.64] ;  /* 0x0000002402007981 */ /* 0x000ea4000c1e1500 */
[----:B--2---:R-:W-:-:S05]  /*af90*/  HADD2.F32 R0, -RZ, R0.H0_H0 ;  /* 0x20000000ff007230 */ /* 0x004fca0000004100 */
[----:B------:R-:W-:-:S04]  /*afa0*/  FMUL.FTZ R0, R0, 1 ;  /* 0x3f80000000007820 */ /* 0x000fc80000410000 */
[----:B------:R0:W1:Y:S01]  /*afb0*/  F2F.F64.F32 R18, R0 ;  /* 0x0000000000127310 */ /* 0x0000620000201800 */
[----:B------:R-:W-:Y:S05]  /*afc0*/  BRA `(.L_x_8564) ;  /* 0x0000000800f87947 */ /* 0x000fea0003800000 */
.L_x_8567:
        /* <DEDUP_REMOVED lines=10> */
.L_x_8570:
[----:B------:R-:W2:Y:S02]  /*b070*/  LDG.E.U16 R2, desc[UR36][R2.64] ;  /* 0x0000002402027981 */ /* 0x000ea4000c1e1500 */
[----:B--2---:R-:W-:-:S05]  /*b080*/  HADD2.F32 R0, -RZ, R2.H0_H0 ;  /* 0x20000002ff007230 */ /* 0x004fca0000004100 */
[----:B------:R-:W-:-:S04]  /*b090*/  FMUL.FTZ R0, R0, 1 ;  /* 0x3f80000000007820 */ /* 0x000fc80000410000 */
[----:B------:R3:W4:Y:S01]  /*b0a0*/  F2F.F64.F32 R18, R0 ;  /* 0x0000000000127310 */ /* 0x0007220000201800 */
[----:B------:R-:W-:Y:S05]  /*b0b0*/  BRA `(.L_x_8564) ;  /* 0x0000000800bc7947 */ /* 0x000fea0003800000 */
.L_x_8569:
[----:B------:R0:W5:Y:S01]  /*b0c0*/  LDG.E.64 R18, desc[UR36][R2.64] ;  /* 0x0000002402127981 */ /* 0x000162000c1e1b00 */
[----:B------:R-:W-:Y:S05]  /*b0d0*/  BRA `(.L_x_8564) ;  /* 0x0000000800b47947 */ /* 0x000fea0003800000 */
.L_x_8559:
        /* <DEDUP_REMOVED lines=13> */
.L_x_8573:
[----:B------:R0:W5:Y:S01]  /*b1b0*/  LDG.E.64 R18, desc[UR36][R2.64] ;  /* 0x0000002402127981 */ /* 0x000162000c1e1b00 */
[----:B------:R-:W-:Y:S05]  /*b1c0*/  BRA `(.L_x_8564) ;  /* 0x0000000800787947 */ /* 0x000fea0003800000 */
.L_x_8572:
        /* <DEDUP_REMOVED lines=28> */
.L_x_8575:
[----:B------:R-:W2:Y:S02]  /*b390*/  LDG.E.U8 R2, desc[UR36][R2.64] ;  /* 0x0000002402027981 */ /* 0x000ea4000c1e1100 */
[C---:B--2---:R-:W-:Y:S02]  /*b3a0*/  IMAD.SHL.U32 R0, R2.reuse, 0x2000000, RZ ;  /* 0x0200000002007824 */ /* 0x044fe400078e00ff */
[----:B------:R-:W-:-:S03]  /*b3b0*/  IMAD.SHL.U32 R5, R2, 0x1000000, RZ ;  /* 0x0100000002057824 */ /* 0x000fc600078e00ff */
[----:B------:R-:W-:-:S13]  /*b3c0*/  ISETP.GE.U32.AND P0, PT, R0, 0x8000000, PT ;  /* 0x080000000000780c */ /* 0x000fda0003f06070 */
[C---:B------:R-:W-:Y:S01]  /*b3d0*/  @!P0 SHF.L.U32 R0, R2.reuse, 0x8, RZ ;  /* 0x0000000802008819 */ /* 0x040fe200000006ff */
        /* <DEDUP_REMOVED lines=10> */
.L_x_8574:
[----:B------:R-:W2:Y:S02]  /*b480*/  LDG.E.U16 R0, desc[UR36][R2.64] ;  /* 0x0000002402007981 */ /* 0x000ea4000c1e1500 */
[----:B--2---:R-:W-:-:S04]  /*b490*/  IMAD.U32 R0, R0, 0x10000, RZ ;  /* 0x0001000000007824 */ /* 0x004fc800078e00ff */
[----:B------:R-:W-:-:S04]  /*b4a0*/  FMUL.FTZ R0, R0, 1 ;  /* 0x3f80000000007820 */ /* 0x000fc80000410000 */
[----:B------:R0:W1:Y:S01]  /*b4b0*/  F2F.F64.F32 R18, R0 ;  /* 0x0000000000127310 */ /* 0x0000620000201800 */
[----:B------:R-:W-:Y:S05]  /*b4c0*/  BRA `(.L_x_8564) ;  /* 0x0000000400b87947 */ /* 0x000fea0003800000 */
.L_x_8571:
        /* <DEDUP_REMOVED lines=11> */
.L_x_8578:
        /* <DEDUP_REMOVED lines=21> */
.L_x_8582:
[----:B------:R-:W-:Y:S05]  /*b6d0*/  BSYNC B1 ;  /* 0x0000000000017941 */ /* 0x000fea0003800000 */
.L_x_8581:
[----:B------:R-:W-:Y:S01]  /*b6e0*/  LEA R3, R0, 0x3b800000, 0x17 ;  /* 0x3b80000000037811 */ /* 0x000fe200078eb8ff */
[----:B------:R-:W-:-:S05]  /*b6f0*/  IMAD.SHL.U32 R0, R2, 0x100000, RZ ;  /* 0x0010000002007824 */ /* 0x000fca00078e00ff */
[----:B------:R-:W-:-:S07]  /*b700*/  LOP3.LUT R0, R3, R0, R4, 0xfe, !PT ;  /* 0x0000000003007212 */ /* 0x000fce00078efe04 */
.L_x_8580:
[----:B------:R-:W-:Y:S05]  /*b710*/  BSYNC B0 ;  /* 0x0000000000007941 */ /* 0x000fea0003800000 */
.L_x_8579:
[----:B------:R-:W-:-:S04]  /*b720*/  FMUL.FTZ R0, R0, 1 ;  /* 0x3f80000000007820 */ /* 0x000fc80000410000 */
[----:B------:R0:W1:Y:S01]  /*b730*/  F2F.F64.F32 R18, R0 ;  /* 0x0000000000127310 */ /* 0x0000620000201800 */
[----:B------:R-:W-:Y:S05]  /*b740*/  BRA `(.L_x_8564) ;  /* 0x0000000400187947 */ /* 0x000fea0003800000 */
.L_x_8577:
        /* <DEDUP_REMOVED lines=21> */
.L_x_8586:
[----:B------:R-:W-:Y:S05]  /*b8a0*/  BSYNC B1 ;  /* 0x0000000000017941 */ /* 0x000fea0003800000 */
.L_x_8585:
[----:B------:R-:W-:Y:S01]  /*b8b0*/  LEA R3, R0, 0x37800000, 0x17 ;  /* 0x3780000000037811 */ /* 0x000fe200078eb8ff */
[----:B------:R-:W-:-:S05]  /*b8c0*/  IMAD.SHL.U32 R0, R2, 0x200000, RZ ;  /* 0x0020000002007824 */ /* 0x000fca00078e00ff */
[----:B------:R-:W-:-:S07]  /*b8d0*/  LOP3.LUT R0, R3, R0, R4, 0xfe, !PT ;  /* 0x0000000003007212 */ /* 0x000fce00078efe04 */
.L_x_8584:
[----:B------:R-:W-:Y:S05]  /*b8e0*/  BSYNC B0 ;  /* 0x0000000000007941 */ /* 0x000fea0003800000 */
.L_x_8583:
[----:B------:R-:W-:-:S04]  /*b8f0*/  FMUL.FTZ R0, R0, 1 ;  /* 0x3f80000000007820 */ /* 0x000fc80000410000 */
[----:B------:R0:W1:Y:S01]  /*b900*/  F2F.F64.F32 R18, R0 ;  /* 0x0000000000127310 */ /* 0x0000620000201800 */
[----:B------:R-:W-:Y:S05]  /*b910*/  BRA `(.L_x_8564) ;  /* 0x0000000000a47947 */ /* 0x000fea0003800000 */
.L_x_8576:
        /* <DEDUP_REMOVED lines=14> */
.L_x_8590:
[----:B------:R-:W-:Y:S05]  /*ba00*/  BSYNC B0 ;  /* 0x0000000000007941 */ /* 0x000fea0003800000 */
.L_x_8589:
[----:B------:R-:W-:-:S04]  /*ba10*/  FMUL.FTZ R0, R0, 1 ;  /* 0x3f80000000007820 */ /* 0x000fc80000410000 */
[----:B------:R0:W1:Y:S01]  /*ba20*/  F2F.F64.F32 R18, R0 ;  /* 0x0000000000127310 */ /* 0x0000620000201800 */
[----:B------:R-:W-:Y:S05]  /*ba30*/  BRA `(.L_x_8564) ;  /* 0x00000000005c7947 */ /* 0x000fea0003800000 */
.L_x_8563:
        /* <DEDUP_REMOVED lines=15> */
[----:B0-----:R-:W-:Y:S05]  /*bb30*/  CALL.ABS.NOINC R2 ;  /* 0x0000000002007343 */ /* 0x001fea0003c00000 */
.L_x_8591:
[----:B------:R-:W-:Y:S01]  /*bb40*/  CS2R R18, SRZ ;  /* 0x0000000000127805 */ /* 0x000fe2000001ff00 */
[----:B------:R-:W-:Y:S06]  /*bb50*/  BRA `(.L_x_8564) ;  /* 0x0000000000147947 */ /* 0x000fec0003800000 */
.L_x_8588:
[----:B------:R-:W2:Y:S02]  /*bb60*/  LDG.E.64 R18, desc[UR36][R2.64] ;  /* 0x0000002402127981 */ /* 0x000ea4000c1e1b00 */
[----:B--2---:R-:W0:Y:S01]  /*bb70*/  I2F.F64.U64 R18, R18 ;  /* 0x0000001200127312 */ /* 0x004e220000301800 */
[----:B------:R-:W-:Y:S05]  /*bb80*/  BRA `(.L_x_8564) ;  /* 0x0000000000087947 */ /* 0x000fea0003800000 */
.L_x_8587:
[----:B------:R-:W2:Y:S02]  /*bb90*/  LDG.E R2, desc[UR36][R2.64] ;  /* 0x0000002402027981 */ /* 0x000ea4000c1e1900 */
[----:B--2---:R0:W1:Y:S02]  /*bba0*/  I2F.F64.U32 R18, R2 ;  /* 0x0000000200127312 */ /* 0x0040640000201800 */
.L_x_8564:
[----:B0-----:R-:W3:Y:S01]  /*bbb0*/  LDC.U8 R2, c[0x0][0x493] ;  /* 0x000124c0ff027b82 */ /* 0x001ee20000000000 */
[----:B------:R-:W-:Y:S02]  /*bbc0*/  ULDC.64 UR4, c[0x0][0x488] ;  /* 0x0001220000047ab9 */ /* 0x000fe40000000a00 */
[----:B------:R-:W-:-:S05]  /*bbd0*/  IADD3 R4, P0, R22, UR4, RZ ;  /* 0x0000000416047c10 */ /* 0x000fca000ff1e0ff */
        /* <DEDUP_REMOVED lines=13> */
[----:B---3--:R-:W0:Y:S01]  /*bcb0*/  I2F.F64.S16 R2, R2 ;  /* 0x0000000200027312 */ /* 0x008e220000101c00 */
[----:B------:R-:W-:Y:S05]  /*bcc0*/  BRA `(.L_x_8597) ;  /* 0x0000000c007c7947 */ /* 0x000fea0003800000 */
.L_x_8595:
[----:B------:R-:W3:Y:S02]  /*bcd0*/  LDG.E.U8 R2, desc[UR36][R4.64] ;  /* 0x0000002404027981 */ /* 0x000ee4000c1e1100 */
[----:B---3--:R-:W0:Y:S01]  /*bce0*/  I2F.F64.U16 R2, R2 ;  /* 0x0000000200027312 */ /* 0x008e220000101800 */
[----:B------:R-:W-:Y:S05]  /*bcf0*/  BRA `(.L_x_8597) ;  /* 0x0000000c00707947 */ /* 0x000fea0003800000 */
.L_x_8594:
        /* <DEDUP_REMOVED lines=9> */
.L_x_8599:
[----:B------:R-:W3:Y:S02]  /*bd90*/  LDG.E R2, desc[UR36][R4.64] ;  /* 0x0000002404027981 */ /* 0x000ee4000c1e1900 */
[----:B---3--:R-:W0:Y:S01]  /*bda0*/  I2F.F64 R2, R2 ;  /* 0x0000000200027312 */ /* 0x008e220000201c00 */
[----:B------:R-:W-:Y:S05]  /*bdb0*/  BRA `(.L_x_8597) ;  /* 0x0000000c00407947 */ /* 0x000fea0003800000 */
.L_x_8598:
[----:B------:R-:W3:Y:S02]  /*bdc0*/  LDG.E.U16 R2, desc[UR36][R4.64] ;  /* 0x0000002404027981 */ /* 0x000ee4000c1e1500 */
[----:B---3--:R-:W0:Y:S01]  /*bdd0*/  I2F.F64.S16 R2, R2 ;  /* 0x0000000200027312 */ /* 0x008e220000101c00 */
[----:B------:R-:W-:Y:S05]  /*bde0*/  BRA `(.L_x_8597) ;  /* 0x0000000c00347947 */ /* 0x000fea0003800000 */
.L_x_8593:
        /* <DEDUP_REMOVED lines=10> */
.L_x_8601:
[----:B------:R-:W3:Y:S02]  /*be90*/  LDG.E.U16 R0, desc[UR36][R4.64] ;  /* 0x0000002404007981 */ /* 0x000ee4000c1e1500 */
[----:B---3--:R-:W-:-:S05]  /*bea0*/  HADD2.F32 R0, -RZ, R0.H0_H0 ;  /* 0x20000000ff007230 */ /* 0x008fca0000004100 */
[----:B------:R-:W-:-:S04]  /*beb0*/  FMUL.FTZ R0, R0, 1 ;  /* 0x3f80000000007820 */ /* 0x000fc80000410000 */
[----:B------:R0:W3:Y:S01]  /*bec0*/  F2F.F64.F32 R2, R0 ;  /* 0x0000000000027310 */ /* 0x0000e20000201800 */
[----:B------:R-:W-:Y:S05]  /*bed0*/  BRA `(.L_x_8597) ;  /* 0x0000000800f87947 */ /* 0x000fea0003800000 */
.L_x_8600:
        /* <DEDUP_REMOVED lines=10> */
.L_x_8603:
[----:B------:R-:W3:Y:S02]  /*bf80*/  LDG.E.U16 R4, desc[UR36][R4.64] ;  /* 0x0000002404047981 */ /* 0x000ee4000c1e1500 */
[----:B---3--:R-:W-:-:S05]  /*bf90*/  HADD2.F32 R0, -RZ, R4.H0_H0 ;  /* 0x20000004ff007230 */ /* 0x008fca0000004100 */
[----:B------:R-:W-:-:S04]  /*bfa0*/  FMUL.FTZ R0, R0, 1 ;  /* 0x3f80000000007820 */ /* 0x000fc80000410000 */
[----:B------:R0:W3:Y:S01]  /*bfb0*/  F2F.F64.F32 R2, R0 ;  /* 0x0000000000027310 */ /* 0x0000e20000201800 */
[----:B------:R-:W-:Y:S05]  /*bfc0*/  BRA `(.L_x_8597) ;  /* 0x0000000800bc7947 */ /* 0x000fea0003800000 */
.L_x_8602:
[----:B------:R0:W5:Y:S01]  /*bfd0*/  LDG.E.64 R2, desc[UR36][R4.64] ;  /* 0x0000002404027981 */ /* 0x000162000c1e1b00 */
[----:B------:R-:W-:Y:S05]  /*bfe0*/  BRA `(.L_x_8597) ;  /* 0x0000000800b47947 */ /* 0x000fea0003800000 */
.L_x_8592:
        /* <DEDUP_REMOVED lines=13> */
.L_x_8606:
[----:B------:R0:W5:Y:S01]  /*c0c0*/  LDG.E.64 R2, desc[UR36][R4.64] ;  /* 0x0000002404027981 */ /* 0x000162000c1e1b00 */
[----:B------:R-:W-:Y:S05]  /*c0d0*/  BRA `(.L_x_8597) ;  /* 0x0000000800787947 */ /* 0x000fea0003800000 */
.L_x_8605:
        /* <DEDUP_REMOVED lines=28> */
.L_x_8608:
[----:B------:R-:W3:Y:S02]  /*c2a0*/  LDG.E.U8 R3, desc[UR36][R4.64] ;  /* 0x0000002404037981 */ /* 0x000ee4000c1e1100 */
[----:B---3--:R-:W-:-:S05]  /*c2b0*/  IMAD.SHL.U32 R0, R3, 0x2000000, RZ ;  /* 0x0200000003007824 */ /* 0x008fca00078e00ff */
        /* <DEDUP_REMOVED lines=13> */
.L_x_8607:
[----:B------:R-:W3:Y:S02]  /*c390*/  LDG.E.U16 R0, desc[UR36][R4.64] ;  /* 0x0000002404007981 */ /* 0x000ee4000c1e1500 */
[----:B---3--:R-:W-:-:S04]  /*c3a0*/  IMAD.U32 R0, R0, 0x10000, RZ ;  /* 0x0001000000007824 */ /* 0x008fc800078e00ff */
[----:B------:R-:W-:-:S04]  /*c3b0*/  FMUL.FTZ R0, R0, 1 ;  /* 0x3f80000000007820 */ /* 0x000fc80000410000 */
[----:B------:R0:W3:Y:S01]  /*c3c0*/  F2F.F64.F32 R2, R0 ;  /* 0x0000000000027310 */ /* 0x0000e20000201800 */
[----:B------:R-:W-:Y:S05]  /*c3d0*/  BRA `(.L_x_8597) ;  /* 0x0000000400b87947 */ /* 0x000fea0003800000 */
.L_x_8604:
        /* <DEDUP_REMOVED lines=9> */
[----:B---3--:R-:W0:Y:S01]  /*c470*/  I2F.F64.U16 R2, R2 ;  /* 0x0000000200027312 */ /* 0x008e220000101800 */
[----:B------:R-:W-:Y:S05]  /*c480*/  BRA `(.L_x_8597) ;  /* 0x00000004008c7947 */ /* 0x000fea0003800000 */
.L_x_8611:
[----:B------:R-:W3:Y:S01]  /*c490*/  LDG.E.U8 R2, desc[UR36][R4.64] ;  /* 0x0000002404027981 */ /* 0x000ee2000c1e1100 */
[----:B------:R-:W-:Y:S01]  /*c4a0*/  BSSY B0, `(.L_x_8612) ;  /* 0x0000018000007945 */ /* 0x000fe20003800000 */
[----:B------:R-:W-:Y:S01]  /*c4b0*/  IMAD.MOV.U32 R0, RZ, RZ, RZ ;  /* 0x000000ffff007224 */ /* 0x000fe200078e00ff */
[----:B---3--:R-:W-:-:S13]  /*c4c0*/  ISETP.NE.AND P0, PT, R2, RZ, PT ;  /* 0x000000ff0200720c */ /* 0x008fda0003f05270 */
        /* <DEDUP_REMOVED lines=17> */
.L_x_8615:
[----:B------:R-:W-:Y:S05]  /*c5e0*/  BSYNC B1 ;  /* 0x0000000000017941 */ /* 0x000fea0003800000 */
.L_x_8614:
[----:B------:R-:W-:Y:S01]  /*c5f0*/  LEA R3, R0, 0x3b800000, 0x17 ;  /* 0x3b80000000037811 */ /* 0x000fe200078eb8ff */
[----:B------:R-:W-:-:S05]  /*c600*/  IMAD.SHL.U32 R0, R2, 0x100000, RZ ;  /* 0x0010000002007824 */ /* 0x000fca00078e00ff */
[----:B------:R-:W-:-:S07]  /*c610*/  LOP3.LUT R0, R3, R0, R4, 0xfe, !PT ;  /* 0x0000000003007212 */ /* 0x000fce00078efe04 */
.L_x_8613:
[----:B------:R-:W-:Y:S05]  /*c620*/  BSYNC B0 ;  /* 0x0000000000007941 */ /* 0x000fea0003800000 */
.L_x_8612:
[----:B------:R-:W-:-:S04]  /*c630*/  FMUL.FTZ R0, R0, 1 ;  /* 0x3f80000000007820 */ /* 0x000fc80000410000 */
[----:B------:R0:W3:Y:S01]  /*c640*/  F2F.F64.F32 R2, R0 ;  /* 0x0000000000027310 */ /* 0x0000e20000201800 */
[----:B------:R-:W-:Y:S05]  /*c650*/  BRA `(.L_x_8597) ;  /* 0x0000000400187947 */ /* 0x000fea0003800000 */
.L_x_8610:
        /* <DEDUP_REMOVED lines=21> */
.L_x_8619:
[----:B------:R-:W-:Y:S05]  /*c7b0*/  BSYNC B1 ;  /* 0x0000000000017941 */ /* 0x000fea0003800000 */
.L_x_8618:
[----:B------:R-:W-:Y:S01]  /*c7c0*/  LEA R3, R0, 0x37800000, 0x17 ;  /* 0x3780000000037811 */ /* 0x000fe200078eb8ff */
[----:B------:R-:W-:-:S05]  /*c7d0*/  IMAD.SHL.U32 R0, R2, 0x200000, RZ ;  /* 0x0020000002007824 */ /* 0x000fca00078e00ff */
[----:B------:R-:W-:-:S07]  /*c7e0*/  LOP3.LUT R0, R3, R0, R4, 0xfe, !PT ;  /* 0x0000000003007212 */ /* 0x000fce00078efe04 */
.L_x_8617:
[----:B------:R-:W-:Y:S05]  /*c7f0*/  BSYNC B0 ;  /* 0x0000000000007941 */ /* 0x000fea0003800000 */
.L_x_8616:
[----:B------:R-:W-:-:S04]  /*c800*/  FMUL.FTZ R0, R0, 1 ;  /* 0x3f80000000007820 */ /* 0x000fc80000410000 */
[----:B------:R0:W3:Y:S01]  /*c810*/  F2F.F64.F32 R2, R0 ;  /* 0x0000000000027310 */ /* 0x0000e20000201800 */
[----:B------:R-:W-:Y:S05]  /*c820*/  BRA `(.L_x_8597) ;  /* 0x0000000000a47947 */ /* 0x000fea0003800000 */
.L_x_8609:
        /* <DEDUP_REMOVED lines=14> */
.L_x_8623:
[----:B------:R-:W-:Y:S05]  /*c910*/  BSYNC B0 ;  /* 0x0000000000007941 */ /* 0x000fea0003800000 */
.L_x_8622:
[----:B------:R-:W-:-:S04]  /*c920*/  FMUL.FTZ R0, R0, 1 ;  /* 0x3f80000000007820 */ /* 0x000fc80000410000 */
[----:B------:R0:W3:Y:S01]  /*c930*/  F2F.F64.F32 R2, R0 ;  /* 0x0000000000027310 */ /* 0x0000e20000201800 */
[----:B------:R-:W-:Y:S05]  /*c940*/  BRA `(.L_x_8597) ;  /* 0x00000000005c7947 */ /* 0x000fea0003800000 */
.L_x_8596:
[----:B------:R-:W-:Y:S01]  /*c950*/  MOV R2, 0x0 ;  /* 0x0000000000027802 */ /* 0x000fe20000000f00 */
[----:B------:R-:W-:Y:S01]  /*c960*/  ULDC.64 UR4, c[0x4][0x128] ;  /* 0x01004a0000047ab9 */ /* 0x000fe20000000a00 */
[----:B------:R-:W-:Y:S01]  /*c970*/  ULDC.64 UR6, c[0x4][0x8] ;  /* 0x0100020000067ab9 */ /* 0x000fe20000000a00 */
[----:B------:R-:W-:Y:S01]  /*c980*/  IMAD.U32 R4, RZ, RZ, UR4 ;  /* 0x00000004ff047e24 */ /* 0x000fe2000f8e00ff */
[----:B------:R-:W-:Y:S01]  /*c990*/  HFMA2.MMA R12, -RZ, RZ, 0, 5.9604644775390625e-08 ;  /* 0x00000001ff0c7435 */ /* 0x000fe200000001ff */
        /* <DEDUP_REMOVED lines=8> */
[----:B------:R-:W-:-:S07]  /*ca20*/  IMAD.MOV.U32 R13, RZ, RZ, RZ ;  /* 0x000000ffff0d7224 */ /* 0x000fce00078e00ff */
[----:B------:R-:W-:-:S07]  /*ca30*/  LEPC R20, `(.L_x_8624) ;  /* 0x000000001014794e */ /* 0x000fce0000000000 */
[----:B012-45:R-:W-:Y:S05]  /*ca40*/  CALL.ABS.NOINC R2 ;  /* 0x0000000002007343 */ /* 0x037fea0003c00000 */
.L_x_8624:
[----:B------:R-:W-:Y:S01]  /*ca50*/  CS2R R2, SRZ ;  /* 0x0000000000027805 */ /* 0x000fe2000001ff00 */
[----:B------:R-:W-:Y:S06]  /*ca60*/  BRA `(.L_x_8597) ;  /* 0x0000000000147947 */ /* 0x000fec0003800000 */
.L_x_8621:
[----:B------:R-:W3:Y:S02]  /*ca70*/  LDG.E.64 R2, desc[UR36][R4.64] ;  /* 0x0000002404027981 */ /* 0x000ee4000c1e1b00 */
[----:B---3--:R-:W0:Y:S01]  /*ca80*/  I2F.F64.U64 R2, R2 ;  /* 0x0000000200027312 */ /* 0x008e220000301800 */
[----:B------:R-:W-:Y:S05]  /*ca90*/  BRA `(.L_x_8597) ;  /* 0x0000000000087947 */ /* 0x000fea0003800000 */
.L_x_8620:
[----:B------:R-:W3:Y:S02]  /*caa0*/  LDG.E R2, desc[UR36][R4.64] ;  /* 0x0000002404027981 */ /* 0x000ee4000c1e1900 */
[----:B---3--:R-:W0:Y:S02]  /*cab0*/  I2F.F64.U32 R2, R2 ;  /* 0x0000000200027312 */ /* 0x008e240000201800 */
.L_x_8597:
        /* <DEDUP_REMOVED lines=60> */
.L_x_8626:
[----:B------:R-:W-:Y:S05]  /*ce80*/  BSYNC B0 ;  /* 0x0000000000007941 */ /* 0x000fea0003800000 */
.L_x_8625:
        /* <DEDUP_REMOVED lines=15> */
[----:B-12-4-:R-:W-:Y:S05]  /*cf80*/  CALL.REL.NOINC `($__internal_7_$__cuda_sm20_dblrcp_rn_slowpath_v3) ;  /* 0x0000005c00007944 */ /* 0x016fea0003c00000 */
.L_x_8628:
[----:B------:R-:W-:Y:S05]  /*cf90*/  BSYNC B0 ;  /* 0x0000000000007941 */ /* 0x000fea0003800000 */
.L_x_8627:
[----:B------:R-:W0:Y:S01]  /*cfa0*/  LDC.U8 R2, c[0x0][0x491] ;  /* 0x00012440ff027b82 */ /* 0x000e220000000000 */
[----:B-12-4-:R-:W-:Y:S01]  /*cfb0*/  DMUL R4, R4, R18 ;  /* 0x0000001204047228 */ /* 0x016fe20000000000 */
        /* <DEDUP_REMOVED lines=14> */
.L_x_8632:
[----:B------:R-:W0:Y:S02]  /*d0a0*/  F2I.S64.F64.TRUNC R4, R4 ;  /* 0x0000000400047311 */ /* 0x000e24000030d900 */
[----:B0-----:R-:W-:-:S05]  /*d0b0*/  IMAD.MOV.U32 R3, RZ, RZ, R4 ;  /* 0x000000ffff037224 */ /* 0x001fca00078e0004 */
[----:B------:R0:W-:Y:S01]  /*d0c0*/  STG.E.U8 desc[UR36][R16.64], R3 ;  /* 0x0000000310007986 */ /* 0x0001e2000c101124 */
[----:B------:R-:W-:Y:S05]  /*d0d0*/  BRA `(.L_x_8634) ;  /* 0x0000000c00f87947 */ /* 0x000fea0003800000 */
.L_x_8631:
        /* <DEDUP_REMOVED lines=9> */
.L_x_8636:
[----:B------:R-:W0:Y:S02]  /*d170*/  F2I.F64.TRUNC R5, R4 ;  /* 0x0000000400057311 */ /* 0x000e24000030d100 */
[----:B0-----:R0:W-:Y:S01]  /*d180*/  STG.E desc[UR36][R16.64], R5 ;  /* 0x0000000510007986 */ /* 0x0011e2000c101924 */
[----:B------:R-:W-:Y:S05]  /*d190*/  BRA `(.L_x_8634) ;  /* 0x0000000c00c87947 */ /* 0x000fea0003800000 */
.L_x_8635:
[----:B------:R-:W0:Y:S02]  /*d1a0*/  F2I.F64.TRUNC R5, R4 ;  /* 0x0000000400057311 */ /* 0x000e24000030d100 */
[----:B0-----:R0:W-:Y:S01]  /*d1b0*/  STG.E.U16 desc[UR36][R16.64], R5 ;  /* 0x0000000510007986 */ /* 0x0011e2000c101524 */
[----:B------:R-:W-:Y:S05]  /*d1c0*/  BRA `(.L_x_8634) ;  /* 0x0000000c00bc7947 */ /* 0x000fea0003800000 */
.L_x_8630:
        /* <DEDUP_REMOVED lines=13> */
.L_x_8638:
        /* <DEDUP_REMOVED lines=8> */
.L_x_8637:
        /* <DEDUP_REMOVED lines=14> */
.L_x_8640:
        /* <DEDUP_REMOVED lines=9> */
.L_x_8639:
[----:B------:R0:W-:Y:S01]  /*d490*/  STG.E.64 desc[UR36][R16.64], R4 ;  /* 0x0000000410007986 */ /* 0x0001e2000c101b24 */
[----:B------:R-:W-:Y:S05]  /*d4a0*/  BRA `(.L_x_8634) ;  /* 0x0000000c00047947 */ /* 0x000fea0003800000 */
.L_x_8629:
        /* <DEDUP_REMOVED lines=12> */
.L_x_8643:
[----:B------:R-:W-:-:S05]  /*d570*/  CS2R R6, SRZ ;  /* 0x0000000000067805 */ /* 0x000fca000001ff00 */
[----:B------:R0:W-:Y:S01]  /*d580*/  STG.E.128 desc[UR36][R16.64], R4 ;  /* 0x0000000410007986 */ /* 0x0001e2000c101d24 */
[----:B------:R-:W-:Y:S05]  /*d590*/  BRA `(.L_x_8634) ;  /* 0x0000000800c87947 */ /* 0x000fea0003800000 */
.L_x_8642:
        /* <DEDUP_REMOVED lines=25> */
.L_x_8647:
[----:B------:R-:W-:Y:S05]  /*d730*/  BSYNC B0 ;  /* 0x0000000000007941 */ /* 0x000fea0003800000 */
.L_x_8646:
[----:B------:R-:W-:-:S05]  /*d740*/  LOP3.LUT R3, R0, R3, RZ, 0xfc, !PT ;  /* 0x0000000300037212 */ /* 0x000fca00078efcff */
[----:B------:R0:W-:Y:S01]  /*d750*/  STG.E.U8 desc[UR36][R16.64], R3 ;  /* 0x0000000310007986 */ /* 0x0001e2000c101124 */
[----:B------:R-:W-:Y:S05]  /*d760*/  BRA `(.L_x_8634) ;  /* 0x0000000800547947 */ /* 0x000fea0003800000 */
.L_x_8645:
        /* <DEDUP_REMOVED lines=14> */
[----:B------:R-:W-:Y:S02]  /*d850*/  @P0 SHF.R.U32.HI R0, RZ, 0x15, R0 ;  /* 0x00000015ff000819 */ /* 0x000fe40000011600 */
[----:B------:R-:W-:Y:S01]  /*d860*/  @!P0 IADD3 R0, R2, -0x43000000, RZ ;  /* 0xbd00000002008810 */ /* 0x000fe20007ffe0ff */
[----:B------:R-:W-:Y:S06]  /*d870*/  BRA `(.L_x_8650) ;  /* 0x00000000000c7947 */ /* 0x000fec0003800000 */
.L_x_8649:
[----:B------:R-:W-:Y:S01]  /*d880*/  IMAD.MOV.U32 R0, RZ, RZ, 0x7f ;  /* 0x0000007fff007424 */ /* 0x000fe200078e00ff */
[----:B------:R-:W-:-:S04]  /*d890*/  ISETP.GT.U32.AND P0, PT, R2, 0x7f800000, PT ;  /* 0x7f8000000200780c */ /* 0x000fc80003f04070 */
[----:B------:R-:W-:-:S09]  /*d8a0*/  SEL R0, R0, 0x7c, P0 ;  /* 0x0000007c00007807 */ /* 0x000fd20000000000 */
.L_x_8650:
[----:B------:R-:W-:Y:S05]  /*d8b0*/  BSYNC B0 ;  /* 0x0000000000007941 */ /* 0x000fea0003800000 */
.L_x_8648:
[----:B------:R-:W-:-:S04]  /*d8c0*/  LOP3.LUT R2, R3, 0x80000000, RZ, 0xc0, !PT ;  /* 0x8000000003027812 */ /* 0x000fc800078ec0ff */
[----:B------:R-:W-:-:S04]  /*d8d0*/  SHF.R.U32.HI R3, RZ, 0x18, R2 ;  /* 0x00000018ff037819 */ /* 0x000fc80000011602 */
[----:B------:R-:W-:-:S05]  /*d8e0*/  LOP3.LUT R3, R0, R3, RZ, 0xfc, !PT ;  /* 0x0000000300037212 */ /* 0x000fca00078efcff */
[----:B------:R0:W-:Y:S01]  /*d8f0*/  STG.E.U8 desc[UR36][R16.64], R3 ;  /* 0x0000000310007986 */ /* 0x0001e2000c101124 */
[----:B------:R-:W-:Y:S05]  /*d900*/  BRA `(.L_x_8634) ;  /* 0x0000000400ec7947 */ /* 0x000fea0003800000 */
.L_x_8644:
        /* <DEDUP_REMOVED lines=8> */
.L_x_8641:
        /* <DEDUP_REMOVED lines=11> */
.L_x_8653:
        /* <DEDUP_REMOVED lines=21> */
.L_x_8656:
[----:B------:R-:W-:-:S04]  /*db90*/  LOP3.LUT R2, R3, 0x80000000, RZ, 0xc0, !PT ;  /* 0x8000000003027812 */ /* 0x000fc800078ec0ff */
[----:B------:R-:W-:-:S04]  /*dba0*/  SHF.R.U32.HI R3, RZ, 0x18, R2 ;  /* 0x00000018ff037819 */ /* 0x000fc80000011602 */
[----:B------:R-:W-:-:S04]  /*dbb0*/  LOP3.LUT R0, R0, R3, RZ, 0xfc, !PT ;  /* 0x0000000300007212 */ /* 0x000fc800078efcff */
[----:B------:R-:W-:-:S07]  /*dbc0*/  PRMT R8, R0, 0x7610, R8 ;  /* 0x0000761000087816 */ /* 0x000fce0000000008 */
.L_x_8655:
[----:B------:R-:W-:Y:S05]  /*dbd0*/  BSYNC B0 ;  /* 0x0000000000007941 */ /* 0x000fea0003800000 */
.L_x_8654:
[----:B------:R0:W-:Y:S01]  /*dbe0*/  STG.E.U8 desc[UR36][R16.64], R8 ;  /* 0x0000000810007986 */ /* 0x0001e2000c101124 */
[----:B------:R-:W-:Y:S05]  /*dbf0*/  BRA `(.L_x_8634) ;  /* 0x0000000400307947 */ /* 0x000fea0003800000 */
.L_x_8652:
        /* <DEDUP_REMOVED lines=21> */
.L_x_8659:
[----:B------:R-:W-:-:S04]  /*dd50*/  LOP3.LUT R2, R3, 0x80000000, RZ, 0xc0, !PT ;  /* 0x8000000003027812 */ /* 0x000fc800078ec0ff */
[----:B------:R-:W-:-:S04]  /*dd60*/  SHF.R.U32.HI R3, RZ, 0x18, R2 ;  /* 0x00000018ff037819 */ /* 0x000fc80000011602 */
[----:B------:R-:W-:-:S04]  /*dd70*/  LOP3.LUT R0, R0, R3, RZ, 0xfc, !PT ;  /* 0x0000000300007212 */ /* 0x000fc800078efcff */
[----:B------:R-:W-:-:S07]  /*dd80*/  PRMT R8, R0, 0x7610, R8 ;  /* 0x0000761000087816 */ /* 0x000fce0000000008 */
.L_x_8658:
[----:B------:R-:W-:Y:S05]  /*dd90*/  BSYNC B0 ;  /* 0x0000000000007941 */ /* 0x000fea0003800000 */
.L_x_8657:
[----:B------:R3:W-:Y:S01]  /*dda0*/  STG.E.U8 desc[UR36][R16.64], R8 ;  /* 0x0000000810007986 */ /* 0x0007e2000c101124 */
[----:B------:R-:W-:Y:S05]  /*ddb0*/  BRA `(.L_x_8634) ;  /* 0x0000000000c07947 */ /* 0x000fea0003800000 */
.L_x_8651:
        /* <DEDUP_REMOVED lines=26> */
.L_x_8633:
        /* <DEDUP_REMOVED lines=16> */
.L_x_8662:
[----:B------:R-:W-:Y:S05]  /*e060*/  BRA `(.L_x_8634) ;  /* 0x0000000000147947 */ /* 0x000fea0003800000 */
.L_x_8661:
[----:B------:R-:W0:Y:S02]  /*e070*/  F2I.U64.F64.TRUNC R4, R4 ;  /* 0x0000000400047311 */ /* 0x000e24000030d800 */
[----:B0-----:R2:W-:Y:S01]  /*e080*/  STG.E.64 desc[UR36][R16.64], R4 ;  /* 0x0000000410007986 */ /* 0x0015e2000c101b24 */
[----:B------:R-:W-:Y:S05]  /*e090*/  BRA `(.L_x_8634) ;  /* 0x0000000000087947 */ /* 0x000fea0003800000 */
.L_x_8660:
[----:B------:R-:W0:Y:S02]  /*e0a0*/  F2I.U32.F64.TRUNC R5, R4 ;  /* 0x0000000400057311 */ /* 0x000e24000030d000 */
[----:B0-----:R0:W-:Y:S02]  /*e0b0*/  STG.E desc[UR36][R16.64], R5 ;  /* 0x0000000510007986 */ /* 0x0011e4000c101924 */
.L_x_8634:
[----:B------:R-:W-:-:S07]  /*e0c0*/  VIADD R23, R23, 0x80 ;  /* 0x0000008017177836 */ /* 0x000fce0000000000 */
.L_x_8557:
[----:B------:R-:W-:Y:S05]  /*e0d0*/  BSYNC B6 ;  /* 0x0000000000067941 */ /* 0x000fea0003800000 */
.L_x_8556:
[----:B------:R-:W-:Y:S02]  /*e0e0*/  ULDC UR4, c[0x0][0x210] ;  /* 0x0000840000047ab9 */ /* 0x000fe40000000800 */
[----:B------:R-:W-:-:S13]  /*e0f0*/  ISETP.GE.AND P0, PT, R23, UR4, PT ;  /* 0x0000000417007c0c */ /* 0x000fda000bf06270 */
[----:B------:R-:W-:Y:S05]  /*e100*/  @P0 EXIT ;  /* 0x000000000000094d */ /* 0x000fea0003800000 */
[----:B0-----:R-:W0:Y:S01]  /*e110*/  LDC R6, c[0x0][0x218] ;  /* 0x00008600ff067b82 */ /* 0x001e220000000800 */
[----:B------:R-:W-:Y:S01]  /*e120*/  HFMA2.MMA R0, -RZ, RZ, 0, 0 ;  /* 0x00000000ff007435 */ /* 0x000fe200000001ff */
        /* <DEDUP_REMOVED lines=352> */
.L_x_8663:
        /* <DEDUP_REMOVED lines=21> */
.L_x_8667:
[----:B------:R-:W2:Y:S02]  /*f880*/  LDG.E.U8 R2, desc[UR36][R2.64] ;  /* 0x0000002402027981 */ /* 0x000ea4000c1e1100 */
[----:B--2---:R0:W1:Y:S01]  /*f890*/  I2F.F64.U16 R18, R2 ;  /* 0x0000000200127312 */ /* 0x0040620000101800 */
[----:B------:R-:W-:Y:S05]  /*f8a0*/  BRA `(.L_x_8669) ;  /* 0x0000000c00707947 */ /* 0x000fea0003800000 */
.L_x_8666:
        /* <DEDUP_REMOVED lines=9> */
.L_x_8671:
[----:B------:R-:W2:Y:S02]  /*f940*/  LDG.E R2, desc[UR36][R2.64] ;  /* 0x0000002402027981 */ /* 0x000ea4000c1e1900 */
[----:B--2---:R0:W1:Y:S01]  /*f950*/  I2F.F64 R18, R2 ;  /* 0x0000000200127312 */ /* 0x0040620000201c00 */
[----:B------:R-:W-:Y:S05]  /*f960*/  BRA `(.L_x_8669) ;  /* 0x0000000c00407947 */ /* 0x000fea0003800000 */
.L_x_8670:
[----:B------:R-:W2:Y:S02]  /*f970*/  LDG.E.U16 R2, desc[UR36][R2.64] ;  /* 0x0000002402027981 */ /* 0x000ea4000c1e1500 */
[----:B--2---:R0:W1:Y:S01]  /*f980*/  I2F.F64.S16 R18, R2 ;  /* 0x0000000200127312 */ /* 0x0040620000101c00 */
[----:B------:R-:W-:Y:S05]  /*f990*/  BRA `(.L_x_8669) ;  /* 0x0000000c00347947 */ /* 0x000fea0003800000 */
.L_x_8665:
        /* <DEDUP_REMOVED lines=10> */
.L_x_8673:
[----:B------:R-:W2:Y:S02]  /*fa40*/  LDG.E.U16 R0, desc[UR36][R2.64] ;  /* 0x0000002402007981 */ /* 0x000ea4000c1e1500 */
[----:B--2---:R-:W-:-:S05]  /*fa50*/  HADD2.F32 R0, -RZ, R0.H0_H0 ;  /* 0x20000000ff007230 */ /* 0x004fca0000004100 */
[----:B------:R-:W-:-:S04]  /*fa60*/  FMUL.FTZ R0, R0, 1 ;  /* 0x3f80000000007820 */ /* 0x000fc80000410000 */
[----:B------:R0:W1:Y:S01]  /*fa70*/  F2F.F64.F32 R18, R0 ;  /* 0x0000000000127310 */ /* 0x0000620000201800 */
[----:B------:R-:W-:Y:S05]  /*fa80*/  BRA `(.L_x_8669) ;  /* 0x0000000800f87947 */ /* 0x000fea0003800000 */
.L_x_8672:
        /* <DEDUP_REMOVED lines=10> */
.L_x_8675:
[----:B------:R-:W2:Y:S02]  /*fb30*/  LDG.E.U16 R2, desc[UR36][R2.64] ;  /* 0x0000002402027981 */ /* 0x000ea4000c1e1500 */
[----:B--2---:R-:W-:-:S05]  /*fb40*/  HADD2.F32 R0, -RZ, R2.H0_H0 ;  /* 0x20000002ff007230 */ /* 0x004fca0000004100 */
[----:B------:R-:W-:-:S04]  /*fb50*/  FMUL.FTZ R0, R0, 1 ;  /* 0x3f80000000007820 */ /* 0x000fc80000410000 */
[----:B------:R0:W1:Y:S01]  /*fb60*/  F2F.F64.F32 R18, R0 ;  /* 0x0000000000127310 */ /* 0x0000620000201800 */
[----:B------:R-:W-:Y:S05]  /*fb70*/  BRA `(.L_x_8669) ;  /* 0x0000000800bc7947 */ /* 0x000fea0003800000 */
.L_x_8674:
[----:B------:R0:W5:Y:S01]  /*fb80*/  LDG.E.64 R18, desc[UR36][R2.64] ;  /* 0x0000002402127981 */ /* 0x000162000c1e1b00 */
[----:B------:R-:W-:Y:S05]  /*fb90*/  BRA `(.L_x_8669) ;  /* 0x0000000800b47947 */ /* 0x000fea0003800000 */
.L_x_8664:
        /* <DEDUP_REMOVED lines=13> */
.L_x_8678:
[----:B------:R0:W5:Y:S01]  /*fc70*/  LDG.E.64 R18, desc[UR36][R2.64] ;  /* 0x0000002402127981 */ /* 0x000162000c1e1b00 */
[----:B------:R-:W-:Y:S05]  /*fc80*/  BRA `(.L_x_8669) ;  /* 0x0000000800787947 */ /* 0x000fea0003800000 */
.L_x_8677:
        /* <DEDUP_REMOVED lines=28> */
.L_x_8680:
        /* <DEDUP_REMOVED lines=13> */
[----:B------:R3:W4:Y:S01]  /*ff20*/  F2F.F64.F32 R18, R4 ;  /* 0x0000000400127310 */ /* 0x0007220000201800 */
[----:B------:R-:W-:Y:S05]  /*ff30*/  BRA `(.L_x_8669) ;  /* 0x0000000400cc7947 */ /* 0x000fea0003800000 */
.L_x_8679:
[----:B------:R-:W2:Y:S02]  /*ff40*/  LDG.E.U16 R0, desc[UR36][R2.64] ;  /* 0x0000002402007981 */ /* 0x000ea4000c1e1500 */
[----:B--2---:R-:W-:-:S04]  /*ff50*/  IMAD.U32 R0, R0, 0x10000, RZ ;  /* 0x0001000000007824 */ /* 0x004fc800078e00ff */
[----:B------:R-:W-:-:S04]  /*ff60*/  FMUL.FTZ R0, R0, 1 ;  /* 0x3f80000000007820 */ /* 0x000fc80000410000 */
[----:B------:R1:W2:Y:S01]  /*ff70*/  F2F.F64.F32 R18, R0 ;  /* 0x0000000000127310 */ /* 0x0002a20000201800 */
[----:B------:R-:W-:Y:S05]  /*ff80*/  BRA `(.L_x_8669) ;  /* 0x0000000400b87947 */ /* 0x000fea0003800000 */
.L_x_8676:
        /* <DEDUP_REMOVED lines=11> */
.L_x_8683:
        /* <DEDUP_REMOVED lines=21> */
.L_x_8687:
[----:B------:R-:W-:Y:S05]  /*10190*/  BSYNC B1 ;  /* 0x0000000000017941 */ /* 0x000fea0003800000 */
.L_x_8686:
[----:B------:R-:W-:Y:S01]  /*101a0*/  LEA R3, R0, 0x3b800000, 0x17 ;  /* 0x3b80000000037811 */ /* 0x000fe200078eb8ff */
[----:B------:R-:W-:-:S05]  /*101b0*/  IMAD.SHL.U32 R0, R2, 0x100000, RZ ;  /* 0x0010000002007824 */ /* 0x000fca00078e00ff */
[----:B------:R-:W-:-:S07]  /*101c0*/  LOP3.LUT R0, R3, R0, R4, 0xfe, !PT ;  /* 0x0000000003007212 */ /* 0x000fce00078efe04 */
.L_x_8685:
[----:B------:R-:W-:Y:S05]  /*101d0*/  BSYNC B0 ;  /* 0x0000000000007941 */ /* 0x000fea0003800000 */
.L_x_8684:
[----:B------:R-:W-:-:S04]  /*101e0*/  FMUL.FTZ R0, R0, 1 ;  /* 0x3f80000000007820 */ /* 0x000fc80000410000 */
[----:B------:R0:W1:Y:S01]  /*101f0*/  F2F.F64.F32 R18, R0 ;  /* 0x0000000000127310 */ /* 0x0000620000201800 */
[----:B------:R-:W-:Y:S05]  /*10200*/  BRA `(.L_x_8669) ;  /* 0x0000000400187947 */ /* 0x000fea0003800000 */
.L_x_8682:
        /* <DEDUP_REMOVED lines=21> */
.L_x_8691:
[----:B------:R-:W-:Y:S05]  /*10360*/  BSYNC B1 ;  /* 0x0000000000017941 */ /* 0x000fea0003800000 */
.L_x_8690:
[----:B------:R-:W-:Y:S01]  /*10370*/  LEA R3, R0, 0x37800000, 0x17 ;  /* 0x3780000000037811 */ /* 0x000fe200078eb8ff */
[----:B------:R-:W-:-:S05]  /*10380*/  IMAD.SHL.U32 R0, R2, 0x200000, RZ ;  /* 0x0020000002007824 */ /* 0x000fca00078e00ff */
[----:B------:R-:W-:-:S07]  /*10390*/  LOP3.LUT R0, R3, R0, R4, 0xfe, !PT ;  /* 0x0000000003007212 */ /* 0x000fce00078efe04 */
.L_x_8689:
[----:B------:R-:W-:Y:S05]  /*103a0*/  BSYNC B0 ;  /* 0x0000000000007941 */ /* 0x000fea0003800000 */
.L_x_8688:
[----:B------:R-:W-:-:S04]  /*103b0*/  FMUL.FTZ R0, R0, 1 ;  /* 0x3f80000000007820 */ /* 0x000fc80000410000 */
[----:B------:R0:W1:Y:S01]  /*103c0*/  F2F.F64.F32 R18, R0 ;  /* 0x0000000000127310 */ /* 0x0000620000201800 */
[----:B------:R-:W-:Y:S05]  /*103d0*/  BRA `(.L_x_8669) ;  /* 0x0000000000a47947 */ /* 0x000fea0003800000 */
.L_x_8681:
        /* <DEDUP_REMOVED lines=12> */
[----:B------:R-:W-:Y:S01]  /*104a0*/  @!P0 MOV R0, 0x7f800001 ;  /* 0x7f80000100008802 */ /* 0x000fe20000000f00 */
[----:B------:R-:W-:-:S07]  /*104b0*/  @P0 IMAD.SHL.U32 R0, R2, 0x800000, RZ ;  /* 0x0080000002000824 */ /* 0x000fce00078e00ff */
.L_x_8695:
[----:B------:R-:W-:Y:S05]  /*104c0*/  BSYNC B0 ;  /* 0x0000000000007941 */ /* 0x000fea0003800000 */
.L_x_8694:
[----:B------:R-:W-:-:S04]  /*104d0*/  FMUL.FTZ R0, R0, 1 ;  /* 0x3f80000000007820 */ /* 0x000fc80000410000 */
[----:B------:R0:W1:Y:S01]  /*104e0*/  F2F.F64.F32 R18, R0 ;  /* 0x0000000000127310 */ /* 0x0000620000201800 */
[----:B------:R-:W-:Y:S05]  /*104f0*/  BRA `(.L_x_8669) ;  /* 0x00000000005c7947 */ /* 0x000fea0003800000 */
.L_x_8668:
        /* <DEDUP_REMOVED lines=16> */
.L_x_8696:
[----:B------:R-:W-:Y:S01]  /*10600*/  CS2R R18, SRZ ;  /* 0x0000000000127805 */ /* 0x000fe2000001ff00 */
[----:B------:R-:W-:Y:S06]  /*10610*/  BRA `(.L_x_8669) ;  /* 0x0000000000147947 */ /* 0x000fec0003800000 */
.L_x_8693:
[----:B------:R-:W2:Y:S02]  /*10620*/  LDG.E.64 R18, desc[UR36][R2.64] ;  /* 0x0000002402127981 */ /* 0x000ea4000c1e1b00 */
[----:B--2---:R-:W0:Y:S01]  /*10630*/  I2F.F64.U64 R18, R18 ;  /* 0x0000001200127312 */ /* 0x004e220000301800 */
[----:B------:R-:W-:Y:S05]  /*10640*/  BRA `(.L_x_8669) ;  /* 0x0000000000087947 */ /* 0x000fea0003800000 */
.L_x_8692:
[----:B------:R-:W2:Y:S02]  /*10650*/  LDG.E R2, desc[UR36][R2.64] ;  /* 0x0000002402027981 */ /* 0x000ea4000c1e1900 */
[----:B--2---:R0:W1:Y:S02]  /*10660*/  I2F.F64.U32 R18, R2 ;  /* 0x0000000200127312 */ /* 0x0040640000201800 */
.L_x_8669:
[----:B0-----:R-:W1:Y:S01]  /*10670*/  LDC.U8 R2, c[0x0][0x493] ;  /* 0x000124c0ff027b82 */ /* 0x001e620000000000 */
[----:B------:R-:W-:Y:S02]  /*10680*/  ULDC.64 UR4, c[0x0][0x488] ;  /* 0x0001220000047ab9 */ /* 0x000fe40000000a00 */
[----:B------:R-:W-:-:S05]  /*10690*/  IADD3 R22, P0, R22, UR4, RZ ;  /* 0x0000000416167c10 */ /* 0x000fca000ff1e0ff */
        /* <DEDUP_REMOVED lines=15> */
.L_x_8700:
[----:B------:R-:W2:Y:S02]  /*10790*/  LDG.E.U8 R2, desc[UR36][R22.64] ;  /* 0x0000002416027981 */ /* 0x000ea4000c1e1100 */
[----:B--2---:R-:W0:Y:S01]  /*107a0*/  I2F.F64.U16 R2, R2 ;  /* 0x0000000200027312 */ /* 0x004e220000101800 */
[----:B------:R-:W-:Y:S05]  /*107b0*/  BRA `(.L_x_8702) ;  /* 0x0000000c00707947 */ /* 0x000fea0003800000 */
.L_x_8699:
        /* <DEDUP_REMOVED lines=9> */
.L_x_8704:
[----:B------:R-:W2:Y:S02]  /*10850*/  LDG.E R2, desc[UR36][R22.64] ;  /* 0x0000002416027981 */ /* 0x000ea4000c1e1900 */
[----:B--2---:R-:W0:Y:S01]  /*10860*/  I2F.F64 R2, R2 ;  /* 0x0000000200027312 */ /* 0x004e220000201c00 */
[----:B------:R-:W-:Y:S05]  /*10870*/  BRA `(.L_x_8702) ;  /* 0x0000000c00407947 */ /* 0x000fea0003800000 */
.L_x_8703:
[----:B------:R-:W2:Y:S02]  /*10880*/  LDG.E.U16 R2, desc[UR36][R22.64] ;  /* 0x0000002416027981 */ /* 0x000ea4000c1e1500 */
[----:B--2---:R-:W0:Y:S01]  /*10890*/  I2F.F64.S16 R2, R2 ;  /* 0x0000000200027312 */ /* 0x004e220000101c00 */
[----:B------:R-:W-:Y:S05]  /*108a0*/  BRA `(.L_x_8702) ;  /* 0x0000000c00347947 */ /* 0x000fea0003800000 */
.L_x_8698:
        /* <DEDUP_REMOVED lines=10> */
.L_x_8706:
[----:B------:R-:W2:Y:S02]  /*10950*/  LDG.E.U16 R0, desc[UR36][R22.64] ;  /* 0x0000002416007981 */ /* 0x000ea4000c1e1500 */
[----:B--2---:R-:W-:-:S05]  /*10960*/  HADD2.F32 R0, -RZ, R0.H0_H0 ;  /* 0x20000000ff007230 */ /* 0x004fca0000004100 */
[----:B------:R-:W-:-:S04]  /*10970*/  FMUL.FTZ R0, R0, 1 ;  /* 0x3f80000000007820 */ /* 0x000fc80000410000 */
[----:B------:R0:W1:Y:S01]  /*10980*/  F2F.F64.F32 R2, R0 ;  /* 0x0000000000027310 */ /* 0x0000620000201800 */
[----:B------:R-:W-:Y:S05]  /*10990*/  BRA `(.L_x_8702) ;  /* 0x0000000800f87947 */ /* 0x000fea0003800000 */
.L_x_8705:
        /* <DEDUP_REMOVED lines=10> */
.L_x_8708:
[----:B------:R-:W2:Y:S02]  /*10a40*/  LDG.E.U16 R22, desc[UR36][R22.64] ;  /* 0x0000002416167981 */ /* 0x000ea4000c1e1500 */
[----:B--2---:R-:W-:-:S05]  /*10a50*/  HADD2.F32 R0, -RZ, R22.H0_H0 ;  /* 0x20000016ff007230 */ /* 0x004fca0000004100 */
[----:B------:R-:W-:-:S04]  /*10a60*/  FMUL.FTZ R0, R0, 1 ;  /* 0x3f80000000007820 */ /* 0x000fc80000410000 */
[----:B------:R0:W1:Y:S01]  /*10a70*/  F2F.F64.F32 R2, R0 ;  /* 0x0000000000027310 */ /* 0x0000620000201800 */
[----:B------:R-:W-:Y:S05]  /*10a80*/  BRA `(.L_x_8702) ;  /* 0x0000000800bc7947 */ /* 0x000fea0003800000 */
.L_x_8707:
[----:B------:R0:W5:Y:S01]  /*10a90*/  LDG.E.64 R2, desc[UR36][R22.64] ;  /* 0x0000002416027981 */ /* 0x000162000c1e1b00 */
[----:B------:R-:W-:Y:S05]  /*10aa0*/  BRA `(.L_x_8702) ;  /* 0x0000000800b47947 */ /* 0x000fea0003800000 */
.L_x_8697:
        /* <DEDUP_REMOVED lines=13> */
.L_x_8711:
[----:B------:R0:W5:Y:S01]  /*10b80*/  LDG.E.64 R2, desc[UR36][R22.64] ;  /* 0x0000002416027981 */ /* 0x000162000c1e1b00 */
[----:B------:R-:W-:Y:S05]  /*10b90*/  BRA `(.L_x_8702) ;  /* 0x0000000800787947 */ /* 0x000fea0003800000 */
.L_x_8710:
        /* <DEDUP_REMOVED lines=11> */
[----:B---3--:R-:W-:-:S05]  /*10c50*/  VIADD R4, R2, 0x1000000 ;  /* 0x0100000002047836 */ /* 0x008fca0000000000 */
        /* <DEDUP_REMOVED lines=16> */
.L_x_8713:
[----:B------:R-:W2:Y:S02]  /*10d60*/  LDG.E.U8 R3, desc[UR36][R22.64] ;  /* 0x0000002416037981 */ /* 0x000ea4000c1e1100 */
[----:B--2---:R-:W-:-:S04]  /*10d70*/  SHF.L.U32 R0, R3, 0x19, RZ ;  /* 0x0000001903007819 */ /* 0x004fc800000006ff */
        /* <DEDUP_REMOVED lines=13> */
.L_x_8712:
[----:B------:R-:W2:Y:S02]  /*10e50*/  LDG.E.U16 R0, desc[UR36][R22.64] ;  /* 0x0000002416007981 */ /* 0x000ea4000c1e1500 */
[----:B--2---:R-:W-:-:S04]  /*10e60*/  IMAD.U32 R0, R0, 0x10000, RZ ;  /* 0x0001000000007824 */ /* 0x004fc800078e00ff */
[----:B------:R-:W-:-:S04]  /*10e70*/  FMUL.FTZ R0, R0, 1 ;  /* 0x3f80000000007820 */ /* 0x000fc80000410000 */
[----:B------:R0:W1:Y:S01]  /*10e80*/  F2F.F64.F32 R2, R0 ;  /* 0x0000000000027310 */ /* 0x0000620000201800 */
[----:B------:R-:W-:Y:S05]  /*10e90*/  BRA `(.L_x_8702) ;  /* 0x0000000400b87947 */ /* 0x000fea0003800000 */
.L_x_8709:
        /* <DEDUP_REMOVED lines=11> */
.L_x_8716:
        /* <DEDUP_REMOVED lines=13> */
[----:B---3--:R-:W-:-:S06]  /*11020*/  IMAD.U32 R4, R3, -0x80000000, RZ ;  /* 0x8000000003047824 */ /* 0x008fcc00078e00ff */
[----:B------:R-:W-:Y:S05]  /*11030*/  @P0 BRA `(.L_x_8720) ;  /* 0x0000000000180947 */ /* 0x000fea0003800000 */
[----:B------:R-:W0:Y:S02]  /*11040*/  FLO.U32 R3, R2 ;  /* 0x0000000200037300 */ /* 0x000e2400000e0000 */
[----:B0-----:R-:W-:-:S04]  /*11050*/  IADD3 R3, -R3, 0x1f, RZ ;  /* 0x0000001f03037810 */ /* 0x001fc80007ffe1ff */
[----:B------:R-:W-:Y:S01]  /*11060*/  IADD3 R0, R0, 0x1d, -R3 ;  /* 0x0000001d00007810 */ /* 0x000fe20007ffe803 */
[----:B------:R-:W-:-:S05]  /*11070*/  VIADD R5, R3, 0xffffffe4 ;  /* 0xffffffe403057836 */ /* 0x000fca0000000000 */
[----:B------:R-:W-:-:S04]  /*11080*/  SHF.L.U32 R5, R2, R5, RZ ;  /* 0x0000000502057219 */ /* 0x000fc800000006ff */
[----:B------:R-:W-:-:S07]  /*11090*/  LOP3.LUT R2, R5, 0x7, RZ, 0xc0, !PT ;  /* 0x0000000705027812 */ /* 0x000fce00078ec0ff */
.L_x_8720:
[----:B------:R-:W-:Y:S05]  /*110a0*/  BSYNC B1 ;  /* 0x0000000000017941 */ /* 0x000fea0003800000 */
.L_x_8719:
[----:B------:R-:W-:Y:S01]  /*110b0*/  LEA R3, R0, 0x3b800000, 0x17 ;  /* 0x3b80000000037811 */ /* 0x000fe200078eb8ff */
[----:B------:R-:W-:-:S05]  /*110c0*/  IMAD.SHL.U32 R0, R2, 0x100000, RZ ;  /* 0x0010000002007824 */ /* 0x000fca00078e00ff */
[----:B------:R-:W-:-:S07]  /*110d0*/  LOP3.LUT R0, R3, R0, R4, 0xfe, !PT ;  /* 0x0000000003007212 */ /* 0x000fce00078efe04 */
.L_x_8718:
[----:B------:R-:W-:Y:S05]  /*110e0*/  BSYNC B0 ;  /* 0x0000000000007941 */ /* 0x000fea0003800000 */
.L_x_8717:
[----:B------:R-:W-:-:S04]  /*110f0*/  FMUL.FTZ R0, R0, 1 ;  /* 0x3f80000000007820 */ /* 0x000fc80000410000 */
[----:B------:R1:W2:Y:S01]  /*11100*/  F2F.F64.F32 R2, R0 ;  /* 0x0000000000027310 */ /* 0x0002a20000201800 */
[----:B------:R-:W-:Y:S05]  /*11110*/  BRA `(.L_x_8702) ;  /* 0x0000000400187947 */ /* 0x000fea0003800000 */
.L_x_8715:
        /* <DEDUP_REMOVED lines=21> */
.L_x_8724:
[----:B------:R-:W-:Y:S05]  /*11270*/  BSYNC B1 ;  /* 0x0000000000017941 */ /* 0x000fea0003800000 */
.L_x_8723:
[----:B------:R-:W-:Y:S01]  /*11280*/  LEA R3, R0, 0x37800000, 0x17 ;  /* 0x3780000000037811 */ /* 0x000fe200078eb8ff */
[----:B------:R-:W-:-:S05]  /*11290*/  IMAD.SHL.U32 R0, R2, 0x200000, RZ ;  /* 0x0020000002007824 */ /* 0x000fca00078e00ff */
[----:B------:R-:W-:-:S07]  /*112a0*/  LOP3.LUT R0, R3, R0, R4, 0xfe, !PT ;  /* 0x0000000003007212 */ /* 0x000fce00078efe04 */
.L_x_8722:
[----:B------:R-:W-:Y:S05]  /*112b0*/  BSYNC B0 ;  /* 0x0000000000007941 */ /* 0x000fea0003800000 */
.L_x_8721:
[----:B------:R-:W-:-:S04]  /*112c0*/  FMUL.FTZ R0, R0, 1 ;  /* 0x3f80000000007820 */ /* 0x000fc80000410000 */
[----:B------:R0:W1:Y:S01]  /*112d0*/  F2F.F64.F32 R2, R0 ;  /* 0x0000000000027310 */ /* 0x0000620000201800 */
[----:B------:R-:W-:Y:S05]  /*112e0*/  BRA `(.L_x_8702) ;  /* 0x0000000000a47947 */ /* 0x000fea0003800000 */
.L_x_8714:
        /* <DEDUP_REMOVED lines=14> */
.L_x_8728:
[----:B------:R-:W-:Y:S05]  /*113d0*/  BSYNC B0 ;  /* 0x0000000000007941 */ /* 0x000fea0003800000 */
.L_x_8727:
[----:B------:R-:W-:-:S04]  /*113e0*/  FMUL.FTZ R0, R0, 1 ;  /* 0x3f80000000007820 */ /* 0x000fc80000410000 */
[----:B------:R0:W1:Y:S01]  /*113f0*/  F2F.F64.F32 R2, R0 ;  /* 0x0000000000027310 */ /* 0x0000620000201800 */
[----:B------:R-:W-:Y:S05]  /*11400*/  BRA `(.L_x_8702) ;  /* 0x00000000005c7947 */ /* 0x000fea0003800000 */
.L_x_8701:
[----:B------:R-:W-:Y:S01]  /*11410*/  MOV R2, 0x0 ;  /* 0x0000000000027802 */ /* 0x000fe20000000f00 */
[----:B------:R-:W-:Y:S01]  /*11420*/  ULDC.64 UR4, c[0x4][0x128] ;  /* 0x01004a0000047ab9 */ /* 0x000fe20000000a00 */
[----:B------:R-:W-:Y:S01]  /*11430*/  ULDC.64 UR6, c[0x4][0x8] ;  /* 0x0100020000067ab9 */ /* 0x000fe20000000a00 */
[----:B---3--:R-:W-:Y:S01]  /*11440*/  MOV R4, UR4 ;  /* 0x0000000400047c02 */ /* 0x008fe20008000f00 */
[----:B------:R-:W-:Y:S01]  /*11450*/  IMAD.U32 R5, RZ, RZ, UR5 ;  /* 0x00000005ff057e24 */ /* 0x000fe2000f8e00ff */
[----:B------:R-:W-:Y:S01]  /*11460*/  ULDC.64 UR4, c[0x4][0x130] ;  /* 0x01004c0000047ab9 */ /* 0x000fe20000000a00 */
[----:B------:R-:W0:Y:S01]  /*11470*/  LDC.64 R2, c[0x4][R2] ;  /* 0x0100000002027b82 */ /* 0x000e220000000a00 */
[----:B------:R-:W-:Y:S02]  /*11480*/  IMAD.U32 R6, RZ, RZ, UR4 ;  /* 0x00000004ff067e24 */ /* 0x000fe4000f8e00ff */
[----:B------:R-:W-:Y:S02]  /*11490*/  IMAD.U32 R7, RZ, RZ, UR5 ;  /* 0x00000005ff077e24 */ /* 0x000fe4000f8e00ff */
[----:B------:R-:W-:-:S02]  /*114a0*/  IMAD.U32 R10, RZ, RZ, UR6 ;  /* 0x00000006ff0a7e24 */ /* 0x000fc4000f8e00ff */
[----:B------:R-:W-:Y:S02]  /*114b0*/  IMAD.U32 R11, RZ, RZ, UR7 ;  /* 0x00000007ff0b7e24 */ /* 0x000fe4000f8e00ff */
[----:B------:R-:W-:Y:S02]  /*114c0*/  IMAD.MOV.U32 R8, RZ, RZ, 0x4e ;  /* 0x0000004eff087424 */ /* 0x000fe400078e00ff */
[----:B------:R-:W-:Y:S02]  /*114d0*/  IMAD.MOV.U32 R12, RZ, RZ, 0x1 ;  /* 0x00000001ff0c7424 */ /* 0x000fe400078e00ff */
[----:B------:R-:W-:-:S07]  /*114e0*/  IMAD.MOV.U32 R13, RZ, RZ, RZ ;  /* 0x000000ffff0d7224 */ /* 0x000fce00078e00ff */
[----:B------:R-:W-:-:S07]  /*114f0*/  LEPC R20, `(.L_x_8729) ;  /* 0x000000001014794e */ /* 0x000fce0000000000 */
[----:B0-2-45:R-:W-:Y:S05]  /*11500*/  CALL.ABS.NOINC R2 ;  /* 0x0000000002007343 */ /* 0x035fea0003c00000 */
.L_x_8729:
[----:B------:R-:W-:Y:S01]  /*11510*/  CS2R R2, SRZ ;  /* 0x0000000000027805 */ /* 0x000fe2000001ff00 */
[----:B------:R-:W-:Y:S06]  /*11520*/  BRA `(.L_x_8702) ;  /* 0x0000000000147947 */ /* 0x000fec0003800000 */
.L_x_8726:
[----:B------:R-:W2:Y:S02]  /*11530*/  LDG.E.64 R2, desc[UR36][R22.64] ;  /* 0x0000002416027981 */ /* 0x000ea4000c1e1b00 */
[----:B--2---:R-:W0:Y:S01]  /*11540*/  I2F.F64.U64 R2, R2 ;  /* 0x0000000200027312 */ /* 0x004e220000301800 */
[----:B------:R-:W-:Y:S05]  /*11550*/  BRA `(.L_x_8702) ;  /* 0x0000000000087947 */ /* 0x000fea0003800000 */
.L_x_8725:
[----:B------:R-:W2:Y:S02]  /*11560*/  LDG.E R2, desc[UR36][R22.64] ;  /* 0x0000002416027981 */ /* 0x000ea4000c1e1900 */
[----:B--2---:R-:W0:Y:S02]  /*11570*/  I2F.F64.U32 R2, R2 ;  /* 0x0000000200027312 */ /* 0x004e240000201800 */
.L_x_8702:
[----:B---3--:R-:W-:Y:S01]  /*11580*/  IMAD.MOV.U32 R4, RZ, RZ, 0x652b82fe ;  /* 0x652b82feff047424 */ /* 0x008fe200078e00ff */
[----:B------:R-:W-:Y:S01]  /*11590*/  UMOV UR4, 0xfefa39ef ;  /* 0xfefa39ef00047882 */ /* 0x000fe20000000000 */
[----:B------:R-:W-:Y:S01]  /*115a0*/  IMAD.MOV.U32 R5, RZ, RZ, 0x3ff71547 ;  /* 0x3ff71547ff057424 */ /* 0x000fe200078e00ff */
[----:B------:R-:W-:Y:S01]  /*115b0*/  UMOV UR5, 0x3fe62e42 ;  /* 0x3fe62e4200057882 */ /* 0x000fe20000000000 */
[----:B012--5:R-:W-:Y:S01]  /*115c0*/  DADD R10, -RZ, -R2 ;  /* 0x00000000ff0a7229 */ /* 0x027fe20000000902 */
        /* <DEDUP_REMOVED lines=55> */
.L_x_8731:
[----:B------:R-:W-:Y:S05]  /*11940*/  BSYNC B0 ;  /* 0x0000000000007941 */ /* 0x000fea0003800000 */
.L_x_8730:
        /* <DEDUP_REMOVED lines=15> */
[----:B----4-:R-:W-:Y:S05]  /*11a40*/  CALL.REL.NOINC `($__internal_7_$__cuda_sm20_dblrcp_rn_slowpath_v3) ;  /* 0x0000001000507944 */ /* 0x010fea0003c00000 */
.L_x_8733:
[----:B------:R-:W-:Y:S05]  /*11a50*/  BSYNC B0 ;  /* 0x0000000000007941 */ /* 0x000fea0003800000 */
.L_x_8732:
[----:B------:R-:W0:Y:S01]  /*11a60*/  LDC.U8 R2, c[0x0][0x491] ;  /* 0x00012440ff027b82 */ /* 0x000e220000000000 */
[----:B----4-:R-:W-:Y:S01]  /*11a70*/  DMUL R4, R4, R18 ;  /* 0x0000001204047228 */ /* 0x010fe20000000000 */
        /* <DEDUP_REMOVED lines=14> */
.L_x_8737:
[----:B------:R-:W0:Y:S02]  /*11b60*/  F2I.S64.F64.TRUNC R4, R4 ;  /* 0x0000000400047311 */ /* 0x000e24000030d900 */
[----:B0-----:R-:W-:-:S05]  /*11b70*/  IMAD.MOV.U32 R3, RZ, RZ, R4 ;  /* 0x000000ffff037224 */ /* 0x001fca00078e0004 */
[----:B------:R-:W-:Y:S01]  /*11b80*/  STG.E.U8 desc[UR36][R16.64], R3 ;  /* 0x0000000310007986 */ /* 0x000fe2000c101124 */
[----:B------:R-:W-:Y:S05]  /*11b90*/  EXIT ;  /* 0x000000000000794d */ /* 0x000fea0003800000 */
.L_x_8736:
        /* <DEDUP_REMOVED lines=9> */
.L_x_8740:
[----:B------:R-:W0:Y:S02]  /*11c30*/  F2I.F64.TRUNC R5, R4 ;  /* 0x0000000400057311 */ /* 0x000e24000030d100 */
[----:B0-----:R-:W-:Y:S01]  /*11c40*/  STG.E desc[UR36][R16.64], R5 ;  /* 0x0000000510007986 */ /* 0x001fe2000c101924 */
[----:B------:R-:W-:Y:S05]  /*11c50*/  EXIT ;  /* 0x000000000000794d */ /* 0x000fea0003800000 */
.L_x_8739:
[----:B------:R-:W0:Y:S02]  /*11c60*/  F2I.F64.TRUNC R5, R4 ;  /* 0x0000000400057311 */ /* 0x000e24000030d100 */
[----:B0-----:R-:W-:Y:S01]  /*11c70*/  STG.E.U16 desc[UR36][R16.64], R5 ;  /* 0x0000000510007986 */ /* 0x001fe2000c101524 */
[----:B------:R-:W-:Y:S05]  /*11c80*/  EXIT ;  /* 0x000000000000794d */ /* 0x000fea0003800000 */
.L_x_8735:
        /* <DEDUP_REMOVED lines=13> */
.L_x_8742:
        /* <DEDUP_REMOVED lines=8> */
.L_x_8741:
        /* <DEDUP_REMOVED lines=14> */
.L_x_8744:
        /* <DEDUP_REMOVED lines=9> */
.L_x_8743:
[----:B------:R-:W-:Y:S01]  /*11f50*/  STG.E.64 desc[UR36][R16.64], R4 ;  /* 0x0000000410007986 */ /* 0x000fe2000c101b24 */
[----:B------:R-:W-:Y:S05]  /*11f60*/  EXIT ;  /* 0x000000000000794d */ /* 0x000fea0003800000 */
.L_x_8734:
        /* <DEDUP_REMOVED lines=12> */
.L_x_8747:
[----:B------:R-:W-:-:S05]  /*12030*/  CS2R R6, SRZ ;  /* 0x0000000000067805 */ /* 0x000fca000001ff00 */
[----:B------:R-:W-:Y:S01]  /*12040*/  STG.E.128 desc[UR36][R16.64], R4 ;  /* 0x0000000410007986 */ /* 0x000fe2000c101d24 */
[----:B------:R-:W-:Y:S05]  /*12050*/  EXIT ;  /* 0x000000000000794d */ /* 0x000fea0003800000 */
.L_x_8746:
        /* <DEDUP_REMOVED lines=25> */
.L_x_8751:
[----:B------:R-:W-:Y:S05]  /*121f0*/  BSYNC B0 ;  /* 0x0000000000007941 */ /* 0x000fea0003800000 */
.L_x_8750:
[----:B------:R-:W-:-:S05]  /*12200*/  LOP3.LUT R3, R0, R3, RZ, 0xfc, !PT ;  /* 0x0000000300037212 */ /* 0x000fca00078efcff */
[----:B------:R-:W-:Y:S01]  /*12210*/  STG.E.U8 desc[UR36][R16.64], R3 ;  /* 0x0000000310007986 */ /* 0x000fe2000c101124 */
[----:B------:R-:W-:Y:S05]  /*12220*/  EXIT ;  /* 0x000000000000794d */ /* 0x000fea0003800000 */
.L_x_8749:
        /* <DEDUP_REMOVED lines=17> */
.L_x_8753:
[----:B------:R-:W-:Y:S01]  /*12340*/  IMAD.MOV.U32 R0, RZ, RZ, 0x7f ;  /* 0x0000007fff007424 */ /* 0x000fe200078e00ff */
[----:B------:R-:W-:-:S04]  /*12350*/  ISETP.GT.U32.AND P0, PT, R2, 0x7f800000, PT ;  /* 0x7f8000000200780c */ /* 0x000fc80003f04070 */
[----:B------:R-:W-:-:S09]  /*12360*/  SEL R0, R0, 0x7c, P0 ;  /* 0x0000007c00007807 */ /* 0x000fd20000000000 */
.L_x_8754:
[----:B------:R-:W-:Y:S05]  /*12370*/  BSYNC B0 ;  /* 0x0000000000007941 */ /* 0x000fea0003800000 */
.L_x_8752:
[----:B------:R-:W-:-:S04]  /*12380*/  LOP3.LUT R2, R3, 0x80000000, RZ, 0xc0, !PT ;  /* 0x8000000003027812 */ /* 0x000fc800078ec0ff */
[----:B------:R-:W-:-:S04]  /*12390*/  SHF.R.U32.HI R3, RZ, 0x18, R2 ;  /* 0x00000018ff037819 */ /* 0x000fc80000011602 */
[----:B------:R-:W-:-:S05]  /*123a0*/  LOP3.LUT R3, R0, R3, RZ, 0xfc, !PT ;  /* 0x0000000300037212 */ /* 0x000fca00078efcff */
[----:B------:R-:W-:Y:S01]  /*123b0*/  STG.E.U8 desc[UR36][R16.64], R3 ;  /* 0x0000000310007986 */ /* 0x000fe2000c101124 */
[----:B------:R-:W-:Y:S05]  /*123c0*/  EXIT ;  /* 0x000000000000794d */ /* 0x000fea0003800000 */
.L_x_8748:
        /* <DEDUP_REMOVED lines=8> */
.L_x_8745:
        /* <DEDUP_REMOVED lines=11> */
.L_x_8757:
        /* <DEDUP_REMOVED lines=21> */
.L_x_8760:
[----:B------:R-:W-:-:S04]  /*12650*/  LOP3.LUT R2, R3, 0x80000000, RZ, 0xc0, !PT ;  /* 0x8000000003027812 */ /* 0x000fc800078ec0ff */
[----:B------:R-:W-:-:S04]  /*12660*/  SHF.R.U32.HI R3, RZ, 0x18, R2 ;  /* 0x00000018ff037819 */ /* 0x000fc80000011602 */
[----:B------:R-:W-:-:S04]  /*12670*/  LOP3.LUT R0, R0, R3, RZ, 0xfc, !PT ;  /* 0x0000000300007212 */ /* 0x000fc800078efcff */
[----:B------:R-:W-:-:S07]  /*12680*/  PRMT R8, R0, 0x7610, R8 ;  /* 0x0000761000087816 */ /* 0x000fce0000000008 */
.L_x_8759:
[----:B------:R-:W-:Y:S05]  /*12690*/  BSYNC B0 ;  /* 0x0000000000007941 */ /* 0x000fea0003800000 */
.L_x_8758:
[----:B------:R-:W-:Y:S01]  /*126a0*/  STG.E.U8 desc[UR36][R16.64], R8 ;  /* 0x0000000810007986 */ /* 0x000fe2000c101124 */
[----:B------:R-:W-:Y:S05]  /*126b0*/  EXIT ;  /* 0x000000000000794d */ /* 0x000fea0003800000 */
.L_x_8756:
        /* <DEDUP_REMOVED lines=21> */
.L_x_8763:
[----:B------:R-:W-:-:S04]  /*12810*/  LOP3.LUT R2, R3, 0x80000000, RZ, 0xc0, !PT ;  /* 0x8000000003027812 */ /* 0x000fc800078ec0ff */
[----:B------:R-:W-:-:S04]  /*12820*/  SHF.R.U32.HI R3, RZ, 0x18, R2 ;  /* 0x00000018ff037819 */ /* 0x000fc80000011602 */
[----:B------:R-:W-:-:S04]  /*12830*/  LOP3.LUT R0, R0, R3, RZ, 0xfc, !PT ;  /* 0x0000000300007212 */ /* 0x000fc800078efcff */
[----:B------:R-:W-:-:S07]  /*12840*/  PRMT R8, R0, 0x7610, R8 ;  /* 0x0000761000087816 */ /* 0x000fce0000000008 */
.L_x_8762:
[----:B------:R-:W-:Y:S05]  /*12850*/  BSYNC B0 ;  /* 0x0000000000007941 */ /* 0x000fea0003800000 */
.L_x_8761:
[----:B------:R-:W-:Y:S01]  /*12860*/  STG.E.U8 desc[UR36][R16.64], R8 ;  /* 0x0000000810007986 */ /* 0x000fe2000c101124 */
[----:B------:R-:W-:Y:S05]  /*12870*/  EXIT ;  /* 0x000000000000794d */ /* 0x000fea0003800000 */
.L_x_8755:
        /* <DEDUP_REMOVED lines=26> */
.L_x_8738:
        /* <DEDUP_REMOVED lines=16> */
.L_x_8766:
[----:B------:R-:W-:Y:S05]  /*12b20*/  EXIT ;  /* 0x000000000000794d */ /* 0x000fea0003800000 */
.L_x_8765:
[----:B------:R-:W0:Y:S02]  /*12b30*/  F2I.U64.F64.TRUNC R4, R4 ;  /* 0x0000000400047311 */ /* 0x000e24000030d800 */
[----:B0-----:R-:W-:Y:S01]  /*12b40*/  STG.E.64 desc[UR36][R16.64], R4 ;  /* 0x0000000410007986 */ /* 0x001fe2000c101b24 */
[----:B------:R-:W-:Y:S05]  /*12b50*/  EXIT ;  /* 0x000000000000794d */ /* 0x000fea0003800000 */
.L_x_8764:
[----:B------:R-:W0:Y:S02]  /*12b60*/  F2I.U32.F64.TRUNC R5, R4 ;  /* 0x0000000400057311 */ /* 0x000e24000030d000 */
[----:B0-----:R-:W-:Y:S01]  /*12b70*/  STG.E desc[UR36][R16.64], R5 ;  /* 0x0000000510007986 */ /* 0x001fe2000c101924 */
[----:B------:R-:W-:Y:S05]  /*12b80*/  EXIT ;  /* 0x000000000000794d */ /* 0x000fea0003800000 */
        .weak           $__internal_7_$__cuda_sm20_dblrcp_rn_slowpath_v3
        .type           $__internal_7_$__cuda_sm20_dblrcp_rn_slowpath_v3,@function
        .size           $__internal_7_$__cuda_sm20_dblrcp_rn_slowpath_v3,(.L_x_9565 - $__internal_7_$__cuda_sm20_dblrcp_rn_slowpath_v3)
$__internal_7_$__cuda_sm20_dblrcp_rn_slowpath_v3:
        /* <DEDUP_REMOVED lines=25> */
.L_x_8770:
        /* <DEDUP_REMOVED lines=9> */
.L_x_8768:
[----:B------:R-:W-:Y:S01]  /*12db0*/  LOP3.LUT R7, R3, 0x80000, RZ, 0xfc, !PT ;  /* 0x0008000003077812 */ /* 0x000fe200078efcff */
[----:B------:R-:W-:-:S07]  /*12dc0*/  IMAD.MOV.U32 R6, RZ, RZ, R2 ;  /* 0x000000ffff067224 */ /* 0x000fce00078e0002 */
.L_x_8769:
[----:B------:R-:W-:Y:S05]  /*12dd0*/  BSYNC B1 ;  /* 0x0000000000017941 */ /* 0x000fea0003800000 */
.L_x_8767:
[----:B------:R-:W-:Y:S02]  /*12de0*/  IMAD.MOV.U32 R2, RZ, RZ, R0 ;  /* 0x000000ffff027224 */ /* 0x000fe400078e0000 */
[----:B------:R-:W-:Y:S02]  /*12df0*/  IMAD.MOV.U32 R3, RZ, RZ, 0x0 ;  /* 0x00000000ff037424 */ /* 0x000fe400078e00ff */
[----:B------:R-:W-:Y:S02]  /*12e00*/  IMAD.MOV.U32 R4, RZ, RZ, R6 ;  /* 0x000000ffff047224 */ /* 0x000fe400078e0006 */
[----:B------:R-:W-:Y:S01]  /*12e10*/  IMAD.MOV.U32 R5, RZ, RZ, R7 ;  /* 0x000000ffff057224 */ /* 0x000fe200078e0007 */
[----:B------:R-:W-:Y:S06]  /*12e20*/  RET.REL.NODEC R2 `(_ZN2at6native18elementwise_kernelILi128ELi4EZNS0_15gpu_kernel_implIZZZNS0_10glu_kernelERNS_18TensorIteratorBaseEENKUlvE_clEvENKUlvE_clEvEUlddE_EEvS4_RKT_EUliE_EEviT1_) ;  /* 0xfffffed002747950 */ /* 0x000fec0003c3ffff */
.L_x_8771:
        /* <DEDUP_REMOVED lines=13> */
.L_x_9565:


//--------------------- .text._ZN2at6native27unrolled_elementwise_kernelIZZZNS0_10glu_kernelERNS_18TensorIteratorBaseEENKUlvE_clEvENKUlvE_clEvEUlddE_St5arrayIPcLm3EELi4E23TrivialOffsetCalculatorILi2EjESA_ILi1EjENS0_6memory12LoadWithCastILi2EEENSD_13StoreWithCastILi1EEEEEviT_T0_T2_T3_T4_T5_ --------------------------
	.section	.text._ZN2at6native27unrolled_elementwise_kernelIZZZNS0_10glu_kernelERNS_18TensorIteratorBaseEENKUlvE_clEvENKUlvE_clEvEUlddE_St5arrayIPcLm3EELi4E23TrivialOffsetCalculatorILi2EjESA_ILi1EjENS0_6memory12LoadWithCastILi2EEENSD_13StoreWithCastILi1EEEEEviT_T0_T2_T3_T4_T5_,"ax",@progbits
	.align	128
        .global         _ZN2at6native27unrolled_elementwise_kernelIZZZNS0_10glu_kernelERNS_18TensorIteratorBaseEENKUlvE_clEvENKUlvE_clEvEUlddE_St5arrayIPcLm3EELi4E23TrivialOffsetCalculatorILi2EjESA_ILi1EjENS0_6memory12LoadWithCastILi2EEENSD_13StoreWithCastILi1EEEEEviT_T0_T2_T3_T4_T5_
        .type           _ZN2at6native27unrolled_elementwise_kernelIZZZNS0_10glu_kernelERNS_18TensorIteratorBaseEENKUlvE_clEvENKUlvE_clEvEUlddE_St5arrayIPcLm3EELi4E23TrivialOffsetCalculatorILi2EjESA_ILi1EjENS0_6memory12LoadWithCastILi2EEENSD_13StoreWithCastILi1EEEEEviT_T0_T2_T3_T4_T5_,@function
        .size           _ZN2at6native27unrolled_elementwise_kernelIZZZNS0_10glu_kernelERNS_18TensorIteratorBaseEENKUlvE_clEvENKUlvE_clEvEUlddE_St5arrayIPcLm3EELi4E23TrivialOffsetCalculatorILi2EjESA_ILi1EjENS0_6memory12LoadWithCastILi2EEENSD_13StoreWithCastILi1EEEEEviT_T0_T2_T3_T4_T5_,(.L_x_9566 - _ZN2at6native27unrolled_elementwise_kernelIZZZNS0_10glu_kernelERNS_18TensorIteratorBaseEENKUlvE_clEvENKUlvE_clEvEUlddE_St5arrayIPcLm3EELi4E23TrivialOffsetCalculatorILi2EjESA_ILi1EjENS0_6memory12LoadWithCastILi2EEENSD_13StoreWithCastILi1EEEEEviT_T0_T2_T3_T4_T5_)
        .other          _ZN2at6native27unrolled_elementwise_kernelIZZZNS0_10glu_kernelERNS_18TensorIteratorBaseEENKUlvE_clEvENKUlvE_clEvEUlddE_St5arrayIPcLm3EELi4E23TrivialOffsetCalculatorILi2EjESA_ILi1EjENS0_6memory12LoadWithCastILi2EEENSD_13StoreWithCastILi1EEEEEviT_T0_T2_T3_T4_T5_,@"STO_CUDA_ENTRY STV_DEFAULT"
_ZN2at6native27unrolled_elementwise_kernelIZZZNS0_10glu_kernelERNS_18TensorIteratorBaseEENKUlvE_clEvENKUlvE_clEvEUlddE_St5arrayIPcLm3EELi4E23TrivialOffsetCalculatorILi2EjESA_ILi1EjENS0_6memory12LoadWithCastILi2EEENSD_13StoreWithCastILi1EEEEEviT_T0_T2_T3_T4_T5_:
.text._ZN2at6native27unrolled_elementwise_kernelIZZZNS0_10glu_kernelERNS_18TensorIteratorBaseEENKUlvE_clEvENKUlvE_clEvEUlddE_St5arrayIPcLm3EELi4E23TrivialOffsetCalculatorILi2EjESA_ILi1EjENS0_6memory12LoadWithCastILi2EEENSD_13StoreWithCastILi1EEEEEviT_T0_T2_T3_T4_T5_:
        /* <DEDUP_REMOVED lines=8> */
[----:B------:R-:W-:Y:S01]  /*0080*/  CS2R R26, SRZ ;  /* 0x00000000001a7805 */ /* 0x000fe2000001ff00 */
[----:B------:R-:W3:Y:S08]  /*0090*/  LDC.U8 R32, c[0x0][0x234] ;  /* 0x00008d00ff207b82 */ /* 0x000ef00000000000 */
        /* <DEDUP_REMOVED lines=24> */
.L_x_8777:
[----:B------:R-:W2:Y:S02]  /*0220*/  LDG.E.U8 R4, desc[UR36][R4.64] ;  /* 0x0000002404047981 */ /* 0x000ea4000c1e1100 */
[----:B--2---:R0:W1:Y:S01]  /*0230*/  I2F.F64.U16 R36, R4 ;  /* 0x0000000400247312 */ /* 0x0040620000101800 */
[----:B------:R-:W-:Y:S05]  /*0240*/  BRA `(.L_x_8779) ;  /* 0x0000000c00747947 */ /* 0x000fea0003800000 */
.L_x_8776:
        /* <DEDUP_REMOVED lines=9> */
.L_x_8781:
[----:B------:R-:W2:Y:S02]  /*02e0*/  LDG.E R4, desc[UR36][R4.64] ;  /* 0x0000002404047981 */ /* 0x000ea4000c1e1900 */
[----:B--2---:R1:W2:Y:S01]  /*02f0*/  I2F.F64 R36, R4 ;  /* 0x0000000400247312 */ /* 0x0042a20000201c00 */
[----:B------:R-:W-:Y:S05]  /*0300*/  BRA `(.L_x_8779) ;  /* 0x0000000c00447947 */ /* 0x000fea0003800000 */
.L_x_8780:
[----:B------:R-:W2:Y:S02]  /*0310*/  LDG.E.U16 R4, desc[UR36][R4.64] ;  /* 0x0000002404047981 */ /* 0x000ea4000c1e1500 */
[----:B--2---:R3:W4:Y:S01]  /*0320*/  I2F.F64.S16 R36, R4 ;  /* 0x0000000400247312 */ /* 0x0047220000101c00 */
[----:B------:R-:W-:Y:S05]  /*0330*/  BRA `(.L_x_8779) ;  /* 0x0000000c00387947 */ /* 0x000fea0003800000 */
.L_x_8775:
        /* <DEDUP_REMOVED lines=10> */
.L_x_8783:
[----:B------:R-:W2:Y:S02]  /*03e0*/  LDG.E.U16 R0, desc[UR36][R4.64] ;  /* 0x0000002404007981 */ /* 0x000ea4000c1e1500 */
[----:B--2---:R-:W-:-:S05]  /*03f0*/  HADD2.F32 R0, -RZ, R0.H0_H0 ;  /* 0x20000000ff007230 */ /* 0x004fca0000004100 */
[----:B------:R-:W-:-:S04]  /*0400*/  FMUL.FTZ R0, R0, 1 ;  /* 0x3f80000000007820 */ /* 0x000fc80000410000 */
[----:B------:R0:W1:Y:S01]  /*0410*/  F2F.F64.F32 R36, R0 ;  /* 0x0000000000247310 */ /* 0x0000620000201800 */
[----:B------:R-:W-:Y:S05]  /*0420*/  BRA `(.L_x_8779) ;  /* 0x0000000800fc7947 */ /* 0x000fea0003800000 */
.L_x_8782:
        /* <DEDUP_REMOVED lines=10> */
.L_x_8785:
[----:B------:R-:W2:Y:S02]  /*04d0*/  LDG.E.U16 R4, desc[UR36][R4.64] ;  /* 0x0000002404047981 */ /* 0x000ea4000c1e1500 */
[----:B--2---:R-:W-:-:S05]  /*04e0*/  HADD2.F32 R0, -RZ, R4.H0_H0 ;  /* 0x20000004ff007230 */ /* 0x004fca0000004100 */
[----:B------:R-:W-:-:S04]  /*04f0*/  FMUL.FTZ R0, R0, 1 ;  /* 0x3f80000000007820 */ /* 0x000fc80000410000 */
[----:B------:R0:W1:Y:S01]  /*0500*/  F2F.F64.F32 R36, R0 ;  /* 0x0000000000247310 */ /* 0x0000620000201800 */
[----:B------:R-:W-:Y:S05]  /*0510*/  BRA `(.L_x_8779) ;  /* 0x0000000800c07947 */ /* 0x000fea0003800000 */
.L_x_8784:
[----:B------:R0:W5:Y:S01]  /*0520*/  LDG.E.64 R36, desc[UR36][R4.64] ;  /* 0x0000002404247981 */ /* 0x000162000c1e1b00 */
[----:B------:R-:W-:Y:S05]  /*0530*/  BRA `(.L_x_8779) ;  /* 0x0000000800b87947 */ /* 0x000fea0003800000 */
.L_x_8774:
        /* <DEDUP_REMOVED lines=13> */
.L_x_8788:
[----:B------:R0:W5:Y:S01]  /*0610*/  LDG.E.64 R36, desc[UR36][R4.64] ;  /* 0x0000002404247981 */ /* 0x000162000c1e1b00 */
[----:B------:R-:W-:Y:S05]  /*0620*/  BRA `(.L_x_8779) ;  /* 0x00000008007c7947 */ /* 0x000fea0003800000 */
.L_x_8787:
        /* <DEDUP_REMOVED lines=28> */
.L_x_8790:
        /* <DEDUP_REMOVED lines=16> */
.L_x_8789:
[----:B------:R-:W2:Y:S02]  /*08f0*/  LDG.E.U16 R0, desc[UR36][R4.64] ;  /* 0x0000002404007981 */ /* 0x000ea4000c1e1500 */
[----:B--2---:R-:W-:-:S04]  /*0900*/  IMAD.U32 R0, R0, 0x10000, RZ ;  /* 0x0001000000007824 */ /* 0x004fc800078e00ff */
[----:B------:R-:W-:-:S04]  /*0910*/  FMUL.FTZ R0, R0, 1 ;  /* 0x3f80000000007820 */ /* 0x000fc80000410000 */
[----:B------:R0:W1:Y:S01]  /*0920*/  F2F.F64.F32 R36, R0 ;  /* 0x0000000000247310 */ /* 0x0000620000201800 */
[----:B------:R-:W-:Y:S05]  /*0930*/  BRA `(.L_x_8779) ;  /* 0x0000000400b87947 */ /* 0x000fea0003800000 */
.L_x_8786:
        /* <DEDUP_REMOVED lines=11> */
.L_x_8793:
        /* <DEDUP_REMOVED lines=21> */
.L_x_8797:
[----:B------:R-:W-:Y:S05]  /*0b40*/  BSYNC B1 ;  /* 0x0000000000017941 */ /* 0x000fea0003800000 */
.L_x_8796:
[----:B------:R-:W-:Y:S01]  /*0b50*/  LEA R5, R0, 0x3b800000, 0x17 ;  /* 0x3b80000000057811 */ /* 0x000fe200078eb8ff */
[----:B------:R-:W-:-:S05]  /*0b60*/  IMAD.SHL.U32 R0, R3, 0x100000, RZ ;  /* 0x0010000003007824 */ /* 0x000fca00078e00ff */
[----:B------:R-:W-:-:S07]  /*0b70*/  LOP3.LUT R0, R5, R0, R6, 0xfe, !PT ;  /* 0x0000000005007212 */ /* 0x000fce00078efe06 */
.L_x_8795:
[----:B------:R-:W-:Y:S05]  /*0b80*/  BSYNC B0 ;  /* 0x0000000000007941 */ /* 0x000fea0003800000 */
.L_x_8794:
[----:B------:R-:W-:-:S04]  /*0b90*/  FMUL.FTZ R0, R0, 1 ;  /* 0x3f80000000007820 */ /* 0x000fc80000410000 */
[----:B------:R0:W1:Y:S01]  /*0ba0*/  F2F.F64.F32 R36, R0 ;  /* 0x0000000000247310 */ /* 0x0000620000201800 */
[----:B------:R-:W-:Y:S05]  /*0bb0*/  BRA `(.L_x_8779) ;  /* 0x0000000400187947 */ /* 0x000fea0003800000 */
.L_x_8792:
        /* <DEDUP_REMOVED lines=21> */
.L_x_8801:
[----:B------:R-:W-:Y:S05]  /*0d10*/  BSYNC B1 ;  /* 0x0000000000017941 */ /* 0x000fea0003800000 */
.L_x_8800:
[----:B------:R-:W-:Y:S01]  /*0d20*/  LEA R5, R0, 0x37800000, 0x17 ;  /* 0x3780000000057811 */ /* 0x000fe200078eb8ff */
[----:B------:R-:W-:-:S05]  /*0d30*/  IMAD.SHL.U32 R0, R3, 0x200000, RZ ;  /* 0x0020000003007824 */ /* 0x000fca00078e00ff */
[----:B------:R-:W-:-:S07]  /*0d40*/  LOP3.LUT R0, R5, R0, R6, 0xfe, !PT ;  /* 0x0000000005007212 */ /* 0x000fce00078efe06 */
.L_x_8799:
[----:B------:R-:W-:Y:S05]  /*0d50*/  BSYNC B0 ;  /* 0x0000000000007941 */ /* 0x000fea0003800000 */
.L_x_8798:
[----:B------:R-:W-:-:S04]  /*0d60*/  FMUL.FTZ R0, R0, 1 ;  /* 0x3f80000000007820 */ /* 0x000fc80000410000 */
[----:B------:R0:W1:Y:S01]  /*0d70*/  F2F.F64.F32 R36, R0 ;  /* 0x0000000000247310 */ /* 0x0000620000201800 */
[----:B------:R-:W-:Y:S05]  /*0d80*/  BRA `(.L_x_8779) ;  /* 0x0000000000a47947 */ /* 0x000fea0003800000 */
.L_x_8791:
        /* <DEDUP_REMOVED lines=14> */
.L_x_8805:
[----:B------:R-:W-:Y:S05]  /*0e70*/  BSYNC B0 ;  /* 0x0000000000007941 */ /* 0x000fea0003800000 */
.L_x_8804:
[----:B------:R-:W-:-:S04]  /*0e80*/  FMUL.FTZ R0, R0, 1 ;  /* 0x3f80000000007820 */ /* 0x000fc80000410000 */
[----:B------:R0:W1:Y:S01]  /*0e90*/  F2F.F64.F32 R36, R0 ;  /* 0x0000000000247310 */ /* 0x0000620000201800 */
[----:B------:R-:W-:Y:S05]  /*0ea0*/  BRA `(.L_x_8779) ;  /* 0x00000000005c7947 */ /* 0x000fea0003800000 */
.L_x_8778:
        /* <DEDUP_REMOVED lines=16> */
.L_x_8806:
[----:B------:R-:W-:Y:S01]  /*0fb0*/  CS2R R36, SRZ ;  /* 0x0000000000247805 */ /* 0x000fe2000001ff00 */
[----:B------:R-:W-:Y:S06]  /*0fc0*/  BRA `(.L_x_8779) ;  /* 0x0000000000147947 */ /* 0x000fec0003800000 */
.L_x_8803:
[----:B------:R-:W2:Y:S02]  /*0fd0*/  LDG.E.64 R36, desc[UR36][R4.64] ;  /* 0x0000002404247981 */ /* 0x000ea4000c1e1b00 */
[----:B--2---:R-:W0:Y:S01]  /*0fe0*/  I2F.F64.U64 R36, R36 ;  /* 0x0000002400247312 */ /* 0x004e220000301800 */
[----:B------:R-:W-:Y:S05]  /*0ff0*/  BRA `(.L_x_8779) ;  /* 0x0000000000087947 */ /* 0x000fea0003800000 */
.L_x_8802:
[----:B------:R-:W2:Y:S02]  /*1000*/  LDG.E R4, desc[UR36][R4.64] ;  /* 0x0000002404047981 */ /* 0x000ea4000c1e1900 */
[----:B--2---:R0:W1:Y:S02]  /*1010*/  I2F.F64.U32 R36, R4 ;  /* 0x0000000400247312 */ /* 0x0040640000201800 */
.L_x_8779:
[----:B01-3--:R-:W0:Y:S01]  /*1020*/  LDC.64 R4, c[0x0][0x228] ;  /* 0x00008a00ff047b82 */ /* 0x00be220000000a00 */
        /* <DEDUP_REMOVED lines=18> */
.L_x_8810:
[----:B------:R-:W3:Y:S02]  /*1150*/  LDG.E.U8 R4, desc[UR36][R4.64] ;  /* 0x0000002404047981 */ /* 0x000ee4000c1e1100 */
[----:B---3--:R3:W0:Y:S01]  /*1160*/  I2F.F64.U16 R26, R4 ;  /* 0x00000004001a7312 */ /* 0x0086220000101800 */
[----:B------:R-:W-:Y:S05]  /*1170*/  BRA `(.L_x_8812) ;  /* 0x0000000c00707947 */ /* 0x000fea0003800000 */
.L_x_8809:
        /* <DEDUP_REMOVED lines=9> */
.L_x_8814:
[----:B------:R-:W3:Y:S02]  /*1210*/  LDG.E R4, desc[UR36][R4.64] ;  /* 0x0000002404047981 */ /* 0x000ee4000c1e1900 */
[----:B---3--:R0:W1:Y:S01]  /*1220*/  I2F.F64 R26, R4 ;  /* 0x00000004001a7312 */ /* 0x0080620000201c00 */
[----:B------:R-:W-:Y:S05]  /*1230*/  BRA `(.L_x_8812) ;  /* 0x0000000c00407947 */ /* 0x000fea0003800000 */
.L_x_8813:
[----:B------:R-:W3:Y:S02]  /*1240*/  LDG.E.U16 R4, desc[UR36][R4.64] ;  /* 0x0000002404047981 */ /* 0x000ee4000c1e1500 */
[----:B---3--:R0:W1:Y:S01]  /*1250*/  I2F.F64.S16 R26, R4 ;  /* 0x00000004001a7312 */ /* 0x0080620000101c00 */
[----:B------:R-:W-:Y:S05]  /*1260*/  BRA `(.L_x_8812) ;  /* 0x0000000c00347947 */ /* 0x000fea0003800000 */
.L_x_8808:
        /* <DEDUP_REMOVED lines=10> */
.L_x_8816:
[----:B------:R-:W3:Y:S02]  /*1310*/  LDG.E.U16 R0, desc[UR36][R4.64] ;  /* 0x0000002404007981 */ /* 0x000ee4000c1e1500 */
[----:B---3--:R-:W-:-:S05]  /*1320*/  HADD2.F32 R0, -RZ, R0.H0_H0 ;  /* 0x20000000ff007230 */ /* 0x008fca0000004100 */
[----:B------:R-:W-:-:S04]  /*1330*/  FMUL.FTZ R0, R0, 1 ;  /* 0x3f80000000007820 */ /* 0x000fc80000410000 */
[----:B------:R0:W1:Y:S01]  /*1340*/  F2F.F64.F32 R26, R0 ;  /* 0x00000000001a7310 */ /* 0x0000620000201800 */
[----:B------:R-:W-:Y:S05]  /*1350*/  BRA `(.L_x_8812) ;  /* 0x0000000800f87947 */ /* 0x000fea0003800000 */
.L_x_8815:
        /* <DEDUP_REMOVED lines=10> */
.L_x_8818:
[----:B------:R-:W3:Y:S02]  /*1400*/  LDG.E.U16 R4, desc[UR36][R4.64] ;  /* 0x0000002404047981 */ /* 0x000ee4000c1e1500 */
[----:B---3--:R-:W-:-:S05]  /*1410*/  HADD2.F32 R0, -RZ, R4.H0_H0 ;  /* 0x20000004ff007230 */ /* 0x008fca0000004100 */
[----:B------:R-:W-:-:S04]  /*1420*/  FMUL.FTZ R0, R0, 1 ;  /* 0x3f80000000007820 */ /* 0x000fc80000410000 */
[----:B------:R0:W1:Y:S01]  /*1430*/  F2F.F64.F32 R26, R0 ;  /* 0x00000000001a7310 */ /* 0x0000620000201800 */
[----:B------:R-:W-:Y:S05]  /*1440*/  BRA `(.L_x_8812) ;  /* 0x0000000800bc7947 */ /* 0x000fea0003800000 */
.L_x_8817:
[----:B------:R0:W5:Y:S01]  /*1450*/  LDG.E.64 R26, desc[UR36][R4.64] ;  /* 0x00000024041a7981 */ /* 0x000162000c1e1b00 */
[----:B------:R-:W-:Y:S05]  /*1460*/  BRA `(.L_x_8812) ;  /* 0x0000000800b47947 */ /* 0x000fea0003800000 */
.L_x_8807:
        /* <DEDUP_REMOVED lines=13> */
.L_x_8821:
[----:B------:R0:W5:Y:S01]  /*1540*/  LDG.E.64 R26, desc[UR36][R4.64] ;  /* 0x00000024041a7981 */ /* 0x000162000c1e1b00 */
[----:B------:R-:W-:Y:S05]  /*1550*/  BRA `(.L_x_8812) ;  /* 0x0000000800787947 */ /* 0x000fea0003800000 */
.L_x_8820:
        /* <DEDUP_REMOVED lines=28> */
.L_x_8823:
        /* <DEDUP_REMOVED lines=15> */
.L_x_8822:
[----:B------:R-:W3:Y:S02]  /*1810*/  LDG.E.U16 R0, desc[UR36][R4.64] ;  /* 0x0000002404007981 */ /* 0x000ee4000c1e1500 */
[----:B---3--:R-:W-:-:S04]  /*1820*/  IMAD.U32 R0, R0, 0x10000, RZ ;  /* 0x0001000000007824 */ /* 0x008fc800078e00ff */
[----:B------:R-:W-:-:S04]  /*1830*/  FMUL.FTZ R0, R0, 1 ;  /* 0x3f80000000007820 */ /* 0x000fc80000410000 */
[----:B------:R0:W1:Y:S01]  /*1840*/  F2F.F64.F32 R26, R0 ;  /* 0x00000000001a7310 */ /* 0x0000620000201800 */
[----:B------:R-:W-:Y:S05]  /*1850*/  BRA `(.L_x_8812) ;  /* 0x0000000400b87947 */ /* 0x000fea0003800000 */
.L_x_8819:
        /* <DEDUP_REMOVED lines=11> */
.L_x_8826:
        /* <DEDUP_REMOVED lines=21> */
.L_x_8830:
[----:B------:R-:W-:Y:S05]  /*1a60*/  BSYNC B1 ;  /* 0x0000000000017941 */ /* 0x000fea0003800000 */
.L_x_8829:
[----:B------:R-:W-:Y:S01]  /*1a70*/  LEA R5, R0, 0x3b800000, 0x17 ;  /* 0x3b80000000057811 */ /* 0x000fe200078eb8ff */
[----:B------:R-:W-:-:S05]  /*1a80*/  IMAD.SHL.U32 R0, R3, 0x100000, RZ ;  /* 0x0010000003007824 */ /* 0x000fca00078e00ff */
[----:B------:R-:W-:-:S07]  /*1a90*/  LOP3.LUT R0, R5, R0, R6, 0xfe, !PT ;  /* 0x0000000005007212 */ /* 0x000fce00078efe06 */
.L_x_8828:
[----:B------:R-:W-:Y:S05]  /*1aa0*/  BSYNC B0 ;  /* 0x0000000000007941 */ /* 0x000fea0003800000 */
.L_x_8827:
[----:B------:R-:W-:-:S04]  /*1ab0*/  FMUL.FTZ R0, R0, 1 ;  /* 0x3f80000000007820 */ /* 0x000fc80000410000 */
[----:B------:R0:W1:Y:S01]  /*1ac0*/  F2F.F64.F32 R26, R0 ;  /* 0x00000000001a7310 */ /* 0x0000620000201800 */
[----:B------:R-:W-:Y:S05]  /*1ad0*/  BRA `(.L_x_8812) ;  /* 0x0000000400187947 */ /* 0x000fea0003800000 */
.L_x_8825:
        /* <DEDUP_REMOVED lines=21> */
.L_x_8834:
[----:B------:R-:W-:Y:S05]  /*1c30*/  BSYNC B1 ;  /* 0x0000000000017941 */ /* 0x000fea0003800000 */
.L_x_8833:
[----:B------:R-:W-:Y:S01]  /*1c40*/  LEA R5, R0, 0x37800000, 0x17 ;  /* 0x3780000000057811 */ /* 0x000fe200078eb8ff */
[----:B------:R-:W-:-:S05]  /*1c50*/  IMAD.SHL.U32 R0, R3, 0x200000, RZ ;  /* 0x0020000003007824 */ /* 0x000fca00078e00ff */
[----:B------:R-:W-:-:S07]  /*1c60*/  LOP3.LUT R0, R5, R0, R6, 0xfe, !PT ;  /* 0x0000000005007212 */ /* 0x000fce00078efe06 */
.L_x_8832:
[----:B------:R-:W-:Y:S05]  /*1c70*/  BSYNC B0 ;  /* 0x0000000000007941 */ /* 0x000fea0003800000 */
.L_x_8831:
[----:B------:R-:W-:-:S04]  /*1c80*/  FMUL.FTZ R0, R0, 1 ;  /* 0x3f80000000007820 */ /* 0x000fc80000410000 */
[----:B------:R0:W1:Y:S01]  /*1c90*/  F2F.F64.F32 R26, R0 ;  /* 0x00000000001a7310 */ /* 0x0000620000201800 */
[----:B------:R-:W-:Y:S05]  /*1ca0*/  BRA `(.L_x_8812) ;  /* 0x0000000000a47947 */ /* 0x000fea0003800000 */
.L_x_8824:
        /* <DEDUP_REMOVED lines=14> */
.L_x_8838:
[----:B------:R-:W-:Y:S05]  /*1d90*/  BSYNC B0 ;  /* 0x0000000000007941 */ /* 0x000fea0003800000 */
.L_x_8837:
[----:B------:R-:W-:-:S04]  /*1da0*/  FMUL.FTZ R0, R0, 1 ;  /* 0x3f80000000007820 */ /* 0x000fc80000410000 */
[----:B------:R0:W1:Y:S01]  /*1db0*/  F2F.F64.F32 R26, R0 ;  /* 0x00000000001a7310 */ /* 0x0000620000201800 */
[----:B------:R-:W-:Y:S05]  /*1dc0*/  BRA `(.L_x_8812) ;  /* 0x00000000005c7947 */ /* 0x000fea0003800000 */
.L_x_8811:
        /* <DEDUP_REMOVED lines=16> */
.L_x_8839:
[----:B------:R-:W-:Y:S01]  /*1ed0*/  CS2R R26, SRZ ;  /* 0x00000000001a7805 */ /* 0x000fe2000001ff00 */
[----:B------:R-:W-:Y:S06]  /*1ee0*/  BRA `(.L_x_8812) ;  /* 0x0000000000147947 */ /* 0x000fec0003800000 */
.L_x_8836:
[----:B------:R-:W3:Y:S02]  /*1ef0*/  LDG.E.64 R26, desc[UR36][R4.64] ;  /* 0x00000024041a7981 */ /* 0x000ee4000c1e1b00 */
[----:B---3--:R-:W0:Y:S01]  /*1f00*/  I2F.F64.U64 R26, R26 ;  /* 0x0000001a001a7312 */ /* 0x008e220000301800 */
[----:B------:R-:W-:Y:S05]  /*1f10*/  BRA `(.L_x_8812) ;  /* 0x0000000000087947 */ /* 0x000fea0003800000 */
.L_x_8835:
[----:B------:R-:W3:Y:S02]  /*1f20*/  LDG.E R4, desc[UR36][R4.64] ;  /* 0x0000002404047981 */ /* 0x000ee4000c1e1900 */
[----:B---3--:R0:W1:Y:S02]  /*1f30*/  I2F.F64.U32 R26, R4 ;  /* 0x00000004001a7312 */ /* 0x0080640000201800 */
.L_x_8812:
[----:B------:R-:W2:Y:S02]  /*1f40*/  S2R R33, SR_TID.X ;  /* 0x0000000000217919 */ /* 0x000ea40000002100 */
[----:B--2---:R-:W-:-:S07]  /*1f50*/  VIADD R33, R33, 0x80 ;  /* 0x0000008021217836 */ /* 0x004fce0000000000 */
.L_x_8773:
[----:B------:R-:W-:Y:S05]  /*1f60*/  BSYNC B6 ;  /* 0x0000000000067941 */ /* 0x000fea0003800000 */
.L_x_8772:
[----:B------:R-:W-:Y:S01]  /*1f70*/  ISETP.GE.AND P0, PT, R33, R2, PT ;  /* 0x000000022100720c */ /* 0x000fe20003f06270 */
[----:B------:R-:W-:Y:S01]  /*1f80*/  BSSY B6, `(.L_x_8840) ;  /* 0x00001e9000067945 */ /* 0x000fe20003800000 */
[----:B------:R-:W-:-:S11]  /*1f90*/  CS2R R28, SRZ ;  /* 0x00000000001c7805 */ /* 0x000fd6000001ff00 */
[----:B------:R-:W-:Y:S05]  /*1fa0*/  @P0 BRA `(.L_x_8841) ;  /* 0x0000001c00980947 */ /* 0x000fea0003800000 */
[----:B0--3--:R-:W0:Y:S01]  /*1fb0*/  LDC.64 R4, c[0x0][0x220] ;  /* 0x00008800ff047b82 */ /* 0x009e220000000a00 */
        /* <DEDUP_REMOVED lines=19> */
.L_x_8845:
[----:B------:R-:W2:Y:S02]  /*20f0*/  LDG.E.U8 R4, desc[UR36][R4.64] ;  /* 0x0000002404047981 */ /* 0x000ea4000c1e1100 */
[----:B--2---:R0:W2:Y:S01]  /*2100*/  I2F.F64.U16 R30, R4 ;  /* 0x00000004001e7312 */ /* 0x0040a20000101800 */
[----:B------:R-:W-:Y:S05]  /*2110*/  BRA `(.L_x_8847) ;  /* 0x0000000c00707947 */ /* 0x000fea0003800000 */
.L_x_8844:
        /* <DEDUP_REMOVED lines=9> */
.L_x_8849:
[----:B------:R-:W2:Y:S02]  /*21b0*/  LDG.E R4, desc[UR36][R4.64] ;  /* 0x0000002404047981 */ /* 0x000ea4000c1e1900 */
[----:B--2---:R0:W2:Y:S01]  /*21c0*/  I2F.F64 R30, R4 ;  /* 0x00000004001e7312 */ /* 0x0040a20000201c00 */
[----:B------:R-:W-:Y:S05]  /*21d0*/  BRA `(.L_x_8847) ;  /* 0x0000000c00407947 */ /* 0x000fea0003800000 */
.L_x_8848:
[----:B------:R-:W2:Y:S02]  /*21e0*/  LDG.E.U16 R4, desc[UR36][R4.64] ;  /* 0x0000002404047981 */ /* 0x000ea4000c1e1500 */
[----:B--2---:R0:W2:Y:S01]  /*21f0*/  I2F.F64.S16 R30, R4 ;  /* 0x00000004001e7312 */ /* 0x0040a20000101c00 */
[----:B------:R-:W-:Y:S05]  /*2200*/  BRA `(.L_x_8847) ;  /* 0x0000000c00347947 */ /* 0x000fea0003800000 */
.L_x_8843:
        /* <DEDUP_REMOVED lines=10> */
.L_x_8851:
[----:B------:R-:W2:Y:S02]  /*22b0*/  LDG.E.U16 R0, desc[UR36][R4.64] ;  /* 0x0000002404007981 */ /* 0x000ea4000c1e1500 */
[----:B--2---:R-:W-:-:S05]  /*22c0*/  HADD2.F32 R0, -RZ, R0.H0_H0 ;  /* 0x20000000ff007230 */ /* 0x004fca0000004100 */
[----:B------:R-:W-:-:S04]  /*22d0*/  FMUL.FTZ R0, R0, 1 ;  /* 0x3f80000000007820 */ /* 0x000fc80000410000 */
[----:B------:R0:W2:Y:S01]  /*22e0*/  F2F.F64.F32 R30, R0 ;  /* 0x00000000001e7310 */ /* 0x0000a20000201800 */
[----:B------:R-:W-:Y:S05]  /*22f0*/  BRA `(.L_x_8847) ;  /* 0x0000000800f87947 */ /* 0x000fea0003800000 */
.L_x_8850:
        /* <DEDUP_REMOVED lines=10> */
.L_x_8853:
[----:B------:R-:W2:Y:S02]  /*23a0*/  LDG.E.U16 R4, desc[UR36][R4.64] ;  /* 0x0000002404047981 */ /* 0x000ea4000c1e1500 */
[----:B--2---:R-:W-:-:S05]  /*23b0*/  HADD2.F32 R0, -RZ, R4.H0_H0 ;  /* 0x20000004ff007230 */ /* 0x004fca0000004100 */
[----:B------:R-:W-:-:S04]  /*23c0*/  FMUL.FTZ R0, R0, 1 ;  /* 0x3f80000000007820 */ /* 0x000fc80000410000 */
[----:B------:R0:W2:Y:S01]  /*23d0*/  F2F.F64.F32 R30, R0 ;  /* 0x00000000001e7310 */ /* 0x0000a20000201800 */
[----:B------:R-:W-:Y:S05]  /*23e0*/  BRA `(.L_x_8847) ;  /* 0x0000000800bc7947 */ /* 0x000fea0003800000 */
.L_x_8852:
[----:B------:R0:W5:Y:S01]  /*23f0*/  LDG.E.64 R30, desc[UR36][R4.64] ;  /* 0x00000024041e7981 */ /* 0x000162000c1e1b00 */
[----:B------:R-:W-:Y:S05]  /*2400*/  BRA `(.L_x_8847) ;  /* 0x0000000800b47947 */ /* 0x000fea0003800000 */
.L_x_8842:
        /* <DEDUP_REMOVED lines=13> */
.L_x_8856:
[----:B------:R0:W5:Y:S01]  /*24e0*/  LDG.E.64 R30, desc[UR36][R4.64] ;  /* 0x00000024041e7981 */ /* 0x000162000c1e1b00 */
[----:B------:R-:W-:Y:S05]  /*24f0*/  BRA `(.L_x_8847) ;  /* 0x0000000800787947 */ /* 0x000fea0003800000 */
.L_x_8855:
        /* <DEDUP_REMOVED lines=28> */
.L_x_8858:
        /* <DEDUP_REMOVED lines=15> */
.L_x_8857:
[----:B------:R-:W2:Y:S02]  /*27b0*/  LDG.E.U16 R0, desc[UR36][R4.64] ;  /* 0x0000002404007981 */ /* 0x000ea4000c1e1500 */
[----:B--2---:R-:W-:-:S04]  /*27c0*/  IMAD.U32 R0, R0, 0x10000, RZ ;  /* 0x0001000000007824 */ /* 0x004fc800078e00ff */
[----:B------:R-:W-:-:S04]  /*27d0*/  FMUL.FTZ R0, R0, 1 ;  /* 0x3f80000000007820 */ /* 0x000fc80000410000 */
[----:B------:R2:W3:Y:S01]  /*27e0*/  F2F.F64.F32 R30, R0 ;  /* 0x00000000001e7310 */ /* 0x0004e20000201800 */
[----:B------:R-:W-:Y:S05]  /*27f0*/  BRA `(.L_x_8847) ;  /* 0x0000000400b87947 */ /* 0x000fea0003800000 */
.L_x_8854:
        /* <DEDUP_REMOVED lines=11> */
.L_x_8861:
        /* <DEDUP_REMOVED lines=21> */
.L_x_8865:
[----:B------:R-:W-:Y:S05]  /*2a00*/  BSYNC B1 ;  /* 0x0000000000017941 */ /* 0x000fea0003800000 */
.L_x_8864:
[----:B------:R-:W-:Y:S01]  /*2a10*/  LEA R5, R0, 0x3b800000, 0x17 ;  /* 0x3b80000000057811 */ /* 0x000fe200078eb8ff */
[----:B------:R-:W-:-:S05]  /*2a20*/  IMAD.SHL.U32 R0, R3, 0x100000, RZ ;  /* 0x0010000003007824 */ /* 0x000fca00078e00ff */
[----:B------:R-:W-:-:S07]  /*2a30*/  LOP3.LUT R0, R5, R0, R6, 0xfe, !PT ;  /* 0x0000000005007212 */ /* 0x000fce00078efe06 */
.L_x_8863:
[----:B------:R-:W-:Y:S05]  /*2a40*/  BSYNC B0 ;  /* 0x0000000000007941 */ /* 0x000fea0003800000 */
.L_x_8862:
[----:B------:R-:W-:-:S04]  /*2a50*/  FMUL.FTZ R0, R0, 1 ;  /* 0x3f80000000007820 */ /* 0x000fc80000410000 */
[----:B------:R0:W2:Y:S01]  /*2a60*/  F2F.F64.F32 R30, R0 ;  /* 0x00000000001e7310 */ /* 0x0000a20000201800 */
[----:B------:R-:W-:Y:S05]  /*2a70*/  BRA `(.L_x_8847) ;  /* 0x0000000400187947 */ /* 0x000fea0003800000 */
.L_x_8860:
        /* <DEDUP_REMOVED lines=21> */
.L_x_8869:
[----:B------:R-:W-:Y:S05]  /*2bd0*/  BSYNC B1 ;  /* 0x0000000000017941 */ /* 0x000fea0003800000 */
.L_x_8868:
[----:B------:R-:W-:Y:S01]  /*2be0*/  LEA R5, R0, 0x37800000, 0x17 ;  /* 0x3780000000057811 */ /* 0x000fe200078eb8ff */
[----:B------:R-:W-:-:S05]  /*2bf0*/  IMAD.SHL.U32 R0, R3, 0x200000, RZ ;  /* 0x0020000003007824 */ /* 0x000fca00078e00ff */
[----:B------:R-:W-:-:S07]  /*2c00*/  LOP3.LUT R0, R5, R0, R6, 0xfe, !PT ;  /* 0x0000000005007212 */ /* 0x000fce00078efe06 */
.L_x_8867:
[----:B------:R-:W-:Y:S05]  /*2c10*/  BSYNC B0 ;  /* 0x0000000000007941 */ /* 0x000fea0003800000 */
.L_x_8866:
[----:B------:R-:W-:-:S04]  /*2c20*/  FMUL.FTZ R0, R0, 1 ;  /* 0x3f80000000007820 */ /* 0x000fc80000410000 */
[----:B------:R0:W2:Y:S01]  /*2c30*/  F2F.F64.F32 R30, R0 ;  /* 0x00000000001e7310 */ /* 0x0000a20000201800 */
[----:B------:R-:W-:Y:S05]  /*2c40*/  BRA `(.L_x_8847) ;  /* 0x0000000000a47947 */ /* 0x000fea0003800000 */
.L_x_8859:
        /* <DEDUP_REMOVED lines=14> */
.L_x_8873:
[----:B------:R-:W-:Y:S05]  /*2d30*/  BSYNC B0 ;  /* 0x0000000000007941 */ /* 0x000fea0003800000 */
.L_x_8872:
[----:B------:R-:W-:-:S04]  /*2d40*/  FMUL.FTZ R0, R0, 1 ;  /* 0x3f80000000007820 */ /* 0x000fc80000410000 */
[----:B------:R0:W2:Y:S01]  /*2d50*/  F2F.F64.F32 R30, R0 ;  /* 0x00000000001e7310 */ /* 0x0000a20000201800 */
[----:B------:R-:W-:Y:S05]  /*2d60*/  BRA `(.L_x_8847) ;  /* 0x00000000005c7947 */ /* 0x000fea0003800000 */
.L_x_8846:
        /* <DEDUP_REMOVED lines=16> */
.L_x_8874:
[----:B------:R-:W-:Y:S01]  /*2e70*/  CS2R R30, SRZ ;  /* 0x00000000001e7805 */ /* 0x000fe2000001ff00 */
[----:B------:R-:W-:Y:S06]  /*2e80*/  BRA `(.L_x_8847) ;  /* 0x0000000000147947 */ /* 0x000fec0003800000 */
.L_x_8871:
[----:B------:R-:W2:Y:S02]  /*2e90*/  LDG.E.64 R30, desc[UR36][R4.64] ;  /* 0x00000024041e7981 */ /* 0x000ea4000c1e1b00 */
[----:B--2---:R-:W0:Y:S01]  /*2ea0*/  I2F.F64.U64 R30, R30 ;  /* 0x0000001e001e7312 */ /* 0x004e220000301800 */
[----:B------:R-:W-:Y:S05]  /*2eb0*/  BRA `(.L_x_8847) ;  /* 0x0000000000087947 */ /* 0x000fea0003800000 */
.L_x_8870:
[----:B------:R-:W2:Y:S02]  /*2ec0*/  LDG.E R4, desc[UR36][R4.64] ;  /* 0x0000002404047981 */ /* 0x000ea4000c1e1900 */
[----:B--2---:R0:W2:Y:S02]  /*2ed0*/  I2F.F64.U32 R30, R4 ;  /* 0x00000004001e7312 */ /* 0x0040a40000201800 */
.L_x_8847:
[----:B0-----:R-:W0:Y:S01]  /*2ee0*/  LDC.64 R4, c[0x0][0x228] ;  /* 0x00008a00ff047b82 */ /* 0x001e220000000a00 */
[----:B--2---:R-:W-:Y:S01]  /*2ef0*/  PRMT R0, R16, 0x9910, RZ ;  /* 0x0000991010007816 */ /* 0x004fe200000000ff */
        /* <DEDUP_REMOVED lines=17> */
.L_x_8878:
[----:B------:R-:W2:Y:S02]  /*3010*/  LDG.E.U8 R4, desc[UR36][R4.64] ;  /* 0x0000002404047981 */ /* 0x000ea4000c1e1100 */
[----:B--2---:R0:W2:Y:S01]  /*3020*/  I2F.F64.U16 R28, R4 ;  /* 0x00000004001c7312 */ /* 0x0040a20000101800 */
[----:B------:R-:W-:Y:S05]  /*3030*/  BRA `(.L_x_8880) ;  /* 0x0000000c00707947 */ /* 0x000fea0003800000 */
.L_x_8877:
        /* <DEDUP_REMOVED lines=9> */
.L_x_8882:
[----:B------:R-:W2:Y:S02]  /*30d0*/  LDG.E R4, desc[UR36][R4.64] ;  /* 0x0000002404047981 */ /* 0x000ea4000c1e1900 */
[----:B--2---:R0:W2:Y:S01]  /*30e0*/  I2F.F64 R28, R4 ;  /* 0x00000004001c7312 */ /* 0x0040a20000201c00 */
[----:B------:R-:W-:Y:S05]  /*30f0*/  BRA `(.L_x_8880) ;  /* 0x0000000c00407947 */ /* 0x000fea0003800000 */
.L_x_8881:
[----:B------:R-:W2:Y:S02]  /*3100*/  LDG.E.U16 R4, desc[UR36][R4.64] ;  /* 0x0000002404047981 */ /* 0x000ea4000c1e1500 */
[----:B--2---:R0:W2:Y:S01]  /*3110*/  I2F.F64.S16 R28, R4 ;  /* 0x00000004001c7312 */ /* 0x0040a20000101c00 */
[----:B------:R-:W-:Y:S05]  /*3120*/  BRA `(.L_x_8880) ;  /* 0x0000000c00347947 */ /* 0x000fea0003800000 */
.L_x_8876:
        /* <DEDUP_REMOVED lines=10> */
.L_x_8884:
[----:B------:R-:W2:Y:S02]  /*31d0*/  LDG.E.U16 R0, desc[UR36][R4.64] ;  /* 0x0000002404007981 */ /* 0x000ea4000c1e1500 */
[----:B--2---:R-:W-:-:S05]  /*31e0*/  HADD2.F32 R0, -RZ, R0.H0_H0 ;  /* 0x20000000ff007230 */ /* 0x004fca0000004100 */
[----:B------:R-:W-:-:S04]  /*31f0*/  FMUL.FTZ R0, R0, 1 ;  /* 0x3f80000000007820 */ /* 0x000fc80000410000 */
[----:B------:R0:W2:Y:S01]  /*3200*/  F2F.F64.F32 R28, R0 ;  /* 0x00000000001c7310 */ /* 0x0000a20000201800 */
[----:B------:R-:W-:Y:S05]  /*3210*/  BRA `(.L_x_8880) ;  /* 0x0000000800f87947 */ /* 0x000fea0003800000 */
.L_x_8883:
        /* <DEDUP_REMOVED lines=10> */
.L_x_8886:
[----:B------:R-:W2:Y:S02]  /*32c0*/  LDG.E.U16 R4, desc[UR36][R4.64] ;  /* 0x0000002404047981 */ /* 0x000ea4000c1e1500 */
[----:B--2---:R-:W-:-:S05]  /*32d0*/  HADD2.F32 R0, -RZ, R4.H0_H0 ;  /* 0x20000004ff007230 */ /* 0x004fca0000004100 */
[----:B------:R-:W-:-:S04]  /*32e0*/  FMUL.FTZ R0, R0, 1 ;  /* 0x3f80000000007820 */ /* 0x000fc80000410000 */
[----:B------:R0:W2:Y:S01]  /*32f0*/  F2F.F64.F32 R28, R0 ;  /* 0x00000000001c7310 */ /* 0x0000a20000201800 */
[----:B------:R-:W-:Y:S05]  /*3300*/  BRA `(.L_x_8880) ;  /* 0x0000000800bc7947 */ /* 0x000fea0003800000 */
.L_x_8885:
[----:B------:R0:W5:Y:S01]  /*3310*/  LDG.E.64 R28, desc[UR36][R4.64] ;  /* 0x00000024041c7981 */ /* 0x000162000c1e1b00 */
[----:B------:R-:W-:Y:S05]  /*3320*/  BRA `(.L_x_8880) ;  /* 0x0000000800b47947 */ /* 0x000fea0003800000 */
.L_x_8875:
        /* <DEDUP_REMOVED lines=13> */
.L_x_8889:
[----:B------:R0:W5:Y:S01]  /*3400*/  LDG.E.64 R28, desc[UR36][R4.64] ;  /* 0x00000024041c7981 */ /* 0x000162000c1e1b00 */
[----:B------:R-:W-:Y:S05]  /*3410*/  BRA `(.L_x_8880) ;  /* 0x0000000800787947 */ /* 0x000fea0003800000 */
.L_x_8888:
        /* <DEDUP_REMOVED lines=28> */
.L_x_8891:
        /* <DEDUP_REMOVED lines=15> */
.L_x_8890:
[----:B------:R-:W2:Y:S02]  /*36d0*/  LDG.E.U16 R0, desc[UR36][R4.64] ;  /* 0x0000002404007981 */ /* 0x000ea4000c1e1500 */
[----:B--2---:R-:W-:-:S04]  /*36e0*/  IMAD.U32 R0, R0, 0x10000, RZ ;  /* 0x0001000000007824 */ /* 0x004fc800078e00ff */
[----:B------:R-:W-:-:S04]  /*36f0*/  FMUL.FTZ R0, R0, 1 ;  /* 0x3f80000000007820 */ /* 0x000fc80000410000 */
[----:B------:R0:W2:Y:S01]  /*3700*/  F2F.F64.F32 R28, R0 ;  /* 0x00000000001c7310 */ /* 0x0000a20000201800 */
[----:B------:R-:W-:Y:S05]  /*3710*/  BRA `(.L_x_8880) ;  /* 0x0000000400b87947 */ /* 0x000fea0003800000 */
.L_x_8887:
        /* <DEDUP_REMOVED lines=11> */
.L_x_8894:
        /* <DEDUP_REMOVED lines=21> */
.L_x_8898:
[----:B------:R-:W-:Y:S05]  /*3920*/  BSYNC B1 ;  /* 0x0000000000017941 */ /* 0x000fea0003800000 */
.L_x_8897:
[----:B------:R-:W-:Y:S01]  /*3930*/  LEA R5, R0, 0x3b800000, 0x17 ;  /* 0x3b80000000057811 */ /* 0x000fe200078eb8ff */
[----:B------:R-:W-:-:S05]  /*3940*/  IMAD.SHL.U32 R0, R3, 0x100000, RZ ;  /* 0x0010000003007824 */ /* 0x000fca00078e00ff */
[----:B------:R-:W-:-:S07]  /*3950*/  LOP3.LUT R0, R5, R0, R6, 0xfe, !PT ;  /* 0x0000000005007212 */ /* 0x000fce00078efe06 */
.L_x_8896:
[----:B------:R-:W-:Y:S05]  /*3960*/  BSYNC B0 ;  /* 0x0000000000007941 */ /* 0x000fea0003800000 */
.L_x_8895:
[----:B------:R-:W-:-:S04]  /*3970*/  FMUL.FTZ R0, R0, 1 ;  /* 0x3f80000000007820 */ /* 0x000fc80000410000 */
[----:B------:R0:W2:Y:S01]  /*3980*/  F2F.F64.F32 R28, R0 ;  /* 0x00000000001c7310 */ /* 0x0000a20000201800 */
[----:B------:R-:W-:Y:S05]  /*3990*/  BRA `(.L_x_8880) ;  /* 0x0000000400187947 */ /* 0x000fea0003800000 */
.L_x_8893:
        /* <DEDUP_REMOVED lines=21> */
.L_x_8902:
[----:B------:R-:W-:Y:S05]  /*3af0*/  BSYNC B1 ;  /* 0x0000000000017941 */ /* 0x000fea0003800000 */
.L_x_8901:
[----:B------:R-:W-:Y:S01]  /*3b00*/  LEA R5, R0, 0x37800000, 0x17 ;  /* 0x3780000000057811 */ /* 0x000fe200078eb8ff */
[----:B------:R-:W-:-:S05]  /*3b10*/  IMAD.SHL.U32 R0, R3, 0x200000, RZ ;  /* 0x0020000003007824 */ /* 0x000fca00078e00ff */
[----:B------:R-:W-:-:S07]  /*3b20*/  LOP3.LUT R0, R5, R0, R6, 0xfe, !PT ;  /* 0x0000000005007212 */ /* 0x000fce00078efe06 */
.L_x_8900:
[----:B------:R-:W-:Y:S05]  /*3b30*/  BSYNC B0 ;  /* 0x0000000000007941 */ /* 0x000fea0003800000 */
.L_x_8899:
[----:B------:R-:W-:-:S04]  /*3b40*/  FMUL.FTZ R0, R0, 1 ;  /* 0x3f80000000007820 */ /* 0x000fc80000410000 */
[----:B------:R0:W2:Y:S01]  /*3b50*/  F2F.F64.F32 R28, R0 ;  /* 0x00000000001c7310 */ /* 0x0000a20000201800 */
[----:B------:R-:W-:Y:S05]  /*3b60*/  BRA `(.L_x_8880) ;  /* 0x0000000000a47947 */ /* 0x000fea0003800000 */
.L_x_8892:
        /* <DEDUP_REMOVED lines=14> */
.L_x_8906:
[----:B------:R-:W-:Y:S05]  /*3c50*/  BSYNC B0 ;  /* 0x0000000000007941 */ /* 0x000fea0003800000 */
.L_x_8905:
[----:B------:R-:W-:-:S04]  /*3c60*/  FMUL.FTZ R0, R0, 1 ;  /* 0x3f80000000007820 */ /* 0x000fc80000410000 */
[----:B------:R0:W2:Y:S01]  /*3c70*/  F2F.F64.F32 R28, R0 ;  /* 0x00000000001c7310 */ /* 0x0000a20000201800 */
[----:B------:R-:W-:Y:S05]  /*3c80*/  BRA `(.L_x_8880) ;  /* 0x00000000005c7947 */ /* 0x000fea0003800000 */
.L_x_8879:
        /* <DEDUP_REMOVED lines=16> */
.L_x_8907:
[----:B------:R-:W-:Y:S01]  /*3d90*/  CS2R R28, SRZ ;  /* 0x00000000001c7805 */ /* 0x000fe2000001ff00 */
[----:B------:R-:W-:Y:S06]  /*3da0*/  BRA `(.L_x_8880) ;  /* 0x0000000000147947 */ /* 0x000fec0003800000 */
.L_x_8904:
[----:B------:R-:W2:Y:S02]  /*3db0*/  LDG.E.64 R28, desc[UR36][R4.64] ;  /* 0x00000024041c7981 */ /* 0x000ea4000c1e1b00 */
[----:B--2---:R-:W0:Y:S01]  /*3dc0*/  I2F.F64.U64 R28, R28 ;  /* 0x0000001c001c7312 */ /* 0x004e220000301800 */
[----:B------:R-:W-:Y:S05]  /*3dd0*/  BRA `(.L_x_8880) ;  /* 0x0000000000087947 */ /* 0x000fea0003800000 */
.L_x_8903:
[----:B------:R-:W2:Y:S02]  /*3de0*/  LDG.E R4, desc[UR36][R4.64] ;  /* 0x0000002404047981 */ /* 0x000ea4000c1e1900 */
[----:B--2---:R0:W2:Y:S02]  /*3df0*/  I2F.F64.U32 R28, R4 ;  /* 0x00000004001c7312 */ /* 0x0040a40000201800 */
.L_x_8880:
[----:B------:R-:W-:-:S07]  /*3e00*/  VIADD R33, R33, 0x80 ;  /* 0x0000008021217836 */ /* 0x000fce0000000000 */
.L_x_8841:
[----:B------:R-:W-:Y:S05]  /*3e10*/  BSYNC B6 ;  /* 0x0000000000067941 */ /* 0x000fea0003800000 */
.L_x_8840:
[----:B------:R-:W-:Y:S01]  /*3e20*/  ISETP.GE.AND P0, PT, R33, R2, PT ;  /* 0x000000022100720c */ /* 0x000fe20003f06270 */
[----:B------:R-:W-:Y:S01]  /*3e30*/  BSSY B6, `(.L_x_8908) ;  /* 0x00001eb000067945 */ /* 0x000fe20003800000 */
[----:B------:R-:W-:Y:S02]  /*3e40*/  CS2R R18, SRZ ;  /* 0x0000000000127805 */ /* 0x000fe4000001ff00 */
[----:B------:R-:W-:Y:S02]  /*3e50*/  CS2R R24, SRZ ;  /* 0x0000000000187805 */ /* 0x000fe4000001ff00 */
[----:B------:R-:W-:-:S07]  /*3e60*/  CS2R R22, SRZ ;  /* 0x0000000000167805 */ /* 0x000fce000001ff00 */
        /* <DEDUP_REMOVED lines=19> */
[----:B---3--:R0:W3:Y:S01]  /*3fa0*/  I2F.F64.S16 R24, R4 ;  /* 0x0000000400187312 */ /* 0x0080e20000101c00 */
[----:B------:R-:W-:Y:S05]  /*3fb0*/  BRA `(.L_x_8915) ;  /* 0x0000000c007c7947 */ /* 0x000fea0003800000 */
.L_x_8913:
[----:B------:R-:W3:Y:S02]  /*3fc0*/  LDG.E.U8 R4, desc[UR36][R4.64] ;  /* 0x0000002404047981 */ /* 0x000ee4000c1e1100 */
[----:B---3--:R0:W3:Y:S01]  /*3fd0*/  I2F.F64.U16 R24, R4 ;  /* 0x0000000400187312 */ /* 0x0080e20000101800 */
[----:B------:R-:W-:Y:S05]  /*3fe0*/  BRA `(.L_x_8915) ;  /* 0x0000000c00707947 */ /* 0x000fea0003800000 */
.L_x_8912:
        /* <DEDUP_REMOVED lines=9> */
.L_x_8917:
[----:B------:R-:W3:Y:S02]  /*4080*/  LDG.E R4, desc[UR36][R4.64] ;  /* 0x0000002404047981 */ /* 0x000ee4000c1e1900 */
[----:B---3--:R0:W3:Y:S01]  /*4090*/  I2F.F64 R24, R4 ;  /* 0x0000000400187312 */ /* 0x0080e20000201c00 */
[----:B------:R-:W-:Y:S05]  /*40a0*/  BRA `(.L_x_8915) ;  /* 0x0000000c00407947 */ /* 0x000fea0003800000 */
.L_x_8916:
[----:B------:R-:W3:Y:S02]  /*40b0*/  LDG.E.U16 R4, desc[UR36][R4.64] ;  /* 0x0000002404047981 */ /* 0x000ee4000c1e1500 */
[----:B---3--:R0:W3:Y:S01]  /*40c0*/  I2F.F64.S16 R24, R4 ;  /* 0x0000000400187312 */ /* 0x0080e20000101c00 */
[----:B------:R-:W-:Y:S05]  /*40d0*/  BRA `(.L_x_8915) ;  /* 0x0000000c00347947 */ /* 0x000fea0003800000 */
.L_x_8911:
        /* <DEDUP_REMOVED lines=10> */
.L_x_8919:
[----:B------:R-:W3:Y:S02]  /*4180*/  LDG.E.U16 R0, desc[UR36][R4.64] ;  /* 0x0000002404007981 */ /* 0x000ee4000c1e1500 */
[----:B---3--:R-:W-:-:S05]  /*4190*/  HADD2.F32 R0, -RZ, R0.H0_H0 ;  /* 0x20000000ff007230 */ /* 0x008fca0000004100 */
[----:B------:R-:W-:-:S04]  /*41a0*/  FMUL.FTZ R0, R0, 1 ;  /* 0x3f80000000007820 */ /* 0x000fc80000410000 */
[----:B------:R0:W3:Y:S01]  /*41b0*/  F2F.F64.F32 R24, R0 ;  /* 0x0000000000187310 */ /* 0x0000e20000201800 */
[----:B------:R-:W-:Y:S05]  /*41c0*/  BRA `(.L_x_8915) ;  /* 0x0000000800f87947 */ /* 0x000fea0003800000 */
.L_x_8918:
        /* <DEDUP_REMOVED lines=10> */
.L_x_8921:
[----:B------:R-:W3:Y:S02]  /*4270*/  LDG.E.U16 R4, desc[UR36][R4.64] ;  /* 0x0000002404047981 */ /* 0x000ee4000c1e1500 */
[----:B---3--:R-:W-:-:S05]  /*4280*/  HADD2.F32 R0, -RZ, R4.H0_H0 ;  /* 0x20000004ff007230 */ /* 0x008fca0000004100 */
[----:B------:R-:W-:-:S04]  /*4290*/  FMUL.FTZ R0, R0, 1 ;  /* 0x3f80000000007820 */ /* 0x000fc80000410000 */
[----:B------:R0:W3:Y:S01]  /*42a0*/  F2F.F64.F32 R24, R0 ;  /* 0x0000000000187310 */ /* 0x0000e20000201800 */
[----:B------:R-:W-:Y:S05]  /*42b0*/  BRA `(.L_x_8915) ;  /* 0x0000000800bc7947 */ /* 0x000fea0003800000 */
.L_x_8920:
[----:B------:R0:W5:Y:S01]  /*42c0*/  LDG.E.64 R24, desc[UR36][R4.64] ;  /* 0x0000002404187981 */ /* 0x000162000c1e1b00 */
[----:B------:R-:W-:Y:S05]  /*42d0*/  BRA `(.L_x_8915) ;  /* 0x0000000800b47947 */ /* 0x000fea0003800000 */
.L_x_8910:
        /* <DEDUP_REMOVED lines=13> */
.L_x_8924:
[----:B------:R0:W5:Y:S01]  /*43b0*/  LDG.E.64 R24, desc[UR36][R4.64] ;  /* 0x0000002404187981 */ /* 0x000162000c1e1b00 */
[----:B------:R-:W-:Y:S05]  /*43c0*/  BRA `(.L_x_8915) ;  /* 0x0000000800787947 */ /* 0x000fea0003800000 */
.L_x_8923:
        /* <DEDUP_REMOVED lines=28> */
.L_x_8926:
        /* <DEDUP_REMOVED lines=15> */
.L_x_8925:
[----:B------:R-:W3:Y:S02]  /*4680*/  LDG.E.U16 R0, desc[UR36][R4.64] ;  /* 0x0000002404007981 */ /* 0x000ee4000c1e1500 */
[----:B---3--:R-:W-:-:S04]  /*4690*/  IMAD.U32 R0, R0, 0x10000, RZ ;  /* 0x0001000000007824 */ /* 0x008fc800078e00ff */
[----:B------:R-:W-:-:S04]  /*46a0*/  FMUL.FTZ R0, R0, 1 ;  /* 0x3f80000000007820 */ /* 0x000fc80000410000 */
[----:B------:R3:W0:Y:S01]  /*46b0*/  F2F.F64.F32 R24, R0 ;  /* 0x0000000000187310 */ /* 0x0006220000201800 */
[----:B------:R-:W-:Y:S05]  /*46c0*/  BRA `(.L_x_8915) ;  /* 0x0000000400b87947 */ /* 0x000fea0003800000 */
.L_x_8922:
        /* <DEDUP_REMOVED lines=9> */
[----:B---3--:R0:W3:Y:S01]  /*4760*/  I2F.F64.U16 R24, R4 ;  /* 0x0000000400187312 */ /* 0x0080e20000101800 */
[----:B------:R-:W-:Y:S05]  /*4770*/  BRA `(.L_x_8915) ;  /* 0x00000004008c7947 */ /* 0x000fea0003800000 */
.L_x_8929:
        /* <DEDUP_REMOVED lines=21> */
.L_x_8933:
[----:B------:R-:W-:Y:S05]  /*48d0*/  BSYNC B1 ;  /* 0x0000000000017941 */ /* 0x000fea0003800000 */
.L_x_8932:
[----:B------:R-:W-:Y:S01]  /*48e0*/  LEA R5, R0, 0x3b800000, 0x17 ;  /* 0x3b80000000057811 */ /* 0x000fe200078eb8ff */
[----:B------:R-:W-:-:S05]  /*48f0*/  IMAD.SHL.U32 R0, R3, 0x100000, RZ ;  /* 0x0010000003007824 */ /* 0x000fca00078e00ff */
[----:B------:R-:W-:-:S07]  /*4900*/  LOP3.LUT R0, R5, R0, R6, 0xfe, !PT ;  /* 0x0000000005007212 */ /* 0x000fce00078efe06 */
.L_x_8931:
[----:B------:R-:W-:Y:S05]  /*4910*/  BSYNC B0 ;  /* 0x0000000000007941 */ /* 0x000fea0003800000 */
.L_x_8930:
[----:B------:R-:W-:-:S04]  /*4920*/  FMUL.FTZ R0, R0, 1 ;  /* 0x3f80000000007820 */ /* 0x000fc80000410000 */
[----:B------:R0:W3:Y:S01]  /*4930*/  F2F.F64.F32 R24, R0 ;  /* 0x0000000000187310 */ /* 0x0000e20000201800 */
[----:B------:R-:W-:Y:S05]  /*4940*/  BRA `(.L_x_8915) ;  /* 0x0000000400187947 */ /* 0x000fea0003800000 */
.L_x_8928:
        /* <DEDUP_REMOVED lines=21> */
.L_x_8937:
[----:B------:R-:W-:Y:S05]  /*4aa0*/  BSYNC B1 ;  /* 0x0000000000017941 */ /* 0x000fea0003800000 */
.L_x_8936:
[----:B------:R-:W-:Y:S01]  /*4ab0*/  LEA R5, R0, 0x37800000, 0x17 ;  /* 0x3780000000057811 */ /* 0x000fe200078eb8ff */
[----:B------:R-:W-:-:S05]  /*4ac0*/  IMAD.SHL.U32 R0, R3, 0x200000, RZ ;  /* 0x0020000003007824 */ /* 0x000fca00078e00ff */
[----:B------:R-:W-:-:S07]  /*4ad0*/  LOP3.LUT R0, R5, R0, R6, 0xfe, !PT ;  /* 0x0000000005007212 */ /* 0x000fce00078efe06 */
.L_x_8935:
[----:B------:R-:W-:Y:S05]  /*4ae0*/  BSYNC B0 ;  /* 0x0000000000007941 */ /* 0x000fea0003800000 */
.L_x_8934:
[----:B------:R-:W-:-:S04]  /*4af0*/  FMUL.FTZ R0, R0, 1 ;  /* 0x3f80000000007820 */ /* 0x000fc80000410000 */
[----:B------:R0:W3:Y:S01]  /*4b00*/  F2F.F64.F32 R24, R0 ;  /* 0x0000000000187310 */ /* 0x0000e20000201800 */
[----:B------:R-:W-:Y:S05]  /*4b10*/  BRA `(.L_x_8915) ;  /* 0x0000000000a47947 */ /* 0x000fea0003800000 */
.L_x_8927:
        /* <DEDUP_REMOVED lines=14> */
.L_x_8941:
[----:B------:R-:W-:Y:S05]  /*4c00*/  BSYNC B0 ;  /* 0x0000000000007941 */ /* 0x000fea0003800000 */
.L_x_8940:
[----:B------:R-:W-:-:S04]  /*4c10*/  FMUL.FTZ R0, R0, 1 ;  /* 0x3f80000000007820 */ /* 0x000fc80000410000 */
[----:B------:R0:W3:Y:S01]  /*4c20*/  F2F.F64.F32 R24, R0 ;  /* 0x0000000000187310 */ /* 0x0000e20000201800 */
[----:B------:R-:W-:Y:S05]  /*4c30*/  BRA `(.L_x_8915) ;  /* 0x00000000005c7947 */ /* 0x000fea0003800000 */
.L_x_8914:
        /* <DEDUP_REMOVED lines=16> */
.L_x_8942:
[----:B------:R-:W-:Y:S01]  /*4d40*/  CS2R R24, SRZ ;  /* 0x0000000000187805 */ /* 0x000fe2000001ff00 */
[----:B------:R-:W-:Y:S06]  /*4d50*/  BRA `(.L_x_8915) ;  /* 0x0000000000147947 */ /* 0x000fec0003800000 */
.L_x_8939:
[----:B------:R-:W3:Y:S02]  /*4d60*/  LDG.E.64 R24, desc[UR36][R4.64] ;  /* 0x0000002404187981 */ /* 0x000ee4000c1e1b00 */
[----:B---3--:R-:W0:Y:S01]  /*4d70*/  I2F.F64.U64 R24, R24 ;  /* 0x0000001800187312 */ /* 0x008e220000301800 */
[----:B------:R-:W-:Y:S05]  /*4d80*/  BRA `(.L_x_8915) ;  /* 0x0000000000087947 */ /* 0x000fea0003800000 */
.L_x_8938:
[----:B------:R-:W3:Y:S02]  /*4d90*/  LDG.E R4, desc[UR36][R4.64] ;  /* 0x0000002404047981 */ /* 0x000ee4000c1e1900 */
[----:B---3--:R0:W3:Y:S02]  /*4da0*/  I2F.F64.U32 R24, R4 ;  /* 0x0000000400187312 */ /* 0x0080e40000201800 */
.L_x_8915:
[----:B0-----:R-:W0:Y:S01]  /*4db0*/  LDC.64 R4, c[0x0][0x228] ;  /* 0x00008a00ff047b82 */ /* 0x001e220000000a00 */
[----:B---3--:R-:W-:Y:S01]  /*4dc0*/  PRMT R0, R16, 0x9910, RZ ;  /* 0x0000991010007816 */ /* 0x008fe200000000ff */
        /* <DEDUP_REMOVED lines=17> */
.L_x_8946:
[----:B------:R-:W3:Y:S02]  /*4ee0*/  LDG.E.U8 R4, desc[UR36][R4.64] ;  /* 0x0000002404047981 */ /* 0x000ee4000c1e1100 */
[----:B---3--:R0:W3:Y:S01]  /*4ef0*/  I2F.F64.U16 R22, R4 ;  /* 0x0000000400167312 */ /* 0x0080e20000101800 */
[----:B------:R-:W-:Y:S05]  /*4f00*/  BRA `(.L_x_8948) ;  /* 0x0000000c00707947 */ /* 0x000fea0003800000 */
.L_x_8945:
        /* <DEDUP_REMOVED lines=9> */
.L_x_8950:
[----:B------:R-:W3:Y:S02]  /*4fa0*/  LDG.E R4, desc[UR36][R4.64] ;  /* 0x0000002404047981 */ /* 0x000ee4000c1e1900 */
[----:B---3--:R0:W3:Y:S01]  /*4fb0*/  I2F.F64 R22, R4 ;  /* 0x0000000400167312 */ /* 0x0080e20000201c00 */
[----:B------:R-:W-:Y:S05]  /*4fc0*/  BRA `(.L_x_8948) ;  /* 0x0000000c00407947 */ /* 0x000fea0003800000 */
.L_x_8949:
[----:B------:R-:W3:Y:S02]  /*4fd0*/  LDG.E.U16 R4, desc[UR36][R4.64] ;  /* 0x0000002404047981 */ /* 0x000ee4000c1e1500 */
[----:B---3--:R0:W3:Y:S01]  /*4fe0*/  I2F.F64.S16 R22, R4 ;  /* 0x0000000400167312 */ /* 0x0080e20000101c00 */
[----:B------:R-:W-:Y:S05]  /*4ff0*/  BRA `(.L_x_8948) ;  /* 0x0000000c00347947 */ /* 0x000fea0003800000 */
.L_x_8944:
        /* <DEDUP_REMOVED lines=10> */
.L_x_8952:
[----:B------:R-:W3:Y:S02]  /*50a0*/  LDG.E.U16 R0, desc[UR36][R4.64] ;  /* 0x0000002404007981 */ /* 0x000ee4000c1e1500 */
[----:B---3--:R-:W-:-:S05]  /*50b0*/  HADD2.F32 R0, -RZ, R0.H0_H0 ;  /* 0x20000000ff007230 */ /* 0x008fca0000004100 */
[----:B------:R-:W-:-:S04]  /*50c0*/  FMUL.FTZ R0, R0, 1 ;  /* 0x3f80000000007820 */ /* 0x000fc80000410000 */
[----:B------:R0:W3:Y:S01]  /*50d0*/  F2F.F64.F32 R22, R0 ;  /* 0x0000000000167310 */ /* 0x0000e20000201800 */
[----:B------:R-:W-:Y:S05]  /*50e0*/  BRA `(.L_x_8948) ;  /* 0x0000000800f87947 */ /* 0x000fea0003800000 */
.L_x_8951:
        /* <DEDUP_REMOVED lines=10> */
.L_x_8954:
[----:B------:R-:W3:Y:S02]  /*5190*/  LDG.E.U16 R4, desc[UR36][R4.64] ;  /* 0x0000002404047981 */ /* 0x000ee4000c1e1500 */
[----:B---3--:R-:W-:-:S05]  /*51a0*/  HADD2.F32 R0, -RZ, R4.H0_H0 ;  /* 0x20000004ff007230 */ /* 0x008fca0000004100 */
[----:B------:R-:W-:-:S04]  /*51b0*/  FMUL.FTZ R0, R0, 1 ;  /* 0x3f80000000007820 */ /* 0x000fc80000410000 */
[----:B------:R0:W3:Y:S01]  /*51c0*/  F2F.F64.F32 R22, R0 ;  /* 0x0000000000167310 */ /* 0x0000e20000201800 */
[----:B------:R-:W-:Y:S05]  /*51d0*/  BRA `(.L_x_8948) ;  /* 0x0000000800bc7947 */ /* 0x000fea0003800000 */
.L_x_8953:
[----:B------:R0:W5:Y:S01]  /*51e0*/  LDG.E.64 R22, desc[UR36][R4.64] ;  /* 0x0000002404167981 */ /* 0x000162000c1e1b00 */
[----:B------:R-:W-:Y:S05]  /*51f0*/  BRA `(.L_x_8948) ;  /* 0x0000000800b47947 */ /* 0x000fea0003800000 */
.L_x_8943:
        /* <DEDUP_REMOVED lines=13> */
.L_x_8957:
[----:B------:R0:W5:Y:S01]  /*52d0*/  LDG.E.64 R22, desc[UR36][R4.64] ;  /* 0x0000002404167981 */ /* 0x000162000c1e1b00 */
[----:B------:R-:W-:Y:S05]  /*52e0*/  BRA `(.L_x_8948) ;  /* 0x0000000800787947 */ /* 0x000fea0003800000 */
.L_x_8956:
        /* <DEDUP_REMOVED lines=28> */
.L_x_8959:
        /* <DEDUP_REMOVED lines=15> */
.L_x_8958:
[----:B------:R-:W3:Y:S02]  /*55a0*/  LDG.E.U16 R0, desc[UR36][R4.64] ;  /* 0x0000002404007981 */ /* 0x000ee4000c1e1500 */
[----:B---3--:R-:W-:-:S04]  /*55b0*/  IMAD.U32 R0, R0, 0x10000, RZ ;  /* 0x0001000000007824 */ /* 0x008fc800078e00ff */
[----:B------:R-:W-:-:S04]  /*55c0*/  FMUL.FTZ R0, R0, 1 ;  /* 0x3f80000000007820 */ /* 0x000fc80000410000 */
[----:B------:R0:W3:Y:S01]  /*55d0*/  F2F.F64.F32 R22, R0 ;  /* 0x0000000000167310 */ /* 0x0000e20000201800 */
[----:B------:R-:W-:Y:S05]  /*55e0*/  BRA `(.L_x_8948) ;  /* 0x0000000400b87947 */ /* 0x000fea0003800000 */
.L_x_8955:
        /* <DEDUP_REMOVED lines=11> */
.L_x_8962:
        /* <DEDUP_REMOVED lines=21> */
.L_x_8966:
[----:B------:R-:W-:Y:S05]  /*57f0*/  BSYNC B1 ;  /* 0x0000000000017941 */ /* 0x000fea0003800000 */
.L_x_8965:
[----:B------:R-:W-:Y:S01]  /*5800*/  LEA R5, R0, 0x3b800000, 0x17 ;  /* 0x3b80000000057811 */ /* 0x000fe200078eb8ff */
[----:B------:R-:W-:-:S05]  /*5810*/  IMAD.SHL.U32 R0, R3, 0x100000, RZ ;  /* 0x0010000003007824 */ /* 0x000fca00078e00ff */
[----:B------:R-:W-:-:S07]  /*5820*/  LOP3.LUT R0, R5, R0, R6, 0xfe, !PT ;  /* 0x0000000005007212 */ /* 0x000fce00078efe06 */
.L_x_8964:
[----:B------:R-:W-:Y:S05]  /*5830*/  BSYNC B0 ;  /* 0x0000000000007941 */ /* 0x000fea0003800000 */
.L_x_8963:
[----:B------:R-:W-:-:S04]  /*5840*/  FMUL.FTZ R0, R0, 1 ;  /* 0x3f80000000007820 */ /* 0x000fc80000410000 */
[----:B------:R0:W3:Y:S01]  /*5850*/  F2F.F64.F32 R22, R0 ;  /* 0x0000000000167310 */ /* 0x0000e20000201800 */
[----:B------:R-:W-:Y:S05]  /*5860*/  BRA `(.L_x_8948) ;  /* 0x0000000400187947 */ /* 0x000fea0003800000 */
.L_x_8961:
        /* <DEDUP_REMOVED lines=21> */
.L_x_8970:
[----:B------:R-:W-:Y:S05]  /*59c0*/  BSYNC B1 ;  /* 0x0000000000017941 */ /* 0x000fea0003800000 */
.L_x_8969:
[----:B------:R-:W-:Y:S01]  /*59d0*/  LEA R5, R0, 0x37800000, 0x17 ;  /* 0x3780000000057811 */ /* 0x000fe200078eb8ff */
[----:B------:R-:W-:-:S05]  /*59e0*/  IMAD.SHL.U32 R0, R3, 0x200000, RZ ;  /* 0x0020000003007824 */ /* 0x000fca00078e00ff */
[----:B------:R-:W-:-:S07]  /*59f0*/  LOP3.LUT R0, R5, R0, R6, 0xfe, !PT ;  /* 0x0000000005007212 */ /* 0x000fce00078efe06 */
.L_x_8968:
[----:B------:R-:W-:Y:S05]  /*5a00*/  BSYNC B0 ;  /* 0x0000000000007941 */ /* 0x000fea0003800000 */
.L_x_8967:
[----:B------:R-:W-:-:S04]  /*5a10*/  FMUL.FTZ R0, R0, 1 ;  /* 0x3f80000000007820 */ /* 0x000fc80000410000 */
[----:B------:R0:W3:Y:S01]  /*5a20*/  F2F.F64.F32 R22, R0 ;  /* 0x0000000000167310 */ /* 0x0000e20000201800 */
[----:B------:R-:W-:Y:S05]  /*5a30*/  BRA `(.L_x_8948) ;  /* 0x0000000000a47947 */ /* 0x000fea0003800000 */
.L_x_8960:
        /* <DEDUP_REMOVED lines=14> */
.L_x_8974:
[----:B------:R-:W-:Y:S05]  /*5b20*/  BSYNC B0 ;  /* 0x0000000000007941 */ /* 0x000fea0003800000 */
.L_x_8973:
[----:B------:R-:W-:-:S04]  /*5b30*/  FMUL.FTZ R0, R0, 1 ;  /* 0x3f80000000007820 */ /* 0x000fc80000410000 */
[----:B------:R0:W3:Y:S01]  /*5b40*/  F2F.F64.F32 R22, R0 ;  /* 0x0000000000167310 */ /* 0x0000e20000201800 */
[----:B------:R-:W-:Y:S05]  /*5b50*/  BRA `(.L_x_8948) ;  /* 0x00000000005c7947 */ /* 0x000fea0003800000 */
.L_x_8947:
        /* <DEDUP_REMOVED lines=16> */
.L_x_8975:
[----:B------:R-:W-:Y:S01]  /*5c60*/  CS2R R22, SRZ ;  /* 0x0000000000167805 */ /* 0x000fe2000001ff00 */
[----:B------:R-:W-:Y:S06]  /*5c70*/  BRA `(.L_x_8948) ;  /* 0x0000000000147947 */ /* 0x000fec0003800000 */
.L_x_8972:
[----:B------:R-:W3:Y:S02]  /*5c80*/  LDG.E.64 R22, desc[UR36][R4.64] ;  /* 0x0000002404167981 */ /* 0x000ee4000c1e1b00 */
[----:B---3--:R-:W0:Y:S01]  /*5c90*/  I2F.F64.U64 R22, R22 ;  /* 0x0000001600167312 */ /* 0x008e220000301800 */
[----:B------:R-:W-:Y:S05]  /*5ca0*/  BRA `(.L_x_8948) ;  /* 0x0000000000087947 */ /* 0x000fea0003800000 */
.L_x_8971:
[----:B------:R-:W3:Y:S02]  /*5cb0*/  LDG.E R4, desc[UR36][R4.64] ;  /* 0x0000002404047981 */ /* 0x000ee4000c1e1900 */
[----:B---3--:R0:W3:Y:S02]  /*5cc0*/  I2F.F64.U32 R22, R4 ;  /* 0x0000000400167312 */ /* 0x0080e40000201800 */
.L_x_8948:
[----:B------:R-:W-:-:S07]  /*5cd0*/  VIADD R33, R33, 0x80 ;  /* 0x0000008021217836 */ /* 0x000fce0000000000 */
.L_x_8909:
[----:B------:R-:W-:Y:S05]  /*5ce0*/  BSYNC B6 ;  /* 0x0000000000067941 */ /* 0x000fea0003800000 */
.L_x_8908:
        /* <DEDUP_REMOVED lines=24> */
.L_x_8981:
[----:B------:R-:W3:Y:S02]  /*5e70*/  LDG.E.U8 R4, desc[UR36][R4.64] ;  /* 0x0000002404047981 */ /* 0x000ee4000c1e1100 */
[----:B---3--:R0:W3:Y:S01]  /*5e80*/  I2F.F64.U16 R16, R4 ;  /* 0x0000000400107312 */ /* 0x0080e20000101800 */
[----:B------:R-:W-:Y:S05]  /*5e90*/  BRA `(.L_x_8983) ;  /* 0x0000000c00707947 */ /* 0x000fea0003800000 */
.L_x_8980:
        /* <DEDUP_REMOVED lines=9> */
.L_x_8985:
[----:B------:R-:W3:Y:S02]  /*5f30*/  LDG.E R4, desc[UR36][R4.64] ;  /* 0x0000002404047981 */ /* 0x000ee4000c1e1900 */
[----:B---3--:R0:W3:Y:S01]  /*5f40*/  I2F.F64 R16, R4 ;  /* 0x0000000400107312 */ /* 0x0080e20000201c00 */
[----:B------:R-:W-:Y:S05]  /*5f50*/  BRA `(.L_x_8983) ;  /* 0x0000000c00407947 */ /* 0x000fea0003800000 */
.L_x_8984:
[----:B------:R-:W3:Y:S02]  /*5f60*/  LDG.E.U16 R4, desc[UR36][R4.64] ;  /* 0x0000002404047981 */ /* 0x000ee4000c1e1500 */
[----:B---3--:R0:W3:Y:S01]  /*5f70*/  I2F.F64.S16 R16, R4 ;  /* 0x0000000400107312 */ /* 0x0080e20000101c00 */
[----:B------:R-:W-:Y:S05]  /*5f80*/  BRA `(.L_x_8983) ;  /* 0x0000000c00347947 */ /* 0x000fea0003800000 */
.L_x_8979:
        /* <DEDUP_REMOVED lines=10> */
.L_x_8987:
[----:B------:R-:W3:Y:S02]  /*6030*/  LDG.E.U16 R0, desc[UR36][R4.64] ;  /* 0x0000002404007981 */ /* 0x000ee4000c1e1500 */
[----:B---3--:R-:W-:-:S05]  /*6040*/  HADD2.F32 R0, -RZ, R0.H0_H0 ;  /* 0x20000000ff007230 */ /* 0x008fca0000004100 */
[----:B------:R-:W-:-:S04]  /*6050*/  FMUL.FTZ R0, R0, 1 ;  /* 0x3f80000000007820 */ /* 0x000fc80000410000 */
[----:B------:R0:W3:Y:S01]  /*6060*/  F2F.F64.F32 R16, R0 ;  /* 0x0000000000107310 */ /* 0x0000e20000201800 */
[----:B------:R-:W-:Y:S05]  /*6070*/  BRA `(.L_x_8983) ;  /* 0x0000000800f87947 */ /* 0x000fea0003800000 */
.L_x_8986:
        /* <DEDUP_REMOVED lines=10> */
.L_x_8989:
[----:B------:R-:W3:Y:S02]  /*6120*/  LDG.E.U16 R4, desc[UR36][R4.64] ;  /* 0x0000002404047981 */ /* 0x000ee4000c1e1500 */
[----:B---3--:R-:W-:-:S05]  /*6130*/  HADD2.F32 R0, -RZ, R4.H0_H0 ;  /* 0x20000004ff007230 */ /* 0x008fca0000004100 */
[----:B------:R-:W-:-:S04]  /*6140*/  FMUL.FTZ R0, R0, 1 ;  /* 0x3f80000000007820 */ /* 0x000fc80000410000 */
[----:B------:R0:W3:Y:S01]  /*6150*/  F2F.F64.F32 R16, R0 ;  /* 0x0000000000107310 */ /* 0x0000e20000201800 */
[----:B------:R-:W-:Y:S05]  /*6160*/  BRA `(.L_x_8983) ;  /* 0x0000000800bc7947 */ /* 0x000fea0003800000 */
.L_x_8988:
[----:B------:R0:W5:Y:S01]  /*6170*/  LDG.E.64 R16, desc[UR36][R4.64] ;  /* 0x0000002404107981 */ /* 0x000162000c1e1b00 */
[----:B------:R-:W-:Y:S05]  /*6180*/  BRA `(.L_x_8983) ;  /* 0x0000000800b47947 */ /* 0x000fea0003800000 */
.L_x_8978:
        /* <DEDUP_REMOVED lines=13> */
.L_x_8992:
[----:B------:R0:W5:Y:S01]  /*6260*/  LDG.E.64 R16, desc[UR36][R4.64] ;  /* 0x0000002404107981 */ /* 0x000162000c1e1b00 */
[----:B------:R-:W-:Y:S05]  /*6270*/  BRA `(.L_x_8983) ;  /* 0x0000000800787947 */ /* 0x000fea0003800000 */
.L_x_8991:
        /* <DEDUP_REMOVED lines=28> */
.L_x_8994:
        /* <DEDUP_REMOVED lines=15> */
.L_x_8993:
[----:B------:R-:W3:Y:S02]  /*6530*/  LDG.E.U16 R0, desc[UR36][R4.64] ;  /* 0x0000002404007981 */ /* 0x000ee4000c1e1500 */
[----:B---3--:R-:W-:-:S04]  /*6540*/  IMAD.U32 R0, R0, 0x10000, RZ ;  /* 0x0001000000007824 */ /* 0x008fc800078e00ff */
[----:B------:R-:W-:-:S04]  /*6550*/  FMUL.FTZ R0, R0, 1 ;  /* 0x3f80000000007820 */ /* 0x000fc80000410000 */
[----:B------:R0:W3:Y:S01]  /*6560*/  F2F.F64.F32 R16, R0 ;  /* 0x0000000000107310 */ /* 0x0000e20000201800 */
[----:B------:R-:W-:Y:S05]  /*6570*/  BRA `(.L_x_8983) ;  /* 0x0000000400b87947 */ /* 0x000fea0003800000 */
.L_x_8990:
        /* <DEDUP_REMOVED lines=11> */
.L_x_8997:
        /* <DEDUP_REMOVED lines=21> */
.L_x_9001:
[----:B------:R-:W-:Y:S05]  /*6780*/  BSYNC B1 ;  /* 0x0000000000017941 */ /* 0x000fea0003800000 */
.L_x_9000:
[----:B------:R-:W-:Y:S01]  /*6790*/  LEA R5, R0, 0x3b800000, 0x17 ;  /* 0x3b80000000057811 */ /* 0x000fe200078eb8ff */
[----:B------:R-:W-:-:S05]  /*67a0*/  IMAD.SHL.U32 R0, R3, 0x100000, RZ ;  /* 0x0010000003007824 */ /* 0x000fca00078e00ff */
[----:B------:R-:W-:-:S07]  /*67b0*/  LOP3.LUT R0, R5, R0, R6, 0xfe, !PT ;  /* 0x0000000005007212 */ /* 0x000fce00078efe06 */
.L_x_8999:
[----:B------:R-:W-:Y:S05]  /*67c0*/  BSYNC B0 ;  /* 0x0000000000007941 */ /* 0x000fea0003800000 */
.L_x_8998:
[----:B------:R-:W-:-:S04]  /*67d0*/  FMUL.FTZ R0, R0, 1 ;  /* 0x3f80000000007820 */ /* 0x000fc80000410000 */
[----:B------:R0:W3:Y:S01]  /*67e0*/  F2F.F64.F32 R16, R0 ;  /* 0x0000000000107310 */ /* 0x0000e20000201800 */
[----:B------:R-:W-:Y:S05]  /*67f0*/  BRA `(.L_x_8983) ;  /* 0x0000000400187947 */ /* 0x000fea0003800000 */
.L_x_8996:
        /* <DEDUP_REMOVED lines=21> */
.L_x_9005:
[----:B------:R-:W-:Y:S05]  /*6950*/  BSYNC B1 ;  /* 0x0000000000017941 */ /* 0x000fea0003800000 */
.L_x_9004:
[----:B------:R-:W-:Y:S01]  /*6960*/  LEA R5, R0, 0x37800000, 0x17 ;  /* 0x3780000000057811 */ /* 0x000fe200078eb8ff */
[----:B------:R-:W-:-:S05]  /*6970*/  IMAD.SHL.U32 R0, R3, 0x200000, RZ ;  /* 0x0020000003007824 */ /* 0x000fca00078e00ff */
[----:B------:R-:W-:-:S07]  /*6980*/  LOP3.LUT R0, R5, R0, R6, 0xfe, !PT ;  /* 0x0000000005007212 */ /* 0x000fce00078efe06 */
.L_x_9003:
[----:B------:R-:W-:Y:S05]  /*6990*/  BSYNC B0 ;  /* 0x0000000000007941 */ /* 0x000fea0003800000 */
.L_x_9002:
[----:B------:R-:W-:-:S04]  /*69a0*/  FMUL.FTZ R0, R0, 1 ;  /* 0x3f80000000007820 */ /* 0x000fc80000410000 */
[----:B------:R0:W3:Y:S01]  /*69b0*/  F2F.F64.F32 R16, R0 ;  /* 0x0000000000107310 */ /* 0x0000e20000201800 */
[----:B------:R-:W-:Y:S05]  /*69c0*/  BRA `(.L_x_8983) ;  /* 0x0000000000a47947 */ /* 0x000fea0003800000 */
.L_x_8995:
        /* <DEDUP_REMOVED lines=14> */
.L_x_9009:
[----:B------:R-:W-:Y:S05]  /*6ab0*/  BSYNC B0 ;  /* 0x0000000000007941 */ /* 0x000fea0003800000 */
.L_x_9008:
[----:B------:R-:W-:-:S04]  /*6ac0*/  FMUL.FTZ R0, R0, 1 ;  /* 0x3f80000000007820 */ /* 0x000fc80000410000 */
[----:B------:R0:W3:Y:S01]  /*6ad0*/  F2F.F64.F32 R16, R0 ;  /* 0x0000000000107310 */ /* 0x0000e20000201800 */
[----:B------:R-:W-:Y:S05]  /*6ae0*/  BRA `(.L_x_8983) ;  /* 0x00000000005c7947 */ /* 0x000fea0003800000 */
.L_x_8982:
        /* <DEDUP_REMOVED lines=16> */
.L_x_9010:
[----:B------:R-:W-:Y:S01]  /*6bf0*/  CS2R R16, SRZ ;  /* 0x0000000000107805 */ /* 0x000fe2000001ff00 */
[----:B------:R-:W-:Y:S06]  /*6c00*/  BRA `(.L_x_8983) ;  /* 0x0000000000147947 */ /* 0x000fec0003800000 */
.L_x_9007:
[----:B------:R-:W3:Y:S02]  /*6c10*/  LDG.E.64 R16, desc[UR36][R4.64] ;  /* 0x0000002404107981 */ /* 0x000ee4000c1e1b00 */
[----:B---3--:R-:W0:Y:S01]  /*6c20*/  I2F.F64.U64 R16, R16 ;  /* 0x0000001000107312 */ /* 0x008e220000301800 */
[----:B------:R-:W-:Y:S05]  /*6c30*/  BRA `(.L_x_8983) ;  /* 0x0000000000087947 */ /* 0x000fea0003800000 */
.L_x_9006:
[----:B------:R-:W3:Y:S02]  /*6c40*/  LDG.E R4, desc[UR36][R4.64] ;  /* 0x0000002404047981 */ /* 0x000ee4000c1e1900 */
[----:B---3--:R0:W3:Y:S02]  /*6c50*/  I2F.F64.U32 R16, R4 ;  /* 0x0000000400107312 */ /* 0x0080e40000201800 */
.L_x_8983:
        /* <DEDUP_REMOVED lines=20> */
.L_x_9014:
[----:B------:R-:W2:Y:S02]  /*6da0*/  LDG.E.U8 R4, desc[UR36][R4.64] ;  /* 0x0000002404047981 */ /* 0x000ea4000c1e1100 */
[----:B--2---:R0:W1:Y:S01]  /*6db0*/  I2F.F64.U16 R18, R4 ;  /* 0x0000000400127312 */ /* 0x0040620000101800 */
[----:B------:R-:W-:Y:S05]  /*6dc0*/  BRA `(.L_x_8977) ;  /* 0x0000000c006c7947 */ /* 0x000fea0003800000 */
.L_x_9013:
        /* <DEDUP_REMOVED lines=9> */
.L_x_9017:
[----:B------:R-:W2:Y:S02]  /*6e60*/  LDG.E R4, desc[UR36][R4.64] ;  /* 0x0000002404047981 */ /* 0x000ea4000c1e1900 */
[----:B--2---:R0:W1:Y:S01]  /*6e70*/  I2F.F64 R18, R4 ;  /* 0x0000000400127312 */ /* 0x0040620000201c00 */
[----:B------:R-:W-:Y:S05]  /*6e80*/  BRA `(.L_x_8977) ;  /* 0x0000000c003c7947 */ /* 0x000fea0003800000 */
.L_x_9016:
[----:B------:R-:W2:Y:S02]  /*6e90*/  LDG.E.U16 R4, desc[UR36][R4.64] ;  /* 0x0000002404047981 */ /* 0x000ea4000c1e1500 */
[----:B--2---:R0:W1:Y:S01]  /*6ea0*/  I2F.F64.S16 R18, R4 ;  /* 0x0000000400127312 */ /* 0x0040620000101c00 */
[----:B------:R-:W-:Y:S05]  /*6eb0*/  BRA `(.L_x_8977) ;  /* 0x0000000c00307947 */ /* 0x000fea0003800000 */
.L_x_9012:
        /* <DEDUP_REMOVED lines=10> */
.L_x_9019:
[----:B------:R-:W2:Y:S02]  /*6f60*/  LDG.E.U16 R0, desc[UR36][R4.64] ;  /* 0x0000002404007981 */ /* 0x000ea4000c1e1500 */
[----:B--2---:R-:W-:-:S05]  /*6f70*/  HADD2.F32 R0, -RZ, R0.H0_H0 ;  /* 0x20000000ff007230 */ /* 0x004fca0000004100 */
[----:B------:R-:W-:-:S04]  /*6f80*/  FMUL.FTZ R0, R0, 1 ;  /* 0x3f80000000007820 */ /* 0x000fc80000410000 */
[----:B------:R0:W1:Y:S01]  /*6f90*/  F2F.F64.F32 R18, R0 ;  /* 0x0000000000127310 */ /* 0x0000620000201800 */
[----:B------:R-:W-:Y:S05]  /*6fa0*/  BRA `(.L_x_8977) ;  /* 0x0000000800f47947 */ /* 0x000fea0003800000 */
.L_x_9018:
        /* <DEDUP_REMOVED lines=10> */
.L_x_9021:
[----:B------:R-:W2:Y:S02]  /*7050*/  LDG.E.U16 R4, desc[UR36][R4.64] ;  /* 0x0000002404047981 */ /* 0x000ea4000c1e1500 */
[----:B--2---:R-:W-:-:S05]  /*7060*/  HADD2.F32 R0, -RZ, R4.H0_H0 ;  /* 0x20000004ff007230 */ /* 0x004fca0000004100 */
[----:B------:R-:W-:-:S04]  /*7070*/  FMUL.FTZ R0, R0, 1 ;  /* 0x3f80000000007820 */ /* 0x000fc80000410000 */
[----:B------:R0:W1:Y:S01]  /*7080*/  F2F.F64.F32 R18, R0 ;  /* 0x0000000000127310 */ /* 0x0000620000201800 */
[----:B------:R-:W-:Y:S05]  /*7090*/  BRA `(.L_x_8977) ;  /* 0x0000000800b87947 */ /* 0x000fea0003800000 */
.L_x_9020:
[----:B------:R0:W5:Y:S01]  /*70a0*/  LDG.E.64 R18, desc[UR36][R4.64] ;  /* 0x0000002404127981 */ /* 0x000162000c1e1b00 */
[----:B------:R-:W-:Y:S05]  /*70b0*/  BRA `(.L_x_8977) ;  /* 0x0000000800b07947 */ /* 0x000fea0003800000 */
.L_x_9011:
        /* <DEDUP_REMOVED lines=13> */
.L_x_9024:
[----:B------:R0:W5:Y:S01]  /*7190*/  LDG.E.64 R18, desc[UR36][R4.64] ;  /* 0x0000002404127981 */ /* 0x000162000c1e1b00 */
[----:B------:R-:W-:Y:S05]  /*71a0*/  BRA `(.L_x_8977) ;  /* 0x0000000800747947 */ /* 0x000fea0003800000 */
.L_x_9023:
        /* <DEDUP_REMOVED lines=28> */
.L_x_9026:
        /* <DEDUP_REMOVED lines=15> */
.L_x_9025:
[----:B------:R-:W2:Y:S02]  /*7460*/  LDG.E.U16 R0, desc[UR36][R4.64] ;  /* 0x0000002404007981 */ /* 0x000ea4000c1e1500 */
[----:B--2---:R-:W-:-:S04]  /*7470*/  IMAD.U32 R0, R0, 0x10000, RZ ;  /* 0x0001000000007824 */ /* 0x004fc800078e00ff */
[----:B------:R-:W-:-:S04]  /*7480*/  FMUL.FTZ R0, R0, 1 ;  /* 0x3f80000000007820 */ /* 0x000fc80000410000 */
[----:B------:R0:W1:Y:S01]  /*7490*/  F2F.F64.F32 R18, R0 ;  /* 0x0000000000127310 */ /* 0x0000620000201800 */
[----:B------:R-:W-:Y:S05]  /*74a0*/  BRA `(.L_x_8977) ;  /* 0x0000000400b47947 */ /* 0x000fea0003800000 */
.L_x_9022:
        /* <DEDUP_REMOVED lines=11> */
.L_x_9029:
        /* <DEDUP_REMOVED lines=21> */
.L_x_9033:
[----:B------:R-:W-:Y:S05]  /*76b0*/  BSYNC B1 ;  /* 0x0000000000017941 */ /* 0x000fea0003800000 */
.L_x_9032:
[----:B------:R-:W-:Y:S01]  /*76c0*/  LEA R5, R0, 0x3b800000, 0x17 ;  /* 0x3b80000000057811 */ /* 0x000fe200078eb8ff */
[----:B------:R-:W-:-:S05]  /*76d0*/  IMAD.SHL.U32 R0, R3, 0x100000, RZ ;  /* 0x0010000003007824 */ /* 0x000fca00078e00ff */
[----:B------:R-:W-:-:S07]  /*76e0*/  LOP3.LUT R0, R5, R0, R6, 0xfe, !PT ;  /* 0x0000000005007212 */ /* 0x000fce00078efe06 */
.L_x_9031:
[----:B------:R-:W-:Y:S05]  /*76f0*/  BSYNC B0 ;  /* 0x0000000000007941 */ /* 0x000fea0003800000 */
.L_x_9030:
[----:B------:R-:W-:-:S04]  /*7700*/  FMUL.FTZ R0, R0, 1 ;  /* 0x3f80000000007820 */ /* 0x000fc80000410000 */
[----:B------:R0:W1:Y:S01]  /*7710*/  F2F.F64.F32 R18, R0 ;  /* 0x0000000000127310 */ /* 0x0000620000201800 */
[----:B------:R-:W-:Y:S05]  /*7720*/  BRA `(.L_x_8977) ;  /* 0x0000000400147947 */ /* 0x000fea0003800000 */
.L_x_9028:
        /* <DEDUP_REMOVED lines=21> */
.L_x_9037:
[----:B------:R-:W-:Y:S05]  /*7880*/  BSYNC B1 ;  /* 0x0000000000017941 */ /* 0x000fea0003800000 */
.L_x_9036:
[----:B------:R-:W-:Y:S01]  /*7890*/  LEA R5, R0, 0x37800000, 0x17 ;  /* 0x3780000000057811 */ /* 0x000fe200078eb8ff */
[----:B------:R-:W-:-:S05]  /*78a0*/  IMAD.SHL.U32 R0, R3, 0x200000, RZ ;  /* 0x0020000003007824 */ /* 0x000fca00078e00ff */
[----:B------:R-:W-:-:S07]  /*78b0*/  LOP3.LUT R0, R5, R0, R6, 0xfe, !PT ;  /* 0x0000000005007212 */ /* 0x000fce00078efe06 */
.L_x_9035:
[----:B------:R-:W-:Y:S05]  /*78c0*/  BSYNC B0 ;  /* 0x0000000000007941 */ /* 0x000fea0003800000 */
.L_x_9034:
[----:B------:R-:W-:-:S04]  /*78d0*/  FMUL.FTZ R0, R0, 1 ;  /* 0x3f80000000007820 */ /* 0x000fc80000410000 */
[----:B------:R0:W1:Y:S01]  /*78e0*/  F2F.F64.F32 R18, R0 ;  /* 0x0000000000127310 */ /* 0x0000620000201800 */
[----:B------:R-:W-:Y:S05]  /*78f0*/  BRA `(.L_x_8977) ;  /* 0x0000000000a07947 */ /* 0x000fea0003800000 */
.L_x_9027:
        /* <DEDUP_REMOVED lines=14> */
.L_x_9041:
[----:B------:R-:W-:Y:S05]  /*79e0*/  BSYNC B0 ;  /* 0x0000000000007941 */ /* 0x000fea0003800000 */
.L_x_9040:
[----:B------:R-:W-:-:S04]  /*79f0*/  FMUL.FTZ R0, R0, 1 ;  /* 0x3f80000000007820 */ /* 0x000fc80000410000 */
[----:B------:R0:W1:Y:S01]  /*7a00*/  F2F.F64.F32 R18, R0 ;  /* 0x0000000000127310 */ /* 0x0000620000201800 */
[----:B------:R-:W-:Y:S05]  /*7a10*/  BRA `(.L_x_8977) ;  /* 0x0000000000587947 */ /* 0x000fea0003800000 */
.L_x_9015:
        /* <DEDUP_REMOVED lines=16> */
.L_x_9042:
[----:B------:R-:W-:Y:S05]  /*7b20*/  BRA `(.L_x_8977) ;  /* 0x0000000000147947 */ /* 0x000fea0003800000 */
.L_x_9039:
[----:B------:R-:W2:Y:S02]  /*7b30*/  LDG.E.64 R18, desc[UR36][R4.64] ;  /* 0x0000002404127981 */ /* 0x000ea4000c1e1b00 */
[----:B--2---:R-:W0:Y:S01]  /*7b40*/  I2F.F64.U64 R18, R18 ;  /* 0x0000001200127312 */ /* 0x004e220000301800 */
[----:B------:R-:W-:Y:S05]  /*7b50*/  BRA `(.L_x_8977) ;  /* 0x0000000000087947 */ /* 0x000fea0003800000 */
.L_x_9038:
[----:B------:R-:W2:Y:S02]  /*7b60*/  LDG.E R4, desc[UR36][R4.64] ;  /* 0x0000002404047981 */ /* 0x000ea4000c1e1900 */
[----:B--2---:R0:W1:Y:S02]  /*7b70*/  I2F.F64.U32 R18, R4 ;  /* 0x0000000400127312 */ /* 0x0040640000201800 */
.L_x_8977:
[----:B------:R-:W-:Y:S05]  /*7b80*/  BSYNC B6 ;  /* 0x0000000000067941 */ /* 0x000fea0003800000 */
.L_x_8976:
[----:B------:R-:W2:Y:S01]  /*7b90*/  S2R R3, SR_TID.X ;  /* 0x0000000000037919 */ /* 0x000ea20000002100 */
[----:B------:R-:W-:Y:S01]  /*7ba0*/  BSSY B0, `(.L_x_9043) ;  /* 0x0000055000007945 */ /* 0x000fe20003800000 */
[----:B--2---:R-:W-:-:S13]  /*7bb0*/  ISETP.GE.AND P0, PT, R3, R2, PT ;  /* 0x000000020300720c */ /* 0x004fda0003f06270 */
[----:B------:R-:W-:Y:S05]  /*7bc0*/  @P0 BRA `(.L_x_9044) ;  /* 0x0000000400480947 */ /* 0x000fea0003800000 */
[----:B0--3--:R-:W-:Y:S01]  /*7bd0*/  IMAD.MOV.U32 R4, RZ, RZ, 0x652b82fe ;  /* 0x652b82feff047424 */ /* 0x009fe200078e00ff */
[----:B------:R-:W-:Y:S01]  /*7be0*/  UMOV UR4, 0xfefa39ef ;  /* 0xfefa39ef00047882 */ /* 0x000fe20000000000 */
[----:B------:R-:W-:Y:S01]  /*7bf0*/  IMAD.MOV.U32 R5, RZ, RZ, 0x3ff71547 ;  /* 0x3ff71547ff057424 */ /* 0x000fe200078e00ff */
[----:B------:R-:W-:Y:S01]  /*7c00*/  UMOV UR5, 0x3fe62e42 ;  /* 0x3fe62e4200057882 */ /* 0x000fe20000000000 */
[----:B-1---5:R-:W-:Y:S01]  /*7c10*/  DADD R10, -RZ, -R26 ;  /* 0x00000000ff0a7229 */ /* 0x022fe2000000091a */
        /* <DEDUP_REMOVED lines=55> */
.L_x_9046:
[----:B------:R-:W-:Y:S05]  /*7f90*/  BSYNC B1 ;  /* 0x0000000000017941 */ /* 0x000fea0003800000 */
.L_x_9045:
        /* <DEDUP_REMOVED lines=16> */
[----:B----4-:R-:W-:Y:S05]  /*80a0*/  CALL.REL.NOINC `($__internal_8_$__cuda_sm20_dblrcp_rn_slowpath_v3) ;  /* 0x0000005800087944 */ /* 0x010fea0003c00000 */
[----:B------:R-:W-:Y:S02]  /*80b0*/  IMAD.MOV.U32 R4, RZ, RZ, R8 ;  /* 0x000000ffff047224 */ /* 0x000fe400078e0008 */
[----:B------:R-:W-:-:S07]  /*80c0*/  IMAD.MOV.U32 R5, RZ, RZ, R9 ;  /* 0x000000ffff057224 */ /* 0x000fce00078e0009 */
.L_x_9048:
[----:B------:R-:W-:Y:S05]  /*80d0*/  BSYNC B1 ;  /* 0x0000000000017941 */ /* 0x000fea0003800000 */
.L_x_9047:
[----:B----4-:R-:W-:-:S11]  /*80e0*/  DMUL R4, R4, R36 ;  /* 0x0000002404047228 */ /* 0x010fd60000000000 */
.L_x_9044:
[----:B------:R-:W-:Y:S05]  /*80f0*/  BSYNC B0 ;  /* 0x0000000000007941 */ /* 0x000fea0003800000 */
.L_x_9043:
[----:B0-----:R-:W1:Y:S01]  /*8100*/  S2R R0, SR_TID.X ;  /* 0x0000000000007919 */ /* 0x001e620000002100 */
[----:B------:R-:W-:Y:S01]  /*8110*/  BSSY B0, `(.L_x_9049) ;  /* 0x0000054000007945 */ /* 0x000fe20003800000 */
[----:B-1---5:R-:W-:-:S05]  /*8120*/  VIADD R27, R0, 0x80 ;  /* 0x00000080001b7836 */ /* 0x022fca0000000000 */
        /* <DEDUP_REMOVED lines=61> */
.L_x_9052:
[----:B------:R-:W-:Y:S05]  /*8500*/  BSYNC B1 ;  /* 0x0000000000017941 */ /* 0x000fea0003800000 */
.L_x_9051:
        /* <DEDUP_REMOVED lines=15> */
[----:B---34-:R-:W-:Y:S05]  /*8600*/  CALL.REL.NOINC `($__internal_8_$__cuda_sm20_dblrcp_rn_slowpath_v3) ;  /* 0x0000005000b07944 */ /* 0x018fea0003c00000 */
[----:B------:R-:W-:Y:S02]  /*8610*/  IMAD.MOV.U32 R28, RZ, RZ, R8 ;  /* 0x000000ffff1c7224 */ /* 0x000fe400078e0008 */
[----:B------:R-:W-:-:S07]  /*8620*/  IMAD.MOV.U32 R29, RZ, RZ, R9 ;  /* 0x000000ffff1d7224 */ /* 0x000fce00078e0009 */
.L_x_9054:
[----:B------:R-:W-:Y:S05]  /*8630*/  BSYNC B1 ;  /* 0x0000000000017941 */ /* 0x000fea0003800000 */
.L_x_9053:
[----:B---3--:R-:W-:-:S11]  /*8640*/  DMUL R28, R28, R30 ;  /* 0x0000001e1c1c7228 */ /* 0x008fd60000000000 */
.L_x_9050:
[----:B------:R-:W-:Y:S05]  /*8650*/  BSYNC B0 ;  /* 0x0000000000007941 */ /* 0x000fea0003800000 */
.L_x_9049:
        /* <DEDUP_REMOVED lines=8> */
[----:B---3--:R-:W-:Y:S01]  /*86e0*/  DADD R12, -RZ, -R22 ;  /* 0x00000000ff0c7229 */ /* 0x008fe20000000916 */
        /* <DEDUP_REMOVED lines=55> */
.L_x_9058:
[----:B------:R-:W-:Y:S05]  /*8a60*/  BSYNC B1 ;  /* 0x0000000000017941 */ /* 0x000fea0003800000 */
.L_x_9057:
        /* <DEDUP_REMOVED lines=15> */
[----:B----4-:R-:W-:Y:S05]  /*8b60*/  CALL.REL.NOINC `($__internal_8_$__cuda_sm20_dblrcp_rn_slowpath_v3) ;  /* 0x0000004c00587944 */ /* 0x010fea0003c00000 */
.L_x_9060:
[----:B------:R-:W-:Y:S05]  /*8b70*/  BSYNC B1 ;  /* 0x0000000000017941 */ /* 0x000fea0003800000 */
.L_x_9059:
[----:B------:R-:W-:-:S11]  /*8b80*/  DMUL R24, R8, R24 ;  /* 0x0000001808187228 */ /* 0x000fd60000000000 */
.L_x_9056:
[----:B------:R-:W-:Y:S05]  /*8b90*/  BSYNC B0 ;  /* 0x0000000000007941 */ /* 0x000fea0003800000 */
.L_x_9055:
        /* <DEDUP_REMOVED lines=64> */
.L_x_9064:
[----:B------:R-:W-:Y:S05]  /*8fa0*/  BSYNC B1 ;  /* 0x0000000000017941 */ /* 0x000fea0003800000 */
.L_x_9063:
        /* <DEDUP_REMOVED lines=16> */
.L_x_9066:
[----:B------:R-:W-:Y:S05]  /*90b0*/  BSYNC B1 ;  /* 0x0000000000017941 */ /* 0x000fea0003800000 */
.L_x_9065:
[----:B---3--:R-:W-:-:S11]  /*90c0*/  DMUL R16, R8, R16 ;  /* 0x0000001008107228 */ /* 0x008fd60000000000 */
.L_x_9062:
[----:B------:R-:W-:Y:S05]  /*90d0*/  BSYNC B0 ;  /* 0x0000000000007941 */ /* 0x000fea0003800000 */
.L_x_9061:
[----:B------:R-:W0:Y:S01]  /*90e0*/  S2R R19, SR_TID.X ;  /* 0x0000000000137919 */ /* 0x000e220000002100 */
[----:B------:R-:W1:Y:S01]  /*90f0*/  LDC.U8 R18, c[0x0][0x240] ;  /* 0x00009000ff127b82 */ /* 0x000e620000000000 */
[----:B------:R-:W-:Y:S04]  /*9100*/  BSSY B6, `(.L_x_9067) ;  /* 0x000012e000067945 */ /* 0x000fe80003800000 */
[----:B------:R-:W-:Y:S05]  /*9110*/  @P0 BRA `(.L_x_9068) ;  /* 0x0000001000b00947 */ /* 0x000fea0003800000 */
[----:B------:R-:W0:Y:S01]  /*9120*/  S2R R0, SR_CTAID.X ;  /* 0x0000000000007919 */ /* 0x000e220000002500 */
[----:B------:R-:W2:Y:S01]  /*9130*/  LDC.64 R8, c[0x0][0x218] ;  /* 0x00008600ff087b82 */ /* 0x000ea20000000a00 */
[----:B-1----:R-:W-:Y:S01]  /*9140*/  PRMT R6, R18, 0x9910, RZ ;  /* 0x0000991012067816 */ /* 0x002fe200000000ff */
[----:B------:R-:W-:Y:S01]  /*9150*/  ULDC UR4, c[0x0][0x244] ;  /* 0x0000910000047ab9 */ /* 0x000fe20000000800 */
[----:B0-----:R-:W-:-:S04]  /*9160*/  IMAD R0, R0, 0x200, R19 ;  /* 0x0000020000007824 */ /* 0x001fc800078e0213 */
[----:B------:R-:W-:Y:S02]  /*9170*/  IMAD R3, R0, UR4, RZ ;  /* 0x0000000400037c24 */ /* 0x000fe4000f8e02ff */
[----:B------:R-:W-:-:S03]  /*9180*/  IMAD.MOV.U32 R0, RZ, RZ, R6 ;  /* 0x000000ffff007224 */ /* 0x000fc600078e0006 */
[----:B--2---:R-:W-:Y:S02]  /*9190*/  IADD3 R8, P1, R3, R8, RZ ;  /* 0x0000000803087210 */ /* 0x004fe40007f3e0ff */
        /* <DEDUP_REMOVED lines=15> */
.L_x_9072:
[----:B---3--:R-:W0:Y:S01]  /*9290*/  F2I.S64.F64.TRUNC R4, R4 ;  /* 0x0000000400047311 */ /* 0x008e22000030d900 */
[----:B------:R-:W-:Y:S02]  /*92a0*/  IMAD.MOV.U32 R19, RZ, RZ, R27 ;  /* 0x000000ffff137224 */ /* 0x000fe400078e001b */
[----:B0-----:R-:W-:-:S05]  /*92b0*/  IMAD.MOV.U32 R3, RZ, RZ, R4 ;  /* 0x000000ffff037224 */ /* 0x001fca00078e0004 */
[----:B------:R0:W-:Y:S01]  /*92c0*/  STG.E.U8 desc[UR36][R8.64], R3 ;  /* 0x0000000308007986 */ /* 0x0001e2000c101124 */
[----:B------:R-:W-:Y:S05]  /*92d0*/  BRA `(.L_x_9068) ;  /* 0x0000001000407947 */ /* 0x000fea0003800000 */
.L_x_9071:
[----:B------:R-:W-:-:S13]  /*92e0*/  ISETP.NE.AND P0, PT, R0, 0x2, PT ;  /* 0x000000020000780c */ /* 0x000fda0003f05270 */
[----:B------:R-:W-:Y:S05]  /*92f0*/  @!P0 BRA `(.L_x_9074) ;  /* 0x0000000000308947 */ /* 0x000fea0003800000 */
[----:B------:R-:W-:-:S13]  /*9300*/  ISETP.NE.AND P0, PT, R0, 0x3, PT ;  /* 0x000000030000780c */ /* 0x000fda0003f05270 */
[----:B------:R-:W-:Y:S05]  /*9310*/  @!P0 BRA `(.L_x_9075) ;  /* 0x0000000000188947 */ /* 0x000fea0003800000 */
[----:B------:R-:W-:-:S13]  /*9320*/  ISETP.NE.AND P0, PT, R0, 0x4, PT ;  /* 0x000000040000780c */ /* 0x000fda0003f05270 */
[----:B------:R-:W-:Y:S05]  /*9330*/  @P0 BRA `(.L_x_9073) ;  /* 0x0000000c00c40947 */ /* 0x000fea0003800000 */
[----:B---3--:R-:W0:Y:S01]  /*9340*/  F2I.S64.F64.TRUNC R4, R4 ;  /* 0x0000000400047311 */ /* 0x008e22000030d900 */
[----:B------:R-:W-:Y:S01]  /*9350*/  IMAD.MOV.U32 R19, RZ, RZ, R27 ;  /* 0x000000ffff137224 */ /* 0x000fe200078e001b */
[----:B0-----:R0:W-:Y:S01]  /*9360*/  STG.E.64 desc[UR36][R8.64], R4 ;  /* 0x0000000408007986 */ /* 0x0011e2000c101b24 */
[----:B------:R-:W-:Y:S05]  /*9370*/  BRA `(.L_x_9068) ;  /* 0x0000001000187947 */ /* 0x000fea0003800000 */
.L_x_9075:
[----:B------:R-:W0:Y:S01]  /*9380*/  F2I.F64.TRUNC R5, R4 ;  /* 0x0000000400057311 */ /* 0x000e22000030d100 */
[----:B------:R-:W-:Y:S01]  /*9390*/  IMAD.MOV.U32 R19, RZ, RZ, R27 ;  /* 0x000000ffff137224 */ /* 0x000fe200078e001b */
[----:B0-----:R0:W-:Y:S01]  /*93a0*/  STG.E desc[UR36][R8.64], R5 ;  /* 0x0000000508007986 */ /* 0x0011e2000c101924 */
[----:B------:R-:W-:Y:S05]  /*93b0*/  BRA `(.L_x_9068) ;  /* 0x0000001000087947 */ /* 0x000fea0003800000 */
.L_x_9074:
[----:B------:R-:W0:Y:S01]  /*93c0*/  F2I.F64.TRUNC R5, R4 ;  /* 0x0000000400057311 */ /* 0x000e22000030d100 */
[----:B------:R-:W-:Y:S01]  /*93d0*/  IMAD.MOV.U32 R19, RZ, RZ, R27 ;  /* 0x000000ffff137224 */ /* 0x000fe200078e001b */
[----:B0-----:R2:W-:Y:S01]  /*93e0*/  STG.E.U16 desc[UR36][R8.64], R5 ;  /* 0x0000000508007986 */ /* 0x0015e2000c101524 */
[----:B------:R-:W-:Y:S05]  /*93f0*/  BRA `(.L_x_9068) ;  /* 0x0000000c00f87947 */ /* 0x000fea0003800000 */
.L_x_9070:
        /* <DEDUP_REMOVED lines=14> */
.L_x_9077:
        /* <DEDUP_REMOVED lines=9> */
.L_x_9076:
        /* <DEDUP_REMOVED lines=15> */
.L_x_9079:
        /* <DEDUP_REMOVED lines=10> */
.L_x_9078:
[----:B------:R0:W-:Y:S01]  /*9700*/  STG.E.64 desc[UR36][R8.64], R4 ;  /* 0x0000000408007986 */ /* 0x0001e2000c101b24 */
[----:B------:R-:W-:Y:S01]  /*9710*/  IMAD.MOV.U32 R19, RZ, RZ, R27 ;  /* 0x000000ffff137224 */ /* 0x000fe200078e001b */
[----:B------:R-:W-:Y:S06]  /*9720*/  BRA `(.L_x_9068) ;  /* 0x0000000c002c7947 */ /* 0x000fec0003800000 */
.L_x_9069:
        /* <DEDUP_REMOVED lines=13> */
.L_x_9082:
[----:B------:R-:W-:Y:S01]  /*9800*/  CS2R R6, SRZ ;  /* 0x0000000000067805 */ /* 0x000fe2000001ff00 */
[----:B------:R-:W-:-:S04]  /*9810*/  IMAD.MOV.U32 R19, RZ, RZ, R27 ;  /* 0x000000ffff137224 */ /* 0x000fc800078e001b */
[----:B------:R0:W-:Y:S01]  /*9820*/  STG.E.128 desc[UR36][R8.64], R4 ;  /* 0x0000000408007986 */ /* 0x0001e2000c101d24 */
[----:B------:R-:W-:Y:S05]  /*9830*/  BRA `(.L_x_9068) ;  /* 0x0000000800e87947 */ /* 0x000fea0003800000 */
.L_x_9081:
        /* <DEDUP_REMOVED lines=25> */
.L_x_9086:
[----:B------:R-:W-:Y:S05]  /*99d0*/  BSYNC B0 ;  /* 0x0000000000007941 */ /* 0x000fea0003800000 */
.L_x_9085:
[----:B------:R-:W-:Y:S01]  /*99e0*/  LOP3.LUT R7, R0, R7, RZ, 0xfc, !PT ;  /* 0x0000000700077212 */ /* 0x000fe200078efcff */
[----:B------:R-:W-:-:S04]  /*99f0*/  IMAD.MOV.U32 R19, RZ, RZ, R27 ;  /* 0x000000ffff137224 */ /* 0x000fc800078e001b */
[----:B------:R0:W-:Y:S01]  /*9a00*/  STG.E.U8 desc[UR36][R8.64], R7 ;  /* 0x0000000708007986 */ /* 0x0001e2000c101124 */
[----:B------:R-:W-:Y:S05]  /*9a10*/  BRA `(.L_x_9068) ;  /* 0x0000000800707947 */ /* 0x000fea0003800000 */
.L_x_9084:
        /* <DEDUP_REMOVED lines=17> */
.L_x_9088:
[----:B------:R-:W-:Y:S01]  /*9b30*/  IMAD.MOV.U32 R0, RZ, RZ, 0x7f ;  /* 0x0000007fff007424 */ /* 0x000fe200078e00ff */
[----:B------:R-:W-:-:S04]  /*9b40*/  ISETP.GT.U32.AND P0, PT, R3, 0x7f800000, PT ;  /* 0x7f8000000300780c */ /* 0x000fc80003f04070 */
[----:B------:R-:W-:-:S09]  /*9b50*/  SEL R0, R0, 0x7c, P0 ;  /* 0x0000007c00007807 */ /* 0x000fd20000000000 */
.L_x_9089:
[----:B------:R-:W-:Y:S05]  /*9b60*/  BSYNC B0 ;  /* 0x0000000000007941 */ /* 0x000fea0003800000 */
.L_x_9087:
[----:B------:R-:W-:Y:S01]  /*9b70*/  LOP3.LUT R3, R7, 0x80000000, RZ, 0xc0, !PT ;  /* 0x8000000007037812 */ /* 0x000fe200078ec0ff */
[----:B------:R-:W-:-:S03]  /*9b80*/  IMAD.MOV.U32 R19, RZ, RZ, R27 ;  /* 0x000000ffff137224 */ /* 0x000fc600078e001b */
[----:B------:R-:W-:-:S04]  /*9b90*/  SHF.R.U32.HI R3, RZ, 0x18, R3 ;  /* 0x00000018ff037819 */ /* 0x000fc80000011603 */
[----:B------:R-:W-:-:S05]  /*9ba0*/  LOP3.LUT R3, R0, R3, RZ, 0xfc, !PT ;  /* 0x0000000300037212 */ /* 0x000fca00078efcff */
[----:B------:R0:W-:Y:S01]  /*9bb0*/  STG.E.U8 desc[UR36][R8.64], R3 ;  /* 0x0000000308007986 */ /* 0x0001e2000c101124 */
[----:B------:R-:W-:Y:S05]  /*9bc0*/  BRA `(.L_x_9068) ;  /* 0x0000000800047947 */ /* 0x000fea0003800000 */
.L_x_9083:
        /* <DEDUP_REMOVED lines=9> */
.L_x_9080:
        /* <DEDUP_REMOVED lines=12> */
.L_x_9092:
        /* <DEDUP_REMOVED lines=21> */
.L_x_9095:
[----:B------:R-:W-:-:S04]  /*9e70*/  LOP3.LUT R0, R7, 0x80000000, RZ, 0xc0, !PT ;  /* 0x8000000007007812 */ /* 0x000fc800078ec0ff */
[----:B------:R-:W-:-:S04]  /*9e80*/  SHF.R.U32.HI R0, RZ, 0x18, R0 ;  /* 0x00000018ff007819 */ /* 0x000fc80000011600 */
[----:B------:R-:W-:-:S07]  /*9e90*/  LOP3.LUT R0, R3, R0, RZ, 0xfc, !PT ;  /* 0x0000000003007212 */ /* 0x000fce00078efcff */
.L_x_9094:
[----:B------:R-:W-:Y:S05]  /*9ea0*/  BSYNC B0 ;  /* 0x0000000000007941 */ /* 0x000fea0003800000 */
.L_x_9093:
[----:B------:R0:W-:Y:S01]  /*9eb0*/  STG.E.U8 desc[UR36][R8.64], R0 ;  /* 0x0000000008007986 */ /* 0x0001e2000c101124 */
[----:B------:R-:W-:Y:S01]  /*9ec0*/  IMAD.MOV.U32 R19, RZ, RZ, R27 ;  /* 0x000000ffff137224 */ /* 0x000fe200078e001b */
[----:B------:R-:W-:Y:S06]  /*9ed0*/  BRA `(.L_x_9068) ;  /* 0x0000000400407947 */ /* 0x000fec0003800000 */
.L_x_9091:
        /* <DEDUP_REMOVED lines=21> */
.L_x_9098:
[----:B------:R-:W-:-:S04]  /*a030*/  LOP3.LUT R0, R7, 0x80000000, RZ, 0xc0, !PT ;  /* 0x8000000007007812 */ /* 0x000fc800078ec0ff */
[----:B------:R-:W-:-:S04]  /*a040*/  SHF.R.U32.HI R0, RZ, 0x18, R0 ;  /* 0x00000018ff007819 */ /* 0x000fc80000011600 */
[----:B------:R-:W-:-:S07]  /*a050*/  LOP3.LUT R0, R3, R0, RZ, 0xfc, !PT ;  /* 0x0000000003007212 */ /* 0x000fce00078efcff */
.L_x_9097:
[----:B------:R-:W-:Y:S05]  /*a060*/  BSYNC B0 ;  /* 0x0000000000007941 */ /* 0x000fea0003800000 */
.L_x_9096:
[----:B------:R0:W-:Y:S01]  /*a070*/  STG.E.U8 desc[UR36][R8.64], R0 ;  /* 0x0000000008007986 */ /* 0x0001e2000c101124 */
[----:B------:R-:W-:Y:S01]  /*a080*/  IMAD.MOV.U32 R19, RZ, RZ, R27 ;  /* 0x000000ffff137224 */ /* 0x000fe200078e001b */
[----:B------:R-:W-:Y:S06]  /*a090*/  BRA `(.L_x_9068) ;  /* 0x0000000000d07947 */ /* 0x000fec0003800000 */
.L_x_9090:
        /* <DEDUP_REMOVED lines=27> */
.L_x_9073:
[----:B------:R-:W-:Y:S01]  /*a250*/  MOV R14, 0x0 ;  /* 0x00000000000e7802 */ /* 0x000fe20000000f00 */
[----:B------:R-:W-:Y:S01]  /*a260*/  ULDC.64 UR4, c[0x4][0x128] ;  /* 0x01004a0000047ab9 */ /* 0x000fe20000000a00 */
[----:B------:R-:W-:Y:S01]  /*a270*/  ULDC.64 UR6, c[0x4][0x130] ;  /* 0x01004c0000067ab9 */ /* 0x000fe20000000a00 */
[----:B---3--:R-:W-:Y:S02]  /*a280*/  IMAD.U32 R4, RZ, RZ, UR4 ;  /* 0x00000004ff047e24 */ /* 0x008fe4000f8e00ff */
        /* <DEDUP_REMOVED lines=11> */
[----:B0---4-:R-:W-:Y:S05]  /*a340*/  CALL.ABS.NOINC R14 ;  /* 0x000000000e007343 */ /* 0x011fea0003c00000 */
.L_x_9101:
[----:B------:R-:W-:Y:S01]  /*a350*/  IMAD.MOV.U32 R19, RZ, RZ, R27 ;  /* 0x000000ffff137224 */ /* 0x000fe200078e001b */
[----:B------:R-:W-:Y:S06]  /*a360*/  BRA `(.L_x_9068) ;  /* 0x00000000001c7947 */ /* 0x000fec0003800000 */
.L_x_9100:
[----:B---3--:R-:W0:Y:S01]  /*a370*/  F2I.U64.F64.TRUNC R4, R4 ;  /* 0x0000000400047311 */ /* 0x008e22000030d800 */
[----:B------:R-:W-:Y:S01]  /*a380*/  IMAD.MOV.U32 R19, RZ, RZ, R27 ;  /* 0x000000ffff137224 */ /* 0x000fe200078e001b */
[----:B0-----:R0:W-:Y:S01]  /*a390*/  STG.E.64 desc[UR36][R8.64], R4 ;  /* 0x0000000408007986 */ /* 0x0011e2000c101b24 */
[----:B------:R-:W-:Y:S05]  /*a3a0*/  BRA `(.L_x_9068) ;  /* 0x00000000000c7947 */ /* 0x000fea0003800000 */
.L_x_9099:
[----:B------:R-:W0:Y:S01]  /*a3b0*/  F2I.U32.F64.TRUNC R5, R4 ;  /* 0x0000000400057311 */ /* 0x000e22000030d000 */
[----:B------:R-:W-:Y:S01]  /*a3c0*/  IMAD.MOV.U32 R19, RZ, RZ, R27 ;  /* 0x000000ffff137224 */ /* 0x000fe200078e001b */
[----:B0-----:R0:W-:Y:S06]  /*a3d0*/  STG.E desc[UR36][R8.64], R5 ;  /* 0x0000000508007986 */ /* 0x0011ec000c101924 */
.L_x_9068:
[----:B------:R-:W-:Y:S05]  /*a3e0*/  BSYNC B6 ;  /* 0x0000000000067941 */ /* 0x000fea0003800000 */
.L_x_9067:
[----:B0-----:R-:W-:Y:S01]  /*a3f0*/  ISETP.GE.AND P0, PT, R19, R2, PT ;  /* 0x000000021300720c */ /* 0x001fe20003f06270 */
[----:B------:R-:W-:-:S12]  /*a400*/  BSSY B6, `(.L_x_9102) ;  /* 0x0000232000067945 */ /* 0x000fd80003800000 */
[----:B------:R-:W-:Y:S05]  /*a410*/  @P0 BRA `(.L_x_9103) ;  /* 0x0000002000c00947 */ /* 0x000fea0003800000 */
[----:B------:R-:W0:Y:S01]  /*a420*/  S2R R0, SR_CTAID.X ;  /* 0x0000000000007919 */ /* 0x000e220000002500 */
[----:B--23--:R-:W2:Y:S01]  /*a430*/  LDC.64 R4, c[0x0][0x218] ;  /* 0x00008600ff047b82 */ /* 0x00cea20000000a00 */
        /* <DEDUP_REMOVED lines=20> */
.L_x_9107:
[----:B------:R-:W0:Y:S02]  /*a580*/  F2I.S64.F64.TRUNC R28, R28 ;  /* 0x0000001c001c7311 */ /* 0x000e24000030d900 */
[----:B0-----:R-:W-:-:S05]  /*a590*/  IMAD.MOV.U32 R3, RZ, RZ, R28 ;  /* 0x000000ffff037224 */ /* 0x001fca00078e001c */
[----:B------:R0:W-:Y:S01]  /*a5a0*/  STG.E.U8 desc[UR36][R4.64], R3 ;  /* 0x0000000304007986 */ /* 0x0001e2000c101124 */
[----:B------:R-:W-:Y:S05]  /*a5b0*/  BRA `(.L_x_9109) ;  /* 0x0000000c00f07947 */ /* 0x000fea0003800000 */
.L_x_9106:
        /* <DEDUP_REMOVED lines=9> */
.L_x_9111:
[----:B------:R-:W0:Y:S02]  /*a650*/  F2I.F64.TRUNC R29, R28 ;  /* 0x0000001c001d7311 */ /* 0x000e24000030d100 */
[----:B0-----:R2:W-:Y:S01]  /*a660*/  STG.E desc[UR36][R4.64], R29 ;  /* 0x0000001d04007986 */ /* 0x0015e2000c101924 */
[----:B------:R-:W-:Y:S05]  /*a670*/  BRA `(.L_x_9109) ;  /* 0x0000000c00c07947 */ /* 0x000fea0003800000 */
.L_x_9110:
[----:B------:R-:W0:Y:S02]  /*a680*/  F2I.F64.TRUNC R29, R28 ;  /* 0x0000001c001d7311 */ /* 0x000e24000030d100 */
[----:B0-----:R0:W-:Y:S01]  /*a690*/  STG.E.U16 desc[UR36][R4.64], R29 ;  /* 0x0000001d04007986 */ /* 0x0011e2000c101524 */
[----:B------:R-:W-:Y:S05]  /*a6a0*/  BRA `(.L_x_9109) ;  /* 0x0000000c00b47947 */ /* 0x000fea0003800000 */
.L_x_9105:
        /* <DEDUP_REMOVED lines=13> */
.L_x_9113:
        /* <DEDUP_REMOVED lines=8> */
.L_x_9112:
        /* <DEDUP_REMOVED lines=14> */
.L_x_9115:
        /* <DEDUP_REMOVED lines=9> */
.L_x_9114:
[----:B------:R0:W-:Y:S01]  /*a970*/  STG.E.64 desc[UR36][R4.64], R28 ;  /* 0x0000001c04007986 */ /* 0x0001e2000c101b24 */
[----:B------:R-:W-:Y:S05]  /*a980*/  BRA `(.L_x_9109) ;  /* 0x0000000800fc7947 */ /* 0x000fea0003800000 */
.L_x_9104:
        /* <DEDUP_REMOVED lines=12> */
.L_x_9118:
[----:B------:R-:W-:-:S05]  /*aa50*/  CS2R R30, SRZ ;  /* 0x00000000001e7805 */ /* 0x000fca000001ff00 */
[----:B------:R0:W-:Y:S01]  /*aa60*/  STG.E.128 desc[UR36][R4.64], R28 ;  /* 0x0000001c04007986 */ /* 0x0001e2000c101d24 */
[----:B------:R-:W-:Y:S05]  /*aa70*/  BRA `(.L_x_9109) ;  /* 0x0000000800c07947 */ /* 0x000fea0003800000 */
.L_x_9117:
        /* <DEDUP_REMOVED lines=25> */
.L_x_9122:
[----:B------:R-:W-:Y:S05]  /*ac10*/  BSYNC B0 ;  /* 0x0000000000007941 */ /* 0x000fea0003800000 */
.L_x_9121:
[----:B------:R-:W-:-:S05]  /*ac20*/  LOP3.LUT R7, R0, R7, RZ, 0xfc, !PT ;  /* 0x0000000700077212 */ /* 0x000fca00078efcff */
[----:B------:R0:W-:Y:S01]  /*ac30*/  STG.E.U8 desc[UR36][R4.64], R7 ;  /* 0x0000000704007986 */ /* 0x0001e2000c101124 */
[----:B------:R-:W-:Y:S05]  /*ac40*/  BRA `(.L_x_9109) ;  /* 0x00000008004c7947 */ /* 0x000fea0003800000 */
.L_x_9120:
        /* <DEDUP_REMOVED lines=17> */
.L_x_9124:
[----:B------:R-:W-:Y:S01]  /*ad60*/  IMAD.MOV.U32 R0, RZ, RZ, 0x7f ;  /* 0x0000007fff007424 */ /* 0x000fe200078e00ff */
[----:B------:R-:W-:-:S04]  /*ad70*/  ISETP.GT.U32.AND P0, PT, R3, 0x7f800000, PT ;  /* 0x7f8000000300780c */ /* 0x000fc80003f04070 */
[----:B------:R-:W-:-:S09]  /*ad80*/  SEL R0, R0, 0x7c, P0 ;  /* 0x0000007c00007807 */ /* 0x000fd20000000000 */
.L_x_9125:
[----:B------:R-:W-:Y:S05]  /*ad90*/  BSYNC B0 ;  /* 0x0000000000007941 */ /* 0x000fea0003800000 */
.L_x_9123:
[----:B------:R-:W-:-:S04]  /*ada0*/  LOP3.LUT R3, R7, 0x80000000, RZ, 0xc0, !PT ;  /* 0x8000000007037812 */ /* 0x000fc800078ec0ff */
[----:B------:R-:W-:-:S04]  /*adb0*/  SHF.R.U32.HI R3, RZ, 0x18, R3 ;  /* 0x00000018ff037819 */ /* 0x000fc80000011603 */
[----:B------:R-:W-:-:S05]  /*adc0*/  LOP3.LUT R3, R0, R3, RZ, 0xfc, !PT ;  /* 0x0000000300037212 */ /* 0x000fca00078efcff */
[----:B------:R0:W-:Y:S01]  /*add0*/  STG.E.U8 desc[UR36][R4.64], R3 ;  /* 0x0000000304007986 */ /* 0x0001e2000c101124 */
[----:B------:R-:W-:Y:S05]  /*ade0*/  BRA `(.L_x_9109) ;  /* 0x0000000400e47947 */ /* 0x000fea0003800000 */
.L_x_9119:
        /* <DEDUP_REMOVED lines=8> */
.L_x_9116:
        /* <DEDUP_REMOVED lines=11> */
.L_x_9128:
        /* <DEDUP_REMOVED lines=21> */
.L_x_9131:
[----:B------:R-:W-:-:S04]  /*b070*/  LOP3.LUT R0, R7, 0x80000000, RZ, 0xc0, !PT ;  /* 0x8000000007007812 */ /* 0x000fc800078ec0ff */
[----:B------:R-:W-:-:S04]  /*b080*/  SHF.R.U32.HI R0, RZ, 0x18, R0 ;  /* 0x00000018ff007819 */ /* 0x000fc80000011600 */
[----:B------:R-:W-:-:S07]  /*b090*/  LOP3.LUT R0, R3, R0, RZ, 0xfc, !PT ;  /* 0x0000000003007212 */ /* 0x000fce00078efcff */
.L_x_9130:
[----:B------:R-:W-:Y:S05]  /*b0a0*/  BSYNC B0 ;  /* 0x0000000000007941 */ /* 0x000fea0003800000 */
.L_x_9129:
[----:B------:R0:W-:Y:S01]  /*b0b0*/  STG.E.U8 desc[UR36][R4.64], R0 ;  /* 0x0000000004007986 */ /* 0x0001e2000c101124 */
[----:B------:R-:W-:Y:S05]  /*b0c0*/  BRA `(.L_x_9109) ;  /* 0x00000004002c7947 */ /* 0x000fea0003800000 */
.L_x_9127:
        /* <DEDUP_REMOVED lines=21> */
.L_x_9134:
[----:B------:R-:W-:-:S04]  /*b220*/  LOP3.LUT R0, R7, 0x80000000, RZ, 0xc0, !PT ;  /* 0x8000000007007812 */ /* 0x000fc800078ec0ff */
[----:B------:R-:W-:-:S04]  /*b230*/  SHF.R.U32.HI R0, RZ, 0x18, R0 ;  /* 0x00000018ff007819 */ /* 0x000fc80000011600 */
[----:B------:R-:W-:-:S07]  /*b240*/  LOP3.LUT R0, R3, R0, RZ, 0xfc, !PT ;  /* 0x0000000003007212 */ /* 0x000fce00078efcff */
.L_x_9133:
[----:B------:R-:W-:Y:S05]  /*b250*/  BSYNC B0 ;  /* 0x0000000000007941 */ /* 0x000fea0003800000 */
.L_x_9132:
[----:B------:R0:W-:Y:S01]  /*b260*/  STG.E.U8 desc[UR36][R4.64], R0 ;  /* 0x0000000004007986 */ /* 0x0001e2000c101124 */
[----:B------:R-:W-:Y:S05]  /*b270*/  BRA `(.L_x_9109) ;  /* 0x0000000000c07947 */ /* 0x000fea0003800000 */
.L_x_9126:
        /* <DEDUP_REMOVED lines=26> */
.L_x_9108:
        /* <DEDUP_REMOVED lines=16> */
.L_x_9137:
[----:B------:R-:W-:Y:S05]  /*b520*/  BRA `(.L_x_9109) ;  /* 0x0000000000147947 */ /* 0x000fea0003800000 */
.L_x_9136:
[----:B------:R-:W0:Y:S02]  /*b530*/  F2I.U64.F64.TRUNC R28, R28 ;  /* 0x0000001c001c7311 */ /* 0x000e24000030d800 */
[----:B0-----:R0:W-:Y:S01]  /*b540*/  STG.E.64 desc[UR36][R4.64], R28 ;  /* 0x0000001c04007986 */ /* 0x0011e2000c101b24 */
[----:B------:R-:W-:Y:S05]  /*b550*/  BRA `(.L_x_9109) ;  /* 0x0000000000087947 */ /* 0x000fea0003800000 */
.L_x_9135:
[----:B------:R-:W0:Y:S02]  /*b560*/  F2I.U32.F64.TRUNC R29, R28 ;  /* 0x0000001c001d7311 */ /* 0x000e24000030d000 */
[----:B0-----:R0:W-:Y:S02]  /*b570*/  STG.E desc[UR36][R4.64], R29 ;  /* 0x0000001d04007986 */ /* 0x0011e4000c101924 */
.L_x_9109:
[----:B------:R-:W-:-:S05]  /*b580*/  VIADD R19, R19, 0x80 ;  /* 0x0000008013137836 */ /* 0x000fca0000000000 */
[----:B------:R-:W-:-:S13]  /*b590*/  ISETP.GE.AND P0, PT, R19, R2, PT ;  /* 0x000000021300720c */ /* 0x000fda0003f06270 */
[----:B------:R-:W-:Y:S05]  /*b5a0*/  @P0 BRA `(.L_x_9103) ;  /* 0x00000010005c0947 */ /* 0x000fea0003800000 */
[----:B0-----:R-:W0:Y:S01]  /*b5b0*/  S2R R0, SR_CTAID.X ;  /* 0x0000000000007919 */ /* 0x001e220000002500 */
[----:B-123--:R-:W1:Y:S01]  /*b5c0*/  LDC.64 R4, c[0x0][0x218] ;  /* 0x00008600ff047b82 */ /* 0x00ee620000000a00 */
        /* <DEDUP_REMOVED lines=20> */
.L_x_9141:
[----:B------:R-:W0:Y:S02]  /*b710*/  F2I.S64.F64.TRUNC R24, R24 ;  /* 0x0000001800187311 */ /* 0x000e24000030d900 */
[----:B0-----:R-:W-:-:S05]  /*b720*/  IMAD.MOV.U32 R3, RZ, RZ, R24 ;  /* 0x000000ffff037224 */ /* 0x001fca00078e0018 */
[----:B------:R0:W-:Y:S01]  /*b730*/  STG.E.U8 desc[UR36][R4.64], R3 ;  /* 0x0000000304007986 */ /* 0x0001e2000c101124 */
[----:B------:R-:W-:Y:S05]  /*b740*/  BRA `(.L_x_9143) ;  /* 0x0000000c00f07947 */ /* 0x000fea0003800000 */
.L_x_9140:
        /* <DEDUP_REMOVED lines=9> */
.L_x_9145:
[----:B------:R-:W0:Y:S02]  /*b7e0*/  F2I.F64.TRUNC R25, R24 ;  /* 0x0000001800197311 */ /* 0x000e24000030d100 */
[----:B0-----:R0:W-:Y:S01]  /*b7f0*/  STG.E desc[UR36][R4.64], R25 ;  /* 0x0000001904007986 */ /* 0x0011e2000c101924 */
[----:B------:R-:W-:Y:S05]  /*b800*/  BRA `(.L_x_9143) ;  /* 0x0000000c00c07947 */ /* 0x000fea0003800000 */
.L_x_9144:
[----:B------:R-:W0:Y:S02]  /*b810*/  F2I.F64.TRUNC R25, R24 ;  /* 0x0000001800197311 */ /* 0x000e24000030d100 */
[----:B0-----:R0:W-:Y:S01]  /*b820*/  STG.E.U16 desc[UR36][R4.64], R25 ;  /* 0x0000001904007986 */ /* 0x0011e2000c101524 */
[----:B------:R-:W-:Y:S05]  /*b830*/  BRA `(.L_x_9143) ;  /* 0x0000000c00b47947 */ /* 0x000fea0003800000 */
.L_x_9139:
        /* <DEDUP_REMOVED lines=13> */
.L_x_9147:
        /* <DEDUP_REMOVED lines=8> */
.L_x_9146:
        /* <DEDUP_REMOVED lines=14> */
.L_x_9149:
        /* <DEDUP_REMOVED lines=9> */
.L_x_9148:
[----:B------:R0:W-:Y:S01]  /*bb00*/  STG.E.64 desc[UR36][R4.64], R24 ;  /* 0x0000001804007986 */ /* 0x0001e2000c101b24 */
[----:B------:R-:W-:Y:S05]  /*bb10*/  BRA `(.L_x_9143) ;  /* 0x0000000800fc7947 */ /* 0x000fea0003800000 */
.L_x_9138:
        /* <DEDUP_REMOVED lines=12> */
.L_x_9152:
[----:B------:R-:W-:-:S05]  /*bbe0*/  CS2R R26, SRZ ;  /* 0x00000000001a7805 */ /* 0x000fca000001ff00 */
[----:B------:R1:W-:Y:S01]  /*bbf0*/  STG.E.128 desc[UR36][R4.64], R24 ;  /* 0x0000001804007986 */ /* 0x0003e2000c101d24 */
[----:B------:R-:W-:Y:S05]  /*bc00*/  BRA `(.L_x_9143) ;  /* 0x0000000800c07947 */ /* 0x000fea0003800000 */
.L_x_9151:
        /* <DEDUP_REMOVED lines=25> */
.L_x_9156:
[----:B------:R-:W-:Y:S05]  /*bda0*/  BSYNC B0 ;  /* 0x0000000000007941 */ /* 0x000fea0003800000 */
.L_x_9155:
[----:B------:R-:W-:-:S05]  /*bdb0*/  LOP3.LUT R7, R0, R7, RZ, 0xfc, !PT ;  /* 0x0000000700077212 */ /* 0x000fca00078efcff */
[----:B------:R0:W-:Y:S01]  /*bdc0*/  STG.E.U8 desc[UR36][R4.64], R7 ;  /* 0x0000000704007986 */ /* 0x0001e2000c101124 */
[----:B------:R-:W-:Y:S05]  /*bdd0*/  BRA `(.L_x_9143) ;  /* 0x00000008004c7947 */ /* 0x000fea0003800000 */
.L_x_9154:
        /* <DEDUP_REMOVED lines=17> */
.L_x_9158:
[----:B------:R-:W-:Y:S01]  /*bef0*/  IMAD.MOV.U32 R0, RZ, RZ, 0x7f ;  /* 0x0000007fff007424 */ /* 0x000fe200078e00ff */
[----:B------:R-:W-:-:S04]  /*bf00*/  ISETP.GT.U32.AND P0, PT, R3, 0x7f800000, PT ;  /* 0x7f8000000300780c */ /* 0x000fc80003f04070 */
[----:B------:R-:W-:-:S09]  /*bf10*/  SEL R0, R0, 0x7c, P0 ;  /* 0x0000007c00007807 */ /* 0x000fd20000000000 */
.L_x_9159:
[----:B------:R-:W-:Y:S05]  /*bf20*/  BSYNC B0 ;  /* 0x0000000000007941 */ /* 0x000fea0003800000 */
.L_x_9157:
[----:B------:R-:W-:-:S04]  /*bf30*/  LOP3.LUT R3, R7, 0x80000000, RZ, 0xc0, !PT ;  /* 0x8000000007037812 */ /* 0x000fc800078ec0ff */
[----:B------:R-:W-:-:S04]  /*bf40*/  SHF.R.U32.HI R3, RZ, 0x18, R3 ;  /* 0x00000018ff037819 */ /* 0x000fc80000011603 */
[----:B------:R-:W-:-:S05]  /*bf50*/  LOP3.LUT R3, R0, R3, RZ, 0xfc, !PT ;  /* 0x0000000300037212 */ /* 0x000fca00078efcff */
[----:B------:R3:W-:Y:S01]  /*bf60*/  STG.E.U8 desc[UR36][R4.64], R3 ;  /* 0x0000000304007986 */ /* 0x0007e2000c101124 */
[----:B------:R-:W-:Y:S05]  /*bf70*/  BRA `(.L_x_9143) ;  /* 0x0000000400e47947 */ /* 0x000fea0003800000 */
.L_x_9153:
        /* <DEDUP_REMOVED lines=8> */
.L_x_9150:
        /* <DEDUP_REMOVED lines=11> */
.L_x_9162:
        /* <DEDUP_REMOVED lines=21> */
.L_x_9165:
[----:B------:R-:W-:-:S04]  /*c200*/  LOP3.LUT R0, R7, 0x80000000, RZ, 0xc0, !PT ;  /* 0x8000000007007812 */ /* 0x000fc800078ec0ff */
[----:B------:R-:W-:-:S04]  /*c210*/  SHF.R.U32.HI R0, RZ, 0x18, R0 ;  /* 0x00000018ff007819 */ /* 0x000fc80000011600 */
[----:B------:R-:W-:-:S07]  /*c220*/  LOP3.LUT R0, R3, R0, RZ, 0xfc, !PT ;  /* 0x0000000003007212 */ /* 0x000fce00078efcff */
.L_x_9164:
[----:B------:R-:W-:Y:S05]  /*c230*/  BSYNC B0 ;  /* 0x0000000000007941 */ /* 0x000fea0003800000 */
.L_x_9163:
[----:B------:R0:W-:Y:S01]  /*c240*/  STG.E.U8 desc[UR36][R4.64], R0 ;  /* 0x0000000004007986 */ /* 0x0001e2000c101124 */
[----:B------:R-:W-:Y:S05]  /*c250*/  BRA `(.L_x_9143) ;  /* 0x00000004002c7947 */ /* 0x000fea0003800000 */
.L_x_9161:
        /* <DEDUP_REMOVED lines=21> */
.L_x_9168:
[----:B------:R-:W-:-:S04]  /*c3b0*/  LOP3.LUT R0, R7, 0x80000000, RZ, 0xc0, !PT ;  /* 0x8000000007007812 */ /* 0x000fc800078ec0ff */
[----:B------:R-:W-:-:S04]  /*c3c0*/  SHF.R.U32.HI R0, RZ, 0x18, R0 ;  /* 0x00000018ff007819 */ /* 0x000fc80000011600 */
[----:B------:R-:W-:-:S07]  /*c3d0*/  LOP3.LUT R0, R3, R0, RZ, 0xfc, !PT ;  /* 0x0000000003007212 */ /* 0x000fce00078efcff */
.L_x_9167:
[----:B------:R-:W-:Y:S05]  /*c3e0*/  BSYNC B0 ;  /* 0x0000000000007941 */ /* 0x000fea0003800000 */
.L_x_9166:
[----:B------:R0:W-:Y:S01]  /*c3f0*/  STG.E.U8 desc[UR36][R4.64], R0 ;  /* 0x0000000004007986 */ /* 0x0001e2000c101124 */
[----:B------:R-:W-:Y:S05]  /*c400*/  BRA `(.L_x_9143) ;  /* 0x0000000000c07947 */ /* 0x000fea0003800000 */
.L_x_9160:
        /* <DEDUP_REMOVED lines=26> */
.L_x_9142:
        /* <DEDUP_REMOVED lines=16> */
.L_x_9171:
[----:B------:R-:W-:Y:S05]  /*c6b0*/  BRA `(.L_x_9143) ;  /* 0x0000000000147947 */ /* 0x000fea0003800000 */
.L_x_9170:
[----:B------:R-:W0:Y:S02]  /*c6c0*/  F2I.U64.F64.TRUNC R24, R24 ;  /* 0x0000001800187311 */ /* 0x000e24000030d800 */
[----:B0-----:R0:W-:Y:S01]  /*c6d0*/  STG.E.64 desc[UR36][R4.64], R24 ;  /* 0x0000001804007986 */ /* 0x0011e2000c101b24 */
[----:B------:R-:W-:Y:S05]  /*c6e0*/  BRA `(.L_x_9143) ;  /* 0x0000000000087947 */ /* 0x000fea0003800000 */
.L_x_9169:
[----:B------:R-:W0:Y:S02]  /*c6f0*/  F2I.U32.F64.TRUNC R25, R24 ;  /* 0x0000001800197311 */ /* 0x000e24000030d000 */
[----:B0-----:R0:W-:Y:S02]  /*c700*/  STG.E desc[UR36][R4.64], R25 ;  /* 0x0000001904007986 */ /* 0x0011e4000c101924 */
.L_x_9143:
[----:B------:R-:W-:-:S07]  /*c710*/  VIADD R19, R19, 0x80 ;  /* 0x0000008013137836 */ /* 0x000fce0000000000 */
.L_x_9103:
[----:B------:R-:W-:Y:S05]  /*c720*/  BSYNC B6 ;  /* 0x0000000000067941 */ /* 0x000fea0003800000 */
.L_x_9102:
[----:B------:R-:W-:-:S13]  /*c730*/  ISETP.GE.AND P0, PT, R19, R2, PT ;  /* 0x000000021300720c */ /* 0x000fda0003f06270 */
[----:B------:R-:W-:Y:S05]  /*c740*/  @P0 EXIT ;  /* 0x000000000000094d */ /* 0x000fea0003800000 */
[----:B0-2---:R-:W0:Y:S01]  /*c750*/  S2R R0, SR_CTAID.X ;  /* 0x0000000000007919 */ /* 0x005e220000002500 */
[----:B---3--:R-:W2:Y:S01]  /*c760*/  LDC.64 R2, c[0x0][0x218] ;  /* 0x00008600ff027b82 */ /* 0x008ea20000000a00 */
[----:B------:R-:W-:Y:S01]  /*c770*/  ULDC UR4, c[0x0][0x244] ;  /* 0x0000910000047ab9 */ /* 0x000fe20000000800 */
[----:B0-----:R-:W-:Y:S01]  /*c780*/  IMAD R19, R0, 0x200, R19 ;  /* 0x0000020000137824 */ /* 0x001fe200078e0213 */
[----:B-1----:R-:W-:-:S03]  /*c790*/  PRMT R0, R18, 0x9910, RZ ;  /* 0x0000991012007816 */ /* 0x002fc600000000ff */
        /* <DEDUP_REMOVED lines=16> */
.L_x_9175:
[----:B------:R-:W0:Y:S02]  /*c8a0*/  F2I.S64.F64.TRUNC R16, R16 ;  /* 0x0000001000107311 */ /* 0x000e24000030d900 */
[----:B0-----:R-:W-:-:S05]  /*c8b0*/  IMAD.MOV.U32 R5, RZ, RZ, R16 ;  /* 0x000000ffff057224 */ /* 0x001fca00078e0010 */
[----:B------:R-:W-:Y:S01]  /*c8c0*/  STG.E.U8 desc[UR36][R2.64], R5 ;  /* 0x0000000502007986 */ /* 0x000fe2000c101124 */
[----:B------:R-:W-:Y:S05]  /*c8d0*/  EXIT ;  /* 0x000000000000794d */ /* 0x000fea0003800000 */
.L_x_9174:
        /* <DEDUP_REMOVED lines=9> */
.L_x_9178:
[----:B------:R-:W0:Y:S02]  /*c970*/  F2I.F64.TRUNC R17, R16 ;  /* 0x0000001000117311 */ /* 0x000e24000030d100 */
[----:B0-----:R-:W-:Y:S01]  /*c980*/  STG.E desc[UR36][R2.64], R17 ;  /* 0x0000001102007986 */ /* 0x001fe2000c101924 */
[----:B------:R-:W-:Y:S05]  /*c990*/  EXIT ;  /* 0x000000000000794d */ /* 0x000fea0003800000 */
.L_x_9177:
[----:B------:R-:W0:Y:S02]  /*c9a0*/  F2I.F64.TRUNC R17, R16 ;  /* 0x0000001000117311 */ /* 0x000e24000030d100 */
[----:B0-----:R-:W-:Y:S01]  /*c9b0*/  STG.E.U16 desc[UR36][R2.64], R17 ;  /* 0x0000001102007986 */ /* 0x001fe2000c101524 */
[----:B------:R-:W-:Y:S05]  /*c9c0*/  EXIT ;  /* 0x000000000000794d */ /* 0x000fea0003800000 */
.L_x_9173:
        /* <DEDUP_REMOVED lines=13> */
.L_x_9180:
        /* <DEDUP_REMOVED lines=8> */
.L_x_9179:
        /* <DEDUP_REMOVED lines=14> */
.L_x_9182:
        /* <DEDUP_REMOVED lines=9> */
.L_x_9181:
[----:B------:R-:W-:Y:S01]  /*cc90*/  STG.E.64 desc[UR36][R2.64], R16 ;  /* 0x0000001002007986 */ /* 0x000fe2000c101b24 */
[----:B------:R-:W-:Y:S05]  /*cca0*/  EXIT ;  /* 0x000000000000794d */ /* 0x000fea0003800000 */
.L_x_9172:
        /* <DEDUP_REMOVED lines=12> */
.L_x_9185:
[----:B------:R-:W-:-:S05]  /*cd70*/  CS2R R18, SRZ ;  /* 0x0000000000127805 */ /* 0x000fca000001ff00 */
[----:B------:R-:W-:Y:S01]  /*cd80*/  STG.E.128 desc[UR36][R2.64], R16 ;  /* 0x0000001002007986 */ /* 0x000fe2000c101d24 */
[----:B------:R-:W-:Y:S05]  /*cd90*/  EXIT ;  /* 0x000000000000794d */ /* 0x000fea0003800000 */
.L_x_9184:
        /* <DEDUP_REMOVED lines=25> */
.L_x_9189:
[----:B------:R-:W-:Y:S05]  /*cf30*/  BSYNC B0 ;  /* 0x0000000000007941 */ /* 0x000fea0003800000 */
.L_x_9188:
[----:B------:R-:W-:-:S05]  /*cf40*/  LOP3.LUT R5, R0, R5, RZ, 0xfc, !PT ;  /* 0x0000000500057212 */ /* 0x000fca00078efcff */
[----:B------:R-:W-:Y:S01]  /*cf50*/  STG.E.U8 desc[UR36][R2.64], R5 ;  /* 0x0000000502007986 */ /* 0x000fe2000c101124 */
[----:B------:R-:W-:Y:S05]  /*cf60*/  EXIT ;  /* 0x000000000000794d */ /* 0x000fea0003800000 */
.L_x_9187:
        /* <DEDUP_REMOVED lines=17> */
.L_x_9191:
[----:B------:R-:W-:Y:S01]  /*d080*/  IMAD.MOV.U32 R0, RZ, RZ, 0x7f ;  /* 0x0000007fff007424 */ /* 0x000fe200078e00ff */
[----:B------:R-:W-:-:S04]  /*d090*/  ISETP.GT.U32.AND P0, PT, R4, 0x7f800000, PT ;  /* 0x7f8000000400780c */ /* 0x000fc80003f04070 */
[----:B------:R-:W-:-:S09]  /*d0a0*/  SEL R0, R0, 0x7c, P0 ;  /* 0x0000007c00007807 */ /* 0x000fd20000000000 */
.L_x_9192:
[----:B------:R-:W-:Y:S05]  /*d0b0*/  BSYNC B0 ;  /* 0x0000000000007941 */ /* 0x000fea0003800000 */
.L_x_9190:
[----:B------:R-:W-:-:S04]  /*d0c0*/  LOP3.LUT R4, R5, 0x80000000, RZ, 0xc0, !PT ;  /* 0x8000000005047812 */ /* 0x000fc800078ec0ff */
[----:B------:R-:W-:-:S04]  /*d0d0*/  SHF.R.U32.HI R5, RZ, 0x18, R4 ;  /* 0x00000018ff057819 */ /* 0x000fc80000011604 */
[----:B------:R-:W-:-:S05]  /*d0e0*/  LOP3.LUT R5, R0, R5, RZ, 0xfc, !PT ;  /* 0x0000000500057212 */ /* 0x000fca00078efcff */
[----:B------:R-:W-:Y:S01]  /*d0f0*/  STG.E.U8 desc[UR36][R2.64], R5 ;  /* 0x0000000502007986 */ /* 0x000fe2000c101124 */
[----:B------:R-:W-:Y:S05]  /*d100*/  EXIT ;  /* 0x000000000000794d */ /* 0x000fea0003800000 */
.L_x_9186:
        /* <DEDUP_REMOVED lines=8> */
.L_x_9183:
        /* <DEDUP_REMOVED lines=11> */
.L_x_9195:
        /* <DEDUP_REMOVED lines=21> */
.L_x_9198:
[----:B------:R-:W-:-:S04]  /*d390*/  LOP3.LUT R0, R7, 0x80000000, RZ, 0xc0, !PT ;  /* 0x8000000007007812 */ /* 0x000fc800078ec0ff */
[----:B------:R-:W-:-:S04]  /*d3a0*/  SHF.R.U32.HI R5, RZ, 0x18, R0 ;  /* 0x00000018ff057819 */ /* 0x000fc80000011600 */
[----:B------:R-:W-:-:S04]  /*d3b0*/  LOP3.LUT R4, R4, R5, RZ, 0xfc, !PT ;  /* 0x0000000504047212 */ /* 0x000fc800078efcff */
[----:B------:R-:W-:-:S07]  /*d3c0*/  PRMT R0, R4, 0x7610, R0 ;  /* 0x0000761004007816 */ /* 0x000fce0000000000 */
.L_x_9197:
[----:B------:R-:W-:Y:S05]  /*d3d0*/  BSYNC B0 ;  /* 0x0000000000007941 */ /* 0x000fea0003800000 */
.L_x_9196:
[----:B------:R-:W-:Y:S01]  /*d3e0*/  STG.E.U8 desc[UR36][R2.64], R0 ;  /* 0x0000000002007986 */ /* 0x000fe2000c101124 */
[----:B------:R-:W-:Y:S05]  /*d3f0*/  EXIT ;  /* 0x000000000000794d */ /* 0x000fea0003800000 */
.L_x_9194:
        /* <DEDUP_REMOVED lines=21> */
.L_x_9201:
[----:B------:R-:W-:-:S04]  /*d550*/  LOP3.LUT R0, R7, 0x80000000, RZ, 0xc0, !PT ;  /* 0x8000000007007812 */ /* 0x000fc800078ec0ff */
[----:B------:R-:W-:-:S04]  /*d560*/  SHF.R.U32.HI R5, RZ, 0x18, R0 ;  /* 0x00000018ff057819 */ /* 0x000fc80000011600 */
[----:B------:R-:W-:-:S04]  /*d570*/  LOP3.LUT R4, R4, R5, RZ, 0xfc, !PT ;  /* 0x0000000504047212 */ /* 0x000fc800078efcff */
[----:B------:R-:W-:-:S07]  /*d580*/  PRMT R0, R4, 0x7610, R0 ;  /* 0x0000761004007816 */ /* 0x000fce0000000000 */
.L_x_9200:
[----:B------:R-:W-:Y:S05]  /*d590*/  BSYNC B0 ;  /* 0x0000000000007941 */ /* 0x000fea0003800000 */
.L_x_9199:
[----:B------:R-:W-:Y:S01]  /*d5a0*/  STG.E.U8 desc[UR36][R2.64], R0 ;  /* 0x0000000002007986 */ /* 0x000fe2000c101124 */
[----:B------:R-:W-:Y:S05]  /*d5b0*/  EXIT ;  /* 0x000000000000794d */ /* 0x000fea0003800000 */
.L_x_9193:
        /* <DEDUP_REMOVED lines=26> */
.L_x_9176:
        /* <DEDUP_REMOVED lines=16> */
.L_x_9204:
[----:B------:R-:W-:Y:S05]  /*d860*/  EXIT ;  /* 0x000000000000794d */ /* 0x000fea0003800000 */
.L_x_9203:
[----:B------:R-:W0:Y:S02]  /*d870*/  F2I.U64.F64.TRUNC R16, R16 ;  /* 0x0000001000107311 */ /* 0x000e24000030d800 */
[----:B0-----:R-:W-:Y:S01]  /*d880*/  STG.E.64 desc[UR36][R2.64], R16 ;  /* 0x0000001002007986 */ /* 0x001fe2000c101b24 */
[----:B------:R-:W-:Y:S05]  /*d890*/  EXIT ;  /* 0x000000000000794d */ /* 0x000fea0003800000 */
.L_x_9202:
[----:B------:R-:W0:Y:S02]  /*d8a0*/  F2I.U32.F64.TRUNC R17, R16 ;  /* 0x0000001000117311 */ /* 0x000e24000030d000 */
[----:B0-----:R-:W-:Y:S01]  /*d8b0*/  STG.E desc[UR36][R2.64], R17 ;  /* 0x0000001102007986 */ /* 0x001fe2000c101924 */
[----:B------:R-:W-:Y:S05]  /*d8c0*/  EXIT ;  /* 0x000000000000794d */ /* 0x000fea0003800000 */
        .weak           $__internal_8_$__cuda_sm20_dblrcp_rn_slowpath_v3
        .type           $__internal_8_$__cuda_sm20_dblrcp_rn_slowpath_v3,@function
        .size           $__internal_8_$__cuda_sm20_dblrcp_rn_slowpath_v3,(.L_x_9566 - $__internal_8_$__cuda_sm20_dblrcp_rn_slowpath_v3)
$__internal_8_$__cuda_sm20_dblrcp_rn_slowpath_v3:
        /* <DEDUP_REMOVED lines=26> */
.L_x_9208:
        /* <DEDUP_REMOVED lines=9> */
.L_x_9206:
[----:B------:R-:W-:Y:S01]  /*db00*/  LOP3.LUT R13, R7, 0x80000, RZ, 0xfc, !PT ;  /* 0x00080000070d7812 */ /* 0x000fe200078efcff */
[----:B------:R-:W-:-:S07]  /*db10*/  IMAD.MOV.U32 R12, RZ, RZ, R6 ;  /* 0x000000ffff0c7224 */ /* 0x000fce00078e0006 */
.L_x_9207:
[----:B------:R-:W-:Y:S05]  /*db20*/  BSYNC B2 ;  /* 0x0000000000027941 */ /* 0x000fea0003800000 */
.L_x_9205:
[----:B------:R-:W-:Y:S02]  /*db30*/  IMAD.MOV.U32 R11, RZ, RZ, 0x0 ;  /* 0x00000000ff0b7424 */ /* 0x000fe400078e00ff */
[----:B------:R-:W-:Y:S02]  /*db40*/  IMAD.MOV.U32 R8, RZ, RZ, R12 ;  /* 0x000000ffff087224 */ /* 0x000fe400078e000c */
[----:B------:R-:W-:Y:S01]  /*db50*/  IMAD.MOV.U32 R9, RZ, RZ, R13 ;  /* 0x000000ffff097224 */ /* 0x000fe200078e000d */
[----:B------:R-:W-:Y:S06]  /*db60*/  RET.REL.NODEC R10 `(_ZN2at6native27unrolled_elementwise_kernelIZZZNS0_10glu_kernelERNS_18TensorIteratorBaseEENKUlvE_clEvENKUlvE_clEvEUlddE_St5arrayIPcLm3EELi4E23TrivialOffsetCalculatorILi2EjESA_ILi1EjENS0_6memory12LoadWithCastILi2EEENSD_13StoreWithCastILi1EEEEEviT_T0_T2_T3_T4_T5_) ;  /* 0xffffff240a247950 */ /* 0x000fec0003c3ffff */
.L_x_9209:
        /* <DEDUP_REMOVED lines=9> */
.L_x_9566:


//--------------------- .text._ZN2at6native18elementwise_kernelILi128ELi2EZNS0_22gpu_kernel_impl_nocastIZZZNS0_10glu_kernelERNS_18TensorIteratorBaseEENKUlvE_clEvENKUlvE_clEvEUlddE_EEvS4_RKT_EUliE_EEviT1_ --------------------------
	.section	.text._ZN2at6native18elementwise_kernelILi128ELi2EZNS0_22gpu_kernel_impl_nocastIZZZNS0_10glu_kernelERNS_18TensorIteratorBaseEENKUlvE_clEvENKUlvE_clEvEUlddE_EEvS4_RKT_EUliE_EEviT1_,"ax",@progbits
	.align	128
        .global         _ZN2at6native18elementwise_kernelILi128ELi2EZNS0_22gpu_kernel_impl_nocastIZZZNS0_10glu_kernelERNS_18TensorIteratorBaseEENKUlvE_clEvENKUlvE_clEvEUlddE_EEvS4_RKT_EUliE_EEviT1_
        .type           _ZN2at6native18elementwise_kernelILi128ELi2EZNS0_22gpu_kernel_impl_nocastIZZZNS0_10glu_kernelERNS_18TensorIteratorBaseEENKUlvE_clEvENKUlvE_clEvEUlddE_EEvS4_RKT_EUliE_EEviT1_,@function
        .size           _ZN2at6native18elementwise_kernelILi128ELi2EZNS0_22gpu_kernel_impl_nocastIZZZNS0_10glu_kernelERNS_18TensorIteratorBaseEENKUlvE_clEvENKUlvE_clEvEUlddE_EEvS4_RKT_EUliE_EEviT1_,(.L_x_9567 - _ZN2at6native18elementwise_kernelILi128ELi2EZNS0_22gpu_kernel_impl_nocastIZZZNS0_10glu_kernelERNS_18TensorIteratorBaseEENKUlvE_clEvENKUlvE_clEvEUlddE_EEvS4_RKT_EUliE_EEviT1_)
        .other          _ZN2at6native18elementwise_kernelILi128ELi2EZNS0_22gpu_kernel_impl_nocastIZZZNS0_10glu_kernelERNS_18TensorIteratorBaseEENKUlvE_clEvENKUlvE_clEvEUlddE_EEvS4_RKT_EUliE_EEviT1_,@"STO_CUDA_ENTRY STV_DEFAULT"
_ZN2at6native18elementwise_kernelILi128ELi2EZNS0_22gpu_kernel_impl_nocastIZZZNS0_10glu_kernelERNS_18TensorIteratorBaseEENKUlvE_clEvENKUlvE_clEvEUlddE_EEvS4_RKT_EUliE_EEviT1_:
.text._ZN2at6native18elementwise_kernelILi128ELi2EZNS0_22gpu_kernel_impl_nocastIZZZNS0_10glu_kernelERNS_18TensorIteratorBaseEENKUlvE_clEvENKUlvE_clEvEUlddE_EEvS4_RKT_EUliE_EEviT1_:
        /* <DEDUP_REMOVED lines=339> */
[----:B------:R-:W-:Y:S01]  /*1530*/  IMAD.MOV.U32 R6, RZ, RZ, RZ ;  /* 0x000000ffff067224 */ /* 0x000fe200078e00ff */
[----:B------:R-:W-:Y:S01]  /*1540*/  ULDC.64 UR8, c[0x0][0x330] ;  /* 0x0000cc0000087ab9 */ /* 0x000fe20000000a00 */
[----:B------:R-:W-:Y:S02]  /*1550*/  ULDC UR6, c[0x0][0x338] ;  /* 0x0000ce0000067ab9 */ /* 0x000fe40000000800 */
[----:B------:R-:W-:-:S05]  /*1560*/  IMAD.HI.U32 R12, R7, UR9, R6 ;  /* 0x00000009070c7c27 */ /* 0x000fca000f8e0006 */
[----:B------:R-:W-:Y:S01]  /*1570*/  SHF.R.U32.HI R13, RZ, UR6, R12 ;  /* 0x00000006ff0d7c19 */ /* 0x000fe2000801160c */
[----:B------:R-:W-:Y:S02]  /*1580*/  ULDC UR6, c[0x0][0x45c] ;  /* 0x0001170000067ab9 */ /* 0x000fe40000000800 */
[----:B------:R-:W0:Y:S01]  /*1590*/  @P0 LDC.64 R14, c[0x0][0x340] ;  /* 0x0000d000ff0e0b82 */ /* 0x000e220000000a00 */
[----:B------:R-:W-:Y:S02]  /*15a0*/  @P0 MOV R12, RZ ;  /* 0x000000ff000c0202 */ /* 0x000fe40000000f00 */
[----:B------:R-:W-:-:S05]  /*15b0*/  IADD3 R5, -R13, RZ, RZ ;  /* 0x000000ff0d057210 */ /* 0x000fca0007ffe1ff */
[----:B------:R-:W1:Y:S01]  /*15c0*/  @P0 LDC R17, c[0x0][0x33c] ;  /* 0x0000cf00ff110b82 */ /* 0x000e620000000800 */
[----:B------:R-:W-:Y:S01]  /*15d0*/  IMAD R7, R5, UR8, R7 ;  /* 0x0000000805077c24 */ /* 0x000fe2000f8e0207 */
[----:B------:R-:W-:-:S03]  /*15e0*/  ULDC.64 UR8, c[0x0][0x460] ;  /* 0x0001180000087ab9 */ /* 0x000fc60000000a00 */
[C---:B------:R-:W-:Y:S02]  /*15f0*/  IMAD R9, R7.reuse, UR6, R9 ;  /* 0x0000000607097c24 */ /* 0x040fe4000f8e0209 */
[C---:B------:R-:W-:Y:S01]  /*1600*/  IMAD R2, R7.reuse, UR8, R2 ;  /* 0x0000000807027c24 */ /* 0x040fe2000f8e0202 */
[----:B------:R-:W2:Y:S01]  /*1610*/  @P0 LDC.64 R10, c[0x0][0x468] ;  /* 0x00011a00ff0a0b82 */ /* 0x000ea20000000a00 */
[----:B------:R-:W-:-:S07]  /*1620*/  IMAD R4, R7, UR9, R4 ;  /* 0x0000000907047c24 */ /* 0x000fce000f8e0204 */
        /* <DEDUP_REMOVED lines=8> */
.L_x_9212:
[----:B------:R-:W-:Y:S02]  /*16b0*/  ULDC.64 UR6, c[0x0][0x488] ;  /* 0x0001220000067ab9 */ /* 0x000fe40000000a00 */
[----:B------:R-:W-:-:S04]  /*16c0*/  IADD3 R6, P0, R4, UR6, RZ ;  /* 0x0000000604067c10 */ /* 0x000fc8000ff1e0ff */
[----:B------:R-:W-:Y:S01]  /*16d0*/  IADD3.X R7, RZ, UR7, RZ, P0, !PT ;  /* 0x00000007ff077c10 */ /* 0x000fe200087fe4ff */
[----:B------:R-:W-:-:S05]  /*16e0*/  ULDC.64 UR6, c[0x0][0x480] ;  /* 0x0001200000067ab9 */ /* 0x000fca0000000a00 */
[----:B------:R-:W2:Y:S01]  /*16f0*/  LDG.E.64 R6, desc[UR4][R6.64] ;  /* 0x0000000406067981 */ /* 0x000ea2000c1e1b00 */
[----:B------:R-:W-:-:S04]  /*1700*/  IADD3 R4, P0, R2, UR6, RZ ;  /* 0x0000000602047c10 */ /* 0x000fc8000ff1e0ff */
[----:B------:R-:W-:-:S06]  /*1710*/  IADD3.X R5, RZ, UR7, RZ, P0, !PT ;  /* 0x00000007ff057c10 */ /* 0x000fcc00087fe4ff */
[----:B------:R-:W5:Y:S01]  /*1720*/  LDG.E.64 R4, desc[UR4][R4.64] ;  /* 0x0000000404047981 */ /* 0x000f62000c1e1b00 */
[----:B------:R-:W-:Y:S01]  /*1730*/  MOV R10, 0x652b82fe ;  /* 0x652b82fe000a7802 */ /* 0x000fe20000000f00 */
[----:B------:R-:W-:Y:S01]  /*1740*/  UMOV UR6, 0xfefa39ef ;  /* 0xfefa39ef00067882 */ /* 0x000fe20000000000 */
[----:B------:R-:W-:Y:S01]  /*1750*/  MOV R11, 0x3ff71547 ;  /* 0x3ff71547000b7802 */ /* 0x000fe20000000f00 */
[----:B------:R-:W-:Y:S01]  /*1760*/  UMOV UR7, 0x3fe62e42 ;  /* 0x3fe62e4200077882 */ /* 0x000fe20000000000 */
[----:B------:R-:W-:Y:S04]  /*1770*/  BSSY B1, `(.L_x_9213) ;  /* 0x000003a000017945 */ /* 0x000fe80003800000 */
[----:B--2---:R-:W-:Y:S02]  /*1780*/  DFMA R10, -R6, R10, 6.75539944105574400000e+15 ;  /* 0x43380000060a742b */ /* 0x004fe4000000010a */
        /* <DEDUP_REMOVED lines=56> */
.L_x_9214:
[----:B------:R-:W-:Y:S05]  /*1b10*/  BSYNC B1 ;  /* 0x0000000000017941 */ /* 0x000fea0003800000 */
.L_x_9213:
        /* <DEDUP_REMOVED lines=16> */
[----:B-----5:R-:W-:Y:S05]  /*1c20*/  CALL.REL.NOINC `($__internal_9_$__cuda_sm20_dblrcp_rn_slowpath_v3) ;  /* 0x0000001c00287944 */ /* 0x020fea0003c00000 */
.L_x_9216:
[----:B------:R-:W-:Y:S05]  /*1c30*/  BSYNC B1 ;  /* 0x0000000000017941 */ /* 0x000fea0003800000 */
.L_x_9215:
[----:B-----5:R-:W-:Y:S01]  /*1c40*/  DMUL R4, R4, R10 ;  /* 0x0000000a04047228 */ /* 0x020fe20000000000 */
[----:B------:R-:W-:-:S04]  /*1c50*/  LEA R0, R0, R3, 0x8 ;  /* 0x0000000300007211 */ /* 0x000fc800078e40ff */
[----:B------:R-:W-:Y:S02]  /*1c60*/  IADD3 R11, R0, 0x80, RZ ;  /* 0x00000080000b7810 */ /* 0x000fe40007ffe0ff */
[----:B------:R0:W-:Y:S05]  /*1c70*/  STG.E.64 desc[UR4][R8.64], R4 ;  /* 0x0000000408007986 */ /* 0x0001ea000c101b04 */
.L_x_9211:
[----:B------:R-:W-:Y:S05]  /*1c80*/  BSYNC B0 ;  /* 0x0000000000007941 */ /* 0x000fea0003800000 */
.L_x_9210:
[----:B------:R-:W-:Y:S02]  /*1c90*/  ULDC UR6, c[0x0][0x210] ;  /* 0x0000840000067ab9 */ /* 0x000fe40000000800 */
[----:B------:R-:W-:-:S13]  /*1ca0*/  ISETP.GE.AND P0, PT, R11, UR6, PT ;  /* 0x000000060b007c0c */ /* 0x000fda000bf06270 */
[----:B------:R-:W-:Y:S05]  /*1cb0*/  @P0 EXIT ;  /* 0x000000000000094d */ /* 0x000fea0003800000 */
[----:B------:R-:W1:Y:S01]  /*1cc0*/  LDC R6, c[0x0][0x218] ;  /* 0x00008600ff067b82 */ /* 0x000e620000000800 */
[----:B------:R-:W-:Y:S01]  /*1cd0*/  HFMA2.MMA R0, -RZ, RZ, 0, 0 ;  /* 0x00000000ff007435 */ /* 0x000fe200000001ff */
[----:B------:R-:W-:Y:S01]  /*1ce0*/  MOV R2, RZ ;  /* 0x000000ff00027202 */ /* 0x000fe20000000f00 */
[----:B------:R-:W-:Y:S01]  /*1cf0*/  IMAD.MOV.U32 R7, RZ, RZ, RZ ;  /* 0x000000ffff077224 */ /* 0x000fe200078e00ff */
[----:B-1----:R-:W-:-:S13]  /*1d00*/  ISETP.NE.AND P0, PT, R6, RZ, PT ;  /* 0x000000ff0600720c */ /* 0x002fda0003f05270 */
[----:B------:R-:W-:Y:S05]  /*1d10*/  @!P0 BRA `(.L_x_9217) ;  /* 0x0000001400708947 */ /* 0x000fea0003800000 */
[----:B------:R-:W-:Y:S01]  /*1d20*/  MOV R2, RZ ;  /* 0x000000ff00027202 */ /* 0x000fe20000000f00 */
[----:B------:R-:W-:Y:S01]  /*1d30*/  ULDC.64 UR6, c[0x0][0x220] ;  /* 0x0000880000067ab9 */ /* 0x000fe20000000a00 */
[----:B------:R-:W-:Y:S01]  /*1d40*/  MOV R3, R11 ;  /* 0x0000000b00037202 */ /* 0x000fe20000000f00 */
[----:B------:R-:W-:Y:S01]  /*1d50*/  ULDC UR8, c[0x0][0x350] ;  /* 0x0000d40000087ab9 */ /* 0x000fe20000000800 */
[----:B------:R-:W-:Y:S01]  /*1d60*/  ISETP.NE.AND P0, PT, R6, 0x1, PT ;  /* 0x000000010600780c */ /* 0x000fe20003f05270 */
[----:B0-----:R-:W-:Y:S01]  /*1d70*/  IMAD.HI.U32 R4, R11, UR6, R2 ;  /* 0x000000060b047c27 */ /* 0x001fe2000f8e0002 */
        /* <DEDUP_REMOVED lines=342> */
.L_x_9217:
[----:B------:R-:W-:Y:S02]  /*32e0*/  ULDC.64 UR6, c[0x0][0x488] ;  /* 0x0001220000067ab9 */ /* 0x000fe40000000a00 */
[----:B0-----:R-:W-:-:S04]  /*32f0*/  IADD3 R4, P0, R2, UR6, RZ ;  /* 0x0000000602047c10 */ /* 0x001fc8000ff1e0ff */
        /* <DEDUP_REMOVED lines=60> */
[C---:B------:R-:W-:Y:S02]  /*36c0*/  @!P1 LEA.HI R0, R8.reuse, R8, RZ, 0x1 ;  /* 0x0000000808009211 */ /* 0x040fe400078f08ff */
[----:B------:R-:W-:Y:S02]  /*36d0*/  @!P1 MOV R4, R12 ;  /* 0x0000000c00049202 */ /* 0x000fe40000000f00 */
[----:B------:R-:W-:Y:S02]  /*36e0*/  @!P1 SHF.R.S32.HI R5, RZ, 0x1, R0 ;  /* 0x00000001ff059819 */ /* 0x000fe40000011400 */
[----:B------:R-:W-:Y:S02]  /*36f0*/  FSEL R11, R11, RZ, !P0 ;  /* 0x000000ff0b0b7208 */ /* 0x000fe40004000000 */
[----:B------:R-:W-:-:S02]  /*3700*/  @!P1 IADD3 R8, R8, -R5, RZ ;  /* 0x8000000508089210 */ /* 0x000fc40007ffe0ff */
[----:B------:R-:W-:Y:S02]  /*3710*/  @!P1 LEA R5, R5, R13, 0x14 ;  /* 0x0000000d05059211 */ /* 0x000fe400078ea0ff */
[----:B------:R-:W-:Y:S01]  /*3720*/  @!P1 LEA R9, R8, 0x3ff00000, 0x14 ;  /* 0x3ff0000008099811 */ /* 0x000fe200078ea0ff */
[----:B------:R-:W-:-:S06]  /*3730*/  @!P1 IMAD.MOV.U32 R8, RZ, RZ, RZ ;  /* 0x000000ffff089224 */ /* 0x000fcc00078e00ff */
[----:B------:R-:W-:-:S11]  /*3740*/  @!P1 DMUL R10, R4, R8 ;  /* 0x00000008040a9228 */ /* 0x000fd60000000000 */
.L_x_9219:
[----:B------:R-:W-:Y:S05]  /*3750*/  BSYNC B0 ;  /* 0x0000000000007941 */ /* 0x000fea0003800000 */
.L_x_9218:
        /* <DEDUP_REMOVED lines=17> */
[----:B------:R-:W-:Y:S02]  /*3870*/  MOV R8, R10 ;  /* 0x0000000a00087202 */ /* 0x000fe40000000f00 */
[----:B------:R-:W-:-:S07]  /*3880*/  MOV R9, R11 ;  /* 0x0000000b00097202 */ /* 0x000fce0000000f00 */
.L_x_9221:
[----:B------:R-:W-:Y:S05]  /*3890*/  BSYNC B0 ;  /* 0x0000000000007941 */ /* 0x000fea0003800000 */
.L_x_9220:
[----:B-----5:R-:W-:-:S07]  /*38a0*/  DMUL R2, R2, R8 ;  /* 0x0000000802027228 */ /* 0x020fce0000000000 */
[----:B------:R-:W-:Y:S01]  /*38b0*/  STG.E.64 desc[UR4][R6.64], R2 ;  /* 0x0000000206007986 */ /* 0x000fe2000c101b04 */
[----:B------:R-:W-:Y:S05]  /*38c0*/  EXIT ;  /* 0x000000000000794d */ /* 0x000fea0003800000 */
        .weak           $__internal_9_$__cuda_sm20_dblrcp_rn_slowpath_v3
        .type           $__internal_9_$__cuda_sm20_dblrcp_rn_slowpath_v3,@function
        .size           $__internal_9_$__cuda_sm20_dblrcp_rn_slowpath_v3,(.L_x_9567 - $__internal_9_$__cuda_sm20_dblrcp_rn_slowpath_v3)
$__internal_9_$__cuda_sm20_dblrcp_rn_slowpath_v3:
[----:B------:R-:W-:Y:S01]  /*38d0*/  DSETP.GTU.AND P0, PT, |R10|, +INF , PT ;  /* 0x7ff000000a00742a */ /* 0x000fe20003f0c200 */
[----:B------:R-:W-:-:S13]  /*38e0*/  BSSY B2, `(.L_x_9222) ;  /* 0x0000023000027945 */ /* 0x000fda0003800000 */
        /* <DEDUP_REMOVED lines=22> */
.L_x_9225:
[----:B------:R-:W-:Y:S01]  /*3a50*/  DMUL R10, R10, 8.11296384146066816958e+31 ;  /* 0x469000000a0a7828 */ /* 0x000fe20000000000 */
[----:B------:R-:W-:-:S05]  /*3a60*/  MOV R14, R16 ;  /* 0x00000010000e7202 */ /* 0x000fca0000000f00 */
        /* <DEDUP_REMOVED lines=8> */
.L_x_9223:
[----:B------:R-:W-:Y:S02]  /*3af0*/  LOP3.LUT R15, R11, 0x80000, RZ, 0xfc, !PT ;  /* 0x000800000b0f7812 */ /* 0x000fe400078efcff */
[----:B------:R-:W-:-:S07]  /*3b00*/  MOV R14, R10 ;  /* 0x0000000a000e7202 */ /* 0x000fce0000000f00 */
.L_x_9224:
[----:B------:R-:W-:Y:S05]  /*3b10*/  BSYNC B2 ;  /* 0x0000000000027941 */ /* 0x000fea0003800000 */
.L_x_9222:
[----:B------:R-:W-:Y:S01]  /*3b20*/  HFMA2.MMA R13, -RZ, RZ, 0, 0 ;  /* 0x00000000ff0d7435 */ /* 0x000fe200000001ff */
[----:B------:R-:W-:Y:S02]  /*3b30*/  MOV R10, R14 ;  /* 0x0000000e000a7202 */ /* 0x000fe40000000f00 */
[----:B------:R-:W-:-:S03]  /*3b40*/  MOV R11, R15 ;  /* 0x0000000f000b7202 */ /* 0x000fc60000000f00 */
[----:B------:R-:W-:Y:S05]  /*3b50*/  RET.REL.NODEC R12 `(_ZN2at6native18elementwise_kernelILi128ELi2EZNS0_22gpu_kernel_impl_nocastIZZZNS0_10glu_kernelERNS_18TensorIteratorBaseEENKUlvE_clEvENKUlvE_clEvEUlddE_EEvS4_RKT_EUliE_EEviT1_) ;  /* 0xffffffc40c287950 */ /* 0x000fea0003c3ffff */
.L_x_9226:
        /* <DEDUP_REMOVED lines=10> */
.L_x_9567:


//--------------------- .text._ZN2at6native27unrolled_elementwise_kernelIZZZNS0_10glu_kernelERNS_18TensorIteratorBaseEENKUlvE_clEvENKUlvE_clEvEUlddE_St5arrayIPcLm3EELi4E23TrivialOffsetCalculatorILi2EjESA_ILi1EjENS0_6memory15LoadWithoutCastENSD_16StoreWithoutCastEEEviT_T0_T2_T3_T4_T5_ --------------------------
	.section	.text._ZN2at6native27unrolled_elementwise_kernelIZZZNS0_10glu_kernelERNS_18TensorIteratorBaseEENKUlvE_clEvENKUlvE_clEvEUlddE_St5arrayIPcLm3EELi4E23TrivialOffsetCalculatorILi2EjESA_ILi1EjENS0_6memory15LoadWithoutCastENSD_16StoreWithoutCastEEEviT_T0_T2_T3_T4_T5_,"ax",@progbits
	.align	128
        .global         _ZN2at6native27unrolled_elementwise_kernelIZZZNS0_10glu_kernelERNS_18TensorIteratorBaseEENKUlvE_clEvENKUlvE_clEvEUlddE_St5arrayIPcLm3EELi4E23TrivialOffsetCalculatorILi2EjESA_ILi1EjENS0_6memory15LoadWithoutCastENSD_16StoreWithoutCastEEEviT_T0_T2_T3_T4_T5_
        .type           _ZN2at6native27unrolled_elementwise_kernelIZZZNS0_10glu_kernelERNS_18TensorIteratorBaseEENKUlvE_clEvENKUlvE_clEvEUlddE_St5arrayIPcLm3EELi4E23TrivialOffsetCalculatorILi2EjESA_ILi1EjENS0_6memory15LoadWithoutCastENSD_16StoreWithoutCastEEEviT_T0_T2_T3_T4_T5_,@function
        .size           _ZN2at6native27unrolled_elementwise_kernelIZZZNS0_10glu_kernelERNS_18TensorIteratorBaseEENKUlvE_clEvENKUlvE_clEvEUlddE_St5arrayIPcLm3EELi4E23TrivialOffsetCalculatorILi2EjESA_ILi1EjENS0_6memory15LoadWithoutCastENSD_16StoreWithoutCastEEEviT_T0_T2_T3_T4_T5_,(.L_x_9568 - _ZN2at6native27unrolled_elementwise_kernelIZZZNS0_10glu_kernelERNS_18TensorIteratorBaseEENKUlvE_clEvENKUlvE_clEvEUlddE_St5arrayIPcLm3EELi4E23TrivialOffsetCalculatorILi2EjESA_ILi1EjENS0_6memory15LoadWithoutCastENSD_16StoreWithoutCastEEEviT_T0_T2_T3_T4_T5_)
        .other          _ZN2at6native27unrolled_elementwise_kernelIZZZNS0_10glu_kernelERNS_18TensorIteratorBaseEENKUlvE_clEvENKUlvE_clEvEUlddE_St5arrayIPcLm3EELi4E23TrivialOffsetCalculatorILi2EjESA_ILi1EjENS0_6memory15LoadWithoutCastENSD_16StoreWithoutCastEEEviT_T0_T2_T3_T4_T5_,@"STO_CUDA_ENTRY STV_DEFAULT"
_ZN2at6native27unrolled_elementwise_kernelIZZZNS0_10glu_kernelERNS_18TensorIteratorBaseEENKUlvE_clEvENKUlvE_clEvEUlddE_St5arrayIPcLm3EELi4E23TrivialOffsetCalculatorILi2EjESA_ILi1EjENS0_6memory15LoadWithoutCastENSD_16StoreWithoutCastEEEviT_T0_T2_T3_T4_T5_:
.text._ZN2at6native27unrolled_elementwise_kernelIZZZNS0_10glu_kernelERNS_18TensorIteratorBaseEENKUlvE_clEvENKUlvE_clEvEUlddE_St5arrayIPcLm3EELi4E23TrivialOffsetCalculatorILi2EjESA_ILi1EjENS0_6memory15LoadWithoutCastENSD_16StoreWithoutCastEEEviT_T0_T2_T3_T4_T5_:
[----:B------:R-:W-:Y:S01]  /*0000*/  LDC R1, c[0x0][0x28] ;  /* 0x00000a00ff017b82 */ /* 0x000fe20000000800 */
[----:B------:R-:W0:Y:S07]  /*0010*/  S2R R27, SR_CTAID.X ;  /* 0x00000000001b7919 */ /* 0x000e2e0000002500 */
[----:B------:R-:W0:Y:S01]  /*0020*/  LDC R2, c[0x0][0x210] ;  /* 0x00008400ff027b82 */ /* 0x000e220000000800 */
[----:B------:R-:W-:Y:S01]  /*0030*/  CS2R R16, SRZ ;  /* 0x0000000000107805 */ /* 0x000fe2000001ff00 */
[----:B------:R-:W-:Y:S01]  /*0040*/  ULDC.64 UR4, c[0x0][0x208] ;  /* 0x0000820000047ab9 */ /* 0x000fe20000000a00 */
[----:B------:R-:W1:Y:S01]  /*0050*/  S2R R0, SR_TID.X ;  /* 0x0000000000007919 */ /* 0x000e620000002100 */
[----:B0-----:R-:W-:-:S05]  /*0060*/  IMAD R3, R27, -0x200, R2 ;  /* 0xfffffe001b037824 */ /* 0x001fca00078e0202 */
[----:B-1----:R-:W-:-:S13]  /*0070*/  ISETP.GE.AND P2, PT, R0, R3, PT ;  /* 0x000000030000720c */ /* 0x002fda0003f46270 */
[----:B------:R-:W-:Y:S01]  /*0080*/  @!P2 IMAD R19, R27, 0x200, R0 ;  /* 0x000002001b13a824 */ /* 0x000fe200078e0200 */
[----:B------:R-:W0:Y:S01]  /*0090*/  @!P2 LDC.64 R4, c[0x0][0x220] ;  /* 0x00008800ff04ab82 */ /* 0x000e220000000a00 */
[----:B------:R-:W-:-:S05]  /*00a0*/  @!P2 VIADD R0, R0, 0x80 ;  /* 0x000000800000a836 */ /* 0x000fca0000000000 */
[C---:B------:R-:W-:Y:S02]  /*00b0*/  ISETP.GE.AND P0, PT, R0.reuse, R3, PT ;  /* 0x000000030000720c */ /* 0x040fe40003f06270 */
[----:B------:R-:W1:Y:S11]  /*00c0*/  @!P2 LDC.64 R24, c[0x0][0x228] ;  /* 0x00008a00ff18ab82 */ /* 0x000e760000000a00 */
[----:B------:R-:W-:Y:S01]  /*00d0*/  @!P0 IMAD R9, R27, 0x200, R0 ;  /* 0x000002001b098824 */ /* 0x000fe200078e0200 */
[----:B------:R-:W2:Y:S01]  /*00e0*/  @!P0 LDC.64 R28, c[0x0][0x220] ;  /* 0x00008800ff1c8b82 */ /* 0x000ea20000000a00 */
[----:B------:R-:W-:-:S02]  /*00f0*/  @!P0 VIADD R0, R0, 0x80 ;  /* 0x0000008000008836 */ /* 0x000fc40000000000 */
[----:B0-----:R-:W-:-:S03]  /*0100*/  @!P2 IMAD.WIDE.U32 R4, R19, 0x8, R4 ;  /* 0x000000081304a825 */ /* 0x001fc600078e0004 */
[C---:B------:R-:W-:Y:S02]  /*0110*/  ISETP.GE.AND P3, PT, R0.reuse, R3, PT ;  /* 0x000000030000720c */ /* 0x040fe40003f66270 */
[----:B------:R-:W0:Y:S01]  /*0120*/  @!P0 LDC.64 R6, c[0x0][0x228] ;  /* 0x00008a00ff068b82 */ /* 0x000e220000000a00 */
[----:B------:R3:W5:Y:S10]  /*0130*/  @!P2 LDG.E.64 R16, desc[UR4][R4.64] ;  /* 0x000000040410a981 */ /* 0x000774000c1e1b00 */
[----:B------:R-:W-:Y:S01]  /*0140*/  @!P3 IMAD R23, R27, 0x200, R0 ;  /* 0x000002001b17b824 */ /* 0x000fe200078e0200 */
[----:B------:R-:W4:Y:S01]  /*0150*/  @!P3 LDC.64 R10, c[0x0][0x220] ;  /* 0x00008800ff0abb82 */ /* 0x000f220000000a00 */
[----:B------:R-:W-:-:S05]  /*0160*/  @!P3 VIADD R0, R0, 0x80 ;  /* 0x000000800000b836 */ /* 0x000fca0000000000 */
[----:B------:R-:W-:Y:S02]  /*0170*/  ISETP.GE.AND P1, PT, R0, R3, PT ;  /* 0x000000030000720c */ /* 0x000fe40003f26270 */
[----:B------:R-:W4:Y:S01]  /*0180*/  @!P3 LDC.64 R20, c[0x0][0x228] ;  /* 0x00008a00ff14bb82 */ /* 0x000f220000000a00 */
[----:B-1----:R-:W-:Y:S01]  /*0190*/  @!P2 IMAD.WIDE.U32 R24, R19, 0x8, R24 ;  /* 0x000000081318a825 */ /* 0x002fe200078e0018 */
[----:B------:R-:W-:Y:S02]  /*01a0*/  CS2R R18, SRZ ;  /* 0x0000000000127805 */ /* 0x000fe4000001ff00 */
[----:B---3--:R-:W-:Y:S01]  /*01b0*/  CS2R R4, SRZ ;  /* 0x0000000000047805 */ /* 0x008fe2000001ff00 */
[----:B--2---:R-:W-:-:S03]  /*01c0*/  @!P0 IMAD.WIDE.U32 R28, R9, 0x8, R28 ;  /* 0x00000008091c8825 */ /* 0x004fc600078e001c */
[----:B------:R0:W5:Y:S03]  /*01d0*/  @!P2 LDG.E.64 R18, desc[UR4][R24.64] ;  /* 0x000000041812a981 */ /* 0x000166000c1e1b00 */
[----:B------:R-:W1:Y:S01]  /*01e0*/  @!P1 LDC.64 R12, c[0x0][0x220] ;  /* 0x00008800ff0c9b82 */ /* 0x000e620000000a00 */
[----:B------:R4:W5:Y:S07]  /*01f0*/  @!P0 LDG.E.64 R4, desc[UR4][R28.64] ;  /* 0x000000041c048981 */ /* 0x00096e000c1e1b00 */
[----:B------:R-:W2:Y:S01]  /*0200*/  @!P1 LDC.64 R14, c[0x0][0x228] ;  /* 0x00008a00ff0e9b82 */ /* 0x000ea20000000a00 */
[----:B0-----:R-:W-:Y:S01]  /*0210*/  @!P0 IMAD.WIDE.U32 R24, R9, 0x8, R6 ;  /* 0x0000000809188825 */ /* 0x001fe200078e0006 */
[----:B------:R-:W-:-:S03]  /*0220*/  CS2R R6, SRZ ;  /* 0x0000000000067805 */ /* 0x000fc6000001ff00 */
[----:B----4-:R-:W-:Y:S01]  /*0230*/  @!P3 IMAD.WIDE.U32 R28, R23, 0x8, R10 ;  /* 0x00000008171cb825 */ /* 0x010fe200078e000a */
[----:B------:R-:W-:Y:S02]  /*0240*/  @!P1 LEA R11, R27, R0, 0x9 ;  /* 0x000000001b0b9211 */ /* 0x000fe400078e48ff */
[----:B------:R2:W5:Y:S01]  /*0250*/  @!P0 LDG.E.64 R6, desc[UR4][R24.64] ;  /* 0x0000000418068981 */ /* 0x000562000c1e1b00 */
[----:B------:R-:W-:Y:S01]  /*0260*/  @!P3 IMAD.WIDE.U32 R20, R23, 0x8, R20 ;  /* 0x000000081714b825 */ /* 0x000fe200078e0014 */
[----:B------:R-:W-:-:S03]  /*0270*/  CS2R R8, SRZ ;  /* 0x0000000000087805 */ /* 0x000fc6000001ff00 */
[C---:B-1----:R-:W-:Y:S01]  /*0280*/  @!P1 IMAD.WIDE.U32 R22, R11.reuse, 0x8, R12 ;  /* 0x000000080b169825 */ /* 0x042fe200078e000c */
[----:B------:R-:W-:Y:S02]  /*0290*/  CS2R R12, SRZ ;  /* 0x00000000000c7805 */ /* 0x000fe4000001ff00 */
[----:B------:R0:W5:Y:S04]  /*02a0*/  @!P3 LDG.E.64 R8, desc[UR4][R28.64] ;  /* 0x000000041c08b981 */ /* 0x000168000c1e1b00 */
[----:B------:R0:W5:Y:S01]  /*02b0*/  @!P1 LDG.E.64 R12, desc[UR4][R22.64] ;  /* 0x00000004160c9981 */ /* 0x000162000c1e1b00 */
[----:B--2---:R-:W-:Y:S01]  /*02c0*/  @!P1 IMAD.WIDE.U32 R24, R11, 0x8, R14 ;  /* 0x000000080b189825 */ /* 0x004fe200078e000e */
[----:B------:R-:W-:Y:S02]  /*02d0*/  CS2R R10, SRZ ;  /* 0x00000000000a7805 */ /* 0x000fe4000001ff00 */
[----:B------:R-:W-:-:S04]  /*02e0*/  CS2R R14, SRZ ;  /* 0x00000000000e7805 */ /* 0x000fc8000001ff00 */
[----:B------:R0:W5:Y:S04]  /*02f0*/  @!P3 LDG.E.64 R10, desc[UR4][R20.64] ;  /* 0x00000004140ab981 */ /* 0x000168000c1e1b00 */
[----:B------:R0:W5:Y:S01]  /*0300*/  @!P1 LDG.E.64 R14, desc[UR4][R24.64] ;  /* 0x00000004180e9981 */ /* 0x000162000c1e1b00 */
[----:B------:R-:W-:Y:S04]  /*0310*/  BSSY B0, `(.L_x_9227) ;  /* 0x000004f000007945 */ /* 0x000fe80003800000 */
[----:B------:R-:W-:Y:S05]  /*0320*/  @P2 BRA `(.L_x_9228) ;  /* 0x0000000400342947 */ /* 0x000fea0003800000 */
[----:B0-----:R-:W-:Y:S01]  /*0330*/  IMAD.MOV.U32 R20, RZ, RZ, 0x652b82fe ;  /* 0x652b82feff147424 */ /* 0x001fe200078e00ff */
[----:B------:R-:W-:Y:S01]  /*0340*/  UMOV UR6, 0xfefa39ef ;  /* 0xfefa39ef00067882 */ /* 0x000fe20000000000 */
[----:B------:R-:W-:Y:S01]  /*0350*/  IMAD.MOV.U32 R21, RZ, RZ, 0x3ff71547 ;  /* 0x3ff71547ff157424 */ /* 0x000fe200078e00ff */
[----:B------:R-:W-:Y:S01]  /*0360*/  UMOV UR7, 0x3fe62e42 ;  /* 0x3fe62e4200077882 */ /* 0x000fe20000000000 */
[----:B------:R-:W-:Y:S04]  /*0370*/  BSSY B1, `(.L_x_9229) ;  /* 0x0000037000017945 */ /* 0x000fe80003800000 */
[----:B-----5:R-:W-:-:S08]  /*0380*/  DFMA R20, -R18, R20, 6.75539944105574400000e+15 ;  /* 0x433800001214742b */ /* 0x020fd00000000114 */
        /* <DEDUP_REMOVED lines=34> */
[----:B------:R-:W-:Y:S02]  /*05b0*/  DFMA R28, R22, R24, 1 ;  /* 0x3ff00000161c742b */ /* 0x000fe40000000018 */
[----:B------:R-:W-:-:S06]  /*05c0*/  DADD R24, -RZ, -R18 ;  /* 0x00000000ff187229 */ /* 0x000fcc0000000912 */
[----:B------:R-:W-:-:S04]  /*05d0*/  DFMA R28, R22, R28, 1 ;  /* 0x3ff00000161c742b */ /* 0x000fc8000000001c */
[----:B------:R-:W-:-:S06]  /*05e0*/  FSETP.GEU.FTZ.AND P0, PT, |R25|, 4.1917929649353027344, PT ;  /* 0x4086232b1900780b */ /* 0x000fcc0003f1e200 */
[----:B------:R-:W-:Y:S02]  /*05f0*/  IMAD R23, R20, 0x100000, R29 ;  /* 0x0010000014177824 */ /* 0x000fe400078e021d */
[----:B------:R-:W-:-:S05]  /*0600*/  IMAD.MOV.U32 R22, RZ, RZ, R28 ;  /* 0x000000ffff167224 */ /* 0x000fca00078e001c */
[----:B------:R-:W-:Y:S05]  /*0610*/  @!P0 BRA `(.L_x_9230) ;  /* 0x0000000000308947 */ /* 0x000fea0003800000 */
        /* <DEDUP_REMOVED lines=12> */
.L_x_9230:
[----:B------:R-:W-:Y:S05]  /*06e0*/  BSYNC B1 ;  /* 0x0000000000017941 */ /* 0x000fea0003800000 */
.L_x_9229:
        /* <DEDUP_REMOVED lines=14> */
[----:B------:R-:W-:Y:S05]  /*07d0*/  CALL.REL.NOINC `($__internal_10_$__cuda_sm20_dblrcp_rn_slowpath_v3) ;  /* 0x0000001000747944 */ /* 0x000fea0003c00000 */
.L_x_9232:
[----:B------:R-:W-:Y:S05]  /*07e0*/  BSYNC B1 ;  /* 0x0000000000017941 */ /* 0x000fea0003800000 */
.L_x_9231:
[----:B------:R-:W-:-:S11]  /*07f0*/  DMUL R16, R20, R16 ;  /* 0x0000001014107228 */ /* 0x000fd60000000000 */
.L_x_9228:
[----:B------:R-:W-:Y:S05]  /*0800*/  BSYNC B0 ;  /* 0x0000000000007941 */ /* 0x000fea0003800000 */
.L_x_9227:
[----:B------:R-:W1:Y:S01]  /*0810*/  S2R R2, SR_TID.X ;  /* 0x0000000000027919 */ /* 0x000e620000002100 */
[----:B------:R-:W-:Y:S01]  /*0820*/  BSSY B0, `(.L_x_9233) ;  /* 0x0000052000007945 */ /* 0x000fe20003800000 */
[----:B-1----:R-:W-:-:S05]  /*0830*/  VIADD R0, R2, 0x80 ;  /* 0x0000008002007836 */ /* 0x002fca0000000000 */
[----:B------:R-:W-:-:S13]  /*0840*/  ISETP.GE.AND P0, PT, R0, R3, PT ;  /* 0x000000030000720c */ /* 0x000fda0003f06270 */
[----:B------:R-:W-:Y:S05]  /*0850*/  @P0 BRA `(.L_x_9234) ;  /* 0x0000000400380947 */ /* 0x000fea0003800000 */
[----:B-----5:R-:W-:Y:S01]  /*0860*/  IMAD.MOV.U32 R18, RZ, RZ, 0x652b82fe ;  /* 0x652b82feff127424 */ /* 0x020fe200078e00ff */
[----:B------:R-:W-:Y:S01]  /*0870*/  MOV R19, 0x3ff71547 ;  /* 0x3ff7154700137802 */ /* 0x000fe20000000f00 */
[----:B------:R-:W-:Y:S01]  /*0880*/  UMOV UR6, 0xfefa39ef ;  /* 0xfefa39ef00067882 */ /* 0x000fe20000000000 */
[----:B------:R-:W-:Y:S01]  /*0890*/  UMOV UR7, 0x3fe62e42 ;  /* 0x3fe62e4200077882 */ /* 0x000fe20000000000 */
[----:B0-----:R-:W-:Y:S01]  /*08a0*/  DADD R22, -RZ, -R6 ;  /* 0x00000000ff167229 */ /* 0x001fe20000000906 */
[----:B------:R-:W-:Y:S02]  /*08b0*/  BSSY B1, `(.L_x_9235) ;  /* 0x0000037000017945 */ /* 0x000fe40003800000 */
[----:B------:R-:W-:-:S08]  /*08c0*/  DFMA R18, -R6, R18, 6.75539944105574400000e+15 ;  /* 0x433800000612742b */ /* 0x000fd00000000112 */
        /* <DEDUP_REMOVED lines=35> */
[----:B------:R-:W-:Y:S01]  /*0b00*/  DFMA R20, R24, R20, 1 ;  /* 0x3ff000001814742b */ /* 0x000fe20000000014 */
[----:B------:R-:W-:-:S05]  /*0b10*/  IMAD.MOV.U32 R24, RZ, RZ, R23 ;  /* 0x000000ffff187224 */ /* 0x000fca00078e0017 */
[----:B------:R-:W-:-:S04]  /*0b20*/  FSETP.GEU.FTZ.AND P0, PT, |R24|, 4.1917929649353027344, PT ;  /* 0x4086232b1800780b */ /* 0x000fc80003f1e200 */
[----:B------:R-:W-:Y:S02]  /*0b30*/  IMAD R23, R18, 0x100000, R21 ;  /* 0x0010000012177824 */ /* 0x000fe400078e0215 */
[----:B------:R-:W-:-:S07]  /*0b40*/  IMAD.MOV.U32 R22, RZ, RZ, R20 ;  /* 0x000000ffff167224 */ /* 0x000fce00078e0014 */
        /* <DEDUP_REMOVED lines=13> */
.L_x_9236:
[----:B------:R-:W-:Y:S05]  /*0c20*/  BSYNC B1 ;  /* 0x0000000000017941 */ /* 0x000fea0003800000 */
.L_x_9235:
        /* <DEDUP_REMOVED lines=15> */
.L_x_9238:
[----:B------:R-:W-:Y:S05]  /*0d20*/  BSYNC B1 ;  /* 0x0000000000017941 */ /* 0x000fea0003800000 */
.L_x_9237:
[----:B------:R-:W-:-:S11]  /*0d30*/  DMUL R4, R20, R4 ;  /* 0x0000000414047228 */ /* 0x000fd60000000000 */
.L_x_9234:
[----:B------:R-:W-:Y:S05]  /*0d40*/  BSYNC B0 ;  /* 0x0000000000007941 */ /* 0x000fea0003800000 */
.L_x_9233:
[----:B-----5:R-:W-:Y:S01]  /*0d50*/  VIADD R6, R2, 0x100 ;  /* 0x0000010002067836 */ /* 0x020fe20000000000 */
[----:B------:R-:W-:Y:S04]  /*0d60*/  BSSY B0, `(.L_x_9239) ;  /* 0x0000050000007945 */ /* 0x000fe80003800000 */
[----:B------:R-:W-:-:S13]  /*0d70*/  ISETP.GE.AND P0, PT, R6, R3, PT ;  /* 0x000000030600720c */ /* 0x000fda0003f06270 */
[----:B------:R-:W-:Y:S05]  /*0d80*/  @P0 BRA `(.L_x_9240) ;  /* 0x0000000400340947 */ /* 0x000fea0003800000 */
[----:B------:R-:W-:Y:S01]  /*0d90*/  IMAD.MOV.U32 R6, RZ, RZ, 0x652b82fe ;  /* 0x652b82feff067424 */ /* 0x000fe200078e00ff */
[----:B------:R-:W-:Y:S01]  /*0da0*/  UMOV UR6, 0xfefa39ef ;  /* 0xfefa39ef00067882 */ /* 0x000fe20000000000 */
[----:B------:R-:W-:Y:S01]  /*0db0*/  IMAD.MOV.U32 R7, RZ, RZ, 0x3ff71547 ;  /* 0x3ff71547ff077424 */ /* 0x000fe200078e00ff */
[----:B------:R-:W-:Y:S01]  /*0dc0*/  UMOV UR7, 0x3fe62e42 ;  /* 0x3fe62e4200077882 */ /* 0x000fe20000000000 */
[----:B------:R-:W-:Y:S04]  /*0dd0*/  BSSY B1, `(.L_x_9241) ;  /* 0x0000037000017945 */ /* 0x000fe80003800000 */
[----:B------:R-:W-:-:S08]  /*0de0*/  DFMA R6, -R10, R6, 6.75539944105574400000e+15 ;  /* 0x433800000a06742b */ /* 0x000fd00000000106 */
[----:B------:R-:W-:-:S08]  /*0df0*/  DADD R18, R6, -6.75539944105574400000e+15 ;  /* 0xc338000006127429 */ /* 0x000fd00000000000 */
[----:B0-----:R-:W-:Y:S01]  /*0e00*/  DFMA R20, R18, -UR6, -R10 ;  /* 0x8000000612147c2b */ /* 0x001fe2000800080a */
        /* <DEDUP_REMOVED lines=51> */
.L_x_9242:
[----:B------:R-:W-:Y:S05]  /*1140*/  BSYNC B1 ;  /* 0x0000000000017941 */ /* 0x000fea0003800000 */
.L_x_9241:
        /* <DEDUP_REMOVED lines=15> */
.L_x_9244:
[----:B------:R-:W-:Y:S05]  /*1240*/  BSYNC B1 ;  /* 0x0000000000017941 */ /* 0x000fea0003800000 */
.L_x_9243:
[----:B------:R-:W-:-:S11]  /*1250*/  DMUL R8, R20, R8 ;  /* 0x0000000814087228 */ /* 0x000fd60000000000 */
.L_x_9240:
[----:B------:R-:W-:Y:S05]  /*1260*/  BSYNC B0 ;  /* 0x0000000000007941 */ /* 0x000fea0003800000 */
.L_x_9239:
        /* <DEDUP_REMOVED lines=8> */
[----:B0-----:R-:W-:Y:S01]  /*12f0*/  DADD R20, -RZ, -R14 ;  /* 0x00000000ff147229 */ /* 0x001fe2000000090e */
        /* <DEDUP_REMOVED lines=54> */
.L_x_9248:
[----:B------:R-:W-:Y:S05]  /*1660*/  BSYNC B1 ;  /* 0x0000000000017941 */ /* 0x000fea0003800000 */
.L_x_9247:
        /* <DEDUP_REMOVED lines=15> */
.L_x_9250:
[----:B------:R-:W-:Y:S05]  /*1760*/  BSYNC B1 ;  /* 0x0000000000017941 */ /* 0x000fea0003800000 */
.L_x_9249:
[----:B------:R-:W-:-:S11]  /*1770*/  DMUL R12, R20, R12 ;  /* 0x0000000c140c7228 */ /* 0x000fd60000000000 */
.L_x_9246:
[----:B------:R-:W-:Y:S05]  /*1780*/  BSYNC B0 ;  /* 0x0000000000007941 */ /* 0x000fea0003800000 */
.L_x_9245:
[----:B------:R-:W-:Y:S01]  /*1790*/  ISETP.GE.AND P0, PT, R2, R3, PT ;  /* 0x000000030200720c */ /* 0x000fe20003f06270 */
[----:B------:R-:W-:Y:S04]  /*17a0*/  BSSY B0, `(.L_x_9251) ;  /* 0x0000018000007945 */ /* 0x000fe80003800000 */
[----:B------:R-:W-:Y:S08]  /*17b0*/  BSSY B1, `(.L_x_9252) ;  /* 0x0000010000017945 */ /* 0x000ff00003800000 */
[----:B------:R-:W-:Y:S05]  /*17c0*/  @P0 BRA `(.L_x_9253) ;  /* 0x0000000000380947 */ /* 0x000fea0003800000 */
[----:B------:R-:W1:Y:S01]  /*17d0*/  S2R R2, SR_TID.X ;  /* 0x0000000000027919 */ /* 0x000e620000002100 */
[----:B------:R-:W2:Y:S01]  /*17e0*/  LDC.64 R6, c[0x0][0x218] ;  /* 0x00008600ff067b82 */ /* 0x000ea20000000a00 */
[----:B-1----:R-:W-:Y:S02]  /*17f0*/  IMAD R11, R27, 0x200, R2 ;  /* 0x000002001b0b7824 */ /* 0x002fe400078e0202 */
[----:B------:R-:W-:Y:S02]  /*1800*/  IMAD.MOV.U32 R2, RZ, RZ, R0 ;  /* 0x000000ffff027224 */ /* 0x000fe400078e0000 */
[----:B--2---:R-:W-:-:S03]  /*1810*/  IMAD.WIDE.U32 R6, R11, 0x8, R6 ;  /* 0x000000080b067825 */ /* 0x004fc600078e0006 */
[----:B------:R-:W-:Y:S02]  /*1820*/  ISETP.GE.AND P0, PT, R2, R3, PT ;  /* 0x000000030200720c */ /* 0x000fe40003f06270 */
[----:B------:R1:W-:Y:S11]  /*1830*/  STG.E.64 desc[UR4][R6.64], R16 ;  /* 0x0000001006007986 */ /* 0x0003f6000c101b04 */
[----:B------:R-:W-:Y:S05]  /*1840*/  @P0 BREAK B1 ;  /* 0x0000000000010942 */ /* 0x000fea0003800000 */
[----:B------:R-:W-:Y:S05]  /*1850*/  @P0 BRA `(.L_x_9254) ;  /* 0x0000000000300947 */ /* 0x000fea0003800000 */
[----:B-1----:R-:W1:Y:S01]  /*1860*/  LDC.64 R6, c[0x0][0x218] ;  /* 0x00008600ff067b82 */ /* 0x002e620000000a00 */
[----:B------:R-:W-:Y:S01]  /*1870*/  IMAD R11, R27, 0x200, R2 ;  /* 0x000002001b0b7824 */ /* 0x000fe200078e0202 */
[----:B------:R-:W-:-:S03]  /*1880*/  IADD3 R2, R2, 0x80, RZ ;  /* 0x0000008002027810 */ /* 0x000fc60007ffe0ff */
[----:B-1----:R-:W-:-:S05]  /*1890*/  IMAD.WIDE.U32 R6, R11, 0x8, R6 ;  /* 0x000000080b067825 */ /* 0x002fca00078e0006 */
[----:B------:R1:W-:Y:S02]  /*18a0*/  STG.E.64 desc[UR4][R6.64], R4 ;  /* 0x0000000406007986 */ /* 0x0003e4000c101b04 */
.L_x_9253:
[----:B------:R-:W-:Y:S05]  /*18b0*/  BSYNC B1 ;  /* 0x0000000000017941 */ /* 0x000fea0003800000 */
.L_x_9252:
[----:B------:R-:W-:-:S13]  /*18c0*/  ISETP.GE.AND P0, PT, R2, R3, PT ;  /* 0x000000030200720c */ /* 0x000fda0003f06270 */
[----:B-1----:R-:W1:Y:S01]  /*18d0*/  @!P0 LDC.64 R4, c[0x0][0x218] ;  /* 0x00008600ff048b82 */ /* 0x002e620000000a00 */
[----:B------:R-:W-:Y:S02]  /*18e0*/  @!P0 IMAD R7, R27, 0x200, R2 ;  /* 0x000002001b078824 */ /* 0x000fe400078e0202 */
[----:B------:R-:W-:Y:S02]  /*18f0*/  @!P0 VIADD R2, R2, 0x80 ;  /* 0x0000008002028836 */ /* 0x000fe40000000000 */
[----:B-1----:R-:W-:-:S05]  /*1900*/  @!P0 IMAD.WIDE.U32 R4, R7, 0x8, R4 ;  /* 0x0000000807048825 */ /* 0x002fca00078e0004 */
[----:B------:R2:W-:Y:S02]  /*1910*/  @!P0 STG.E.64 desc[UR4][R4.64], R8 ;  /* 0x0000000804008986 */ /* 0x0005e4000c101b04 */
.L_x_9254:
[----:B------:R-:W-:Y:S05]  /*1920*/  BSYNC B0 ;  /* 0x0000000000007941 */ /* 0x000fea0003800000 */
.L_x_9251:
[----:B------:R-:W-:Y:S05]  /*1930*/  WARPSYNC.ALL ;  /* 0x0000000000007948 */ /* 0x000fea0003800000 */
[----:B------:R-:W-:-:S13]  /*1940*/  ISETP.GE.AND P0, PT, R2, R3, PT ;  /* 0x000000030200720c */ /* 0x000fda0003f06270 */
[----:B------:R-:W-:Y:S05]  /*1950*/  @P0 EXIT ;  /* 0x000000000000094d */ /* 0x000fea0003800000 */
[----:B--2---:R-:W2:Y:S01]  /*1960*/  LDC.64 R4, c[0x0][0x218] ;  /* 0x00008600ff047b82 */ /* 0x004ea20000000a00 */
[----:B------:R-:W-:-:S04]  /*1970*/  IMAD R3, R27, 0x200, R2 ;  /* 0x000002001b037824 */ /* 0x000fc800078e0202 */
[----:B--2---:R-:W-:-:S05]  /*1980*/  IMAD.WIDE.U32 R2, R3, 0x8, R4 ;  /* 0x0000000803027825 */ /* 0x004fca00078e0004 */
[----:B------:R-:W-:Y:S01]  /*1990*/  STG.E.64 desc[UR4][R2.64], R12 ;  /* 0x0000000c02007986 */ /* 0x000fe2000c101b04 */
[----:B------:R-:W-:Y:S05]  /*19a0*/  EXIT ;  /* 0x000000000000794d */ /* 0x000fea0003800000 */
        .weak           $__internal_10_$__cuda_sm20_dblrcp_rn_slowpath_v3
        .type           $__internal_10_$__cuda_sm20_dblrcp_rn_slowpath_v3,@function
        .size           $__internal_10_$__cuda_sm20_dblrcp_rn_slowpath_v3,(.L_x_9568 - $__internal_10_$__cuda_sm20_dblrcp_rn_slowpath_v3)
$__internal_10_$__cuda_sm20_dblrcp_rn_slowpath_v3:
        /* <DEDUP_REMOVED lines=24> */
.L_x_9258:
        /* <DEDUP_REMOVED lines=9> */
.L_x_9256:
[----:B------:R-:W-:Y:S01]  /*1bc0*/  LOP3.LUT R21, R19, 0x80000, RZ, 0xfc, !PT ;  /* 0x0008000013157812 */ /* 0x000fe200078efcff */
[----:B------:R-:W-:-:S07]  /*1bd0*/  IMAD.MOV.U32 R20, RZ, RZ, R18 ;  /* 0x000000ffff147224 */ /* 0x000fce00078e0012 */
.L_x_9257:
[----:B------:R-:W-:Y:S05]  /*1be0*/  BSYNC B2 ;  /* 0x0000000000027941 */ /* 0x000fea0003800000 */
.L_x_9255:
[----:B------:R-:W-:Y:S02]  /*1bf0*/  IMAD.MOV.U32 R18, RZ, RZ, R26 ;  /* 0x000000ffff127224 */ /* 0x000fe400078e001a */
[----:B------:R-:W-:-:S04]  /*1c00*/  IMAD.MOV.U32 R19, RZ, RZ, 0x0 ;  /* 0x00000000ff137424 */ /* 0x000fc800078e00ff */
[----:B------:R-:W-:Y:S05]  /*1c10*/  RET.REL.NODEC R18 `(_ZN2at6native27unrolled_elementwise_kernelIZZZNS0_10glu_kernelERNS_18TensorIteratorBaseEENKUlvE_clEvENKUlvE_clEvEUlddE_St5arrayIPcLm3EELi4E23TrivialOffsetCalculatorILi2EjESA_ILi1EjENS0_6memory15LoadWithoutCastENSD_16StoreWithoutCastEEEviT_T0_T2_T3_T4_T5_) ;  /* 0xffffffe012f87950 */ /* 0x000fea0003c3ffff */
.L_x_9259:
        /* <DEDUP_REMOVED lines=14> */
.L_x_9568:


//--------------------- .text._ZN2at6native29vectorized_elementwise_kernelILi2EZZZNS0_10glu_kernelERNS_18TensorIteratorBaseEENKUlvE_clEvENKUlvE_clEvEUlddE_St5arrayIPcLm3EEEEviT0_T1_ --------------------------
	.section	.text._ZN2at6native29vectorized_elementwise_kernelILi2EZZZNS0_10glu_kernelERNS_18TensorIteratorBaseEENKUlvE_clEvENKUlvE_clEvEUlddE_St5arrayIPcLm3EEEEviT0_T1_,"ax",@progbits
	.align	128
        .global         _ZN2at6native29vectorized_elementwise_kernelILi2EZZZNS0_10glu_kernelERNS_18TensorIteratorBaseEENKUlvE_clEvENKUlvE_clEvEUlddE_St5arrayIPcLm3EEEEviT0_T1_
        .type           _ZN2at6native29vectorized_elementwise_kernelILi2EZZZNS0_10glu_kernelERNS_18TensorIteratorBaseEENKUlvE_clEvENKUlvE_clEvEUlddE_St5arrayIPcLm3EEEEviT0_T1_,@function
        .size           _ZN2at6native29vectorized_elementwise_kernelILi2EZZZNS0_10glu_kernelERNS_18TensorIteratorBaseEENKUlvE_clEvENKUlvE_clEvEUlddE_St5arrayIPcLm3EEEEviT0_T1_,(.L_x_9569 - _ZN2at6native29vectorized_elementwise_kernelILi2EZZZNS0_10glu_kernelERNS_18TensorIteratorBaseEENKUlvE_clEvENKUlvE_clEvEUlddE_St5arrayIPcLm3EEEEviT0_T1_)
        .other          _ZN2at6native29vectorized_elementwise_kernelILi2EZZZNS0_10glu_kernelERNS_18TensorIteratorBaseEENKUlvE_clEvENKUlvE_clEvEUlddE_St5arrayIPcLm3EEEEviT0_T1_,@"STO_CUDA_ENTRY STV_DEFAULT"
_ZN2at6native29vectorized_elementwise_kernelILi2EZZZNS0_10glu_kernelERNS_18TensorIteratorBaseEENKUlvE_clEvENKUlvE_clEvEUlddE_St5arrayIPcLm3EEEEviT0_T1_:
.text._ZN2at6native29vectorized_elementwise_kernelILi2EZZZNS0_10glu_kernelERNS_18TensorIteratorBaseEENKUlvE_clEvENKUlvE_clEvEUlddE_St5arrayIPcLm3EEEEviT0_T1_:
        /* <DEDUP_REMOVED lines=13> */
[----:B------:R-:W2:Y:S01]  /*00d0*/  LDG.E.128 R4, desc[UR4][R40.64] ;  /* 0x0000000428047981 */ /* 0x000ea2000c1e1d00 */
[----:B------:R-:W-:Y:S02]  /*00e0*/  IMAD.MOV.U32 R36, RZ, RZ, 0x652b82fe ;  /* 0x652b82feff247424 */ /* 0x000fe400078e00ff */
[----:B------:R-:W-:Y:S01]  /*00f0*/  IMAD.MOV.U32 R37, RZ, RZ, 0x3ff71547 ;  /* 0x3ff71547ff257424 */ /* 0x000fe200078e00ff */
[----:B------:R-:W-:Y:S01]  /*0100*/  UMOV UR6, 0xfefa39ef ;  /* 0xfefa39ef00067882 */ /* 0x000fe20000000000 */
[----:B------:R-:W-:Y:S01]  /*0110*/  UMOV UR7, 0x3fe62e42 ;  /* 0x3fe62e4200077882 */ /* 0x000fe20000000000 */
[----:B------:R-:W-:Y:S01]  /*0120*/  UMOV UR8, 0x3b39803f ;  /* 0x3b39803f00087882 */ /* 0x000fe20000000000 */
[----:B------:R-:W-:Y:S01]  /*0130*/  UMOV UR9, 0x3c7abc9e ;  /* 0x3c7abc9e00097882 */ /* 0x000fe20000000000 */
[----:B------:R-:W5:Y:S01]  /*0140*/  LDG.E.128 R32, desc[UR4][R40.64+0x800] ;  /* 0x0008000428207981 */ /* 0x000f62000c1e1d00 */
[----:B------:R-:W-:-:S03]  /*0150*/  UMOV UR10, 0x69ce2bdf ;  /* 0x69ce2bdf000a7882 */ /* 0x000fc60000000000 */
[----:B------:R-:W5:Y:S01]  /*0160*/  LDG.E.128 R24, desc[UR4][R40.64+0x1000] ;  /* 0x0010000428187981 */ /* 0x000f62000c1e1d00 */
[----:B------:R-:W-:-:S03]  /*0170*/  UMOV UR11, 0x3e5ade15 ;  /* 0x3e5ade15000b7882 */ /* 0x000fc60000000000 */
[----:B------:R-:W5:Y:S01]  /*0180*/  LDG.E.128 R28, desc[UR4][R40.64+0x1800] ;  /* 0x00180004281c7981 */ /* 0x000f62000c1e1d00 */
[----:B0-----:R-:W-:-:S04]  /*0190*/  IMAD.WIDE R10, R10, 0x8, R2 ;  /* 0x000000080a0a7825 */ /* 0x001fc800078e0202 */
[----:B------:R-:W-:-:S05]  /*01a0*/  IMAD.WIDE.U32 R38, R39, 0x10, R10 ;  /* 0x0000001027267825 */ /* 0x000fca00078e000a */
[----:B------:R-:W5:Y:S04]  /*01b0*/  LDG.E.128 R8, desc[UR4][R38.64] ;  /* 0x0000000426087981 */ /* 0x000f68000c1e1d00 */
[----:B------:R-:W5:Y:S04]  /*01c0*/  LDG.E.128 R20, desc[UR4][R38.64+0x800] ;  /* 0x0008000426147981 */ /* 0x000f68000c1e1d00 */
[----:B------:R-:W5:Y:S04]  /*01d0*/  LDG.E.128 R16, desc[UR4][R38.64+0x1000] ;  /* 0x0010000426107981 */ /* 0x000f68000c1e1d00 */
[----:B------:R0:W5:Y:S01]  /*01e0*/  LDG.E.128 R12, desc[UR4][R38.64+0x1800] ;  /* 0x00180004260c7981 */ /* 0x000162000c1e1d00 */
[----:B------:R-:W-:Y:S01]  /*01f0*/  UMOV UR12, 0x62401315 ;  /* 0x62401315000c7882 */ /* 0x000fe20000000000 */
        /* <DEDUP_REMOVED lines=15> */
[----:B------:R-:W-:Y:S01]  /*02f0*/  BSSY B0, `(.L_x_9261) ;  /* 0x0000037000007945 */ /* 0x000fe20003800000 */
[----:B--2---:R-:W-:-:S02]  /*0300*/  DFMA R2, -R4, R36, 6.75539944105574400000e+15 ;  /* 0x433800000402742b */ /* 0x004fc40000000124 */
[----:B------:R-:W-:-:S06]  /*0310*/  DFMA R36, -R6, R36, 6.75539944105574400000e+15 ;  /* 0x433800000624742b */ /* 0x000fcc0000000124 */
[----:B------:R-:W-:Y:S02]  /*0320*/  DADD R42, R2, -6.75539944105574400000e+15 ;  /* 0xc3380000022a7429 */ /* 0x000fe40000000000 */
[----:B------:R-:W-:-:S06]  /*0330*/  DADD R46, R36, -6.75539944105574400000e+15 ;  /* 0xc3380000242e7429 */ /* 0x000fcc0000000000 */
[----:B------:R-:W-:Y:S02]  /*0340*/  DFMA R44, R42, -UR6, -R4 ;  /* 0x800000062a2c7c2b */ /* 0x000fe40008000804 */
[----:B------:R-:W-:-:S06]  /*0350*/  DFMA R48, R46, -UR6, -R6 ;  /* 0x800000062e307c2b */ /* 0x000fcc0008000806 */
[----:B0-----:R-:W-:Y:S01]  /*0360*/  DFMA R38, R42, -UR8, R44 ;  /* 0x800000082a267c2b */ /* 0x001fe2000800002c */
[----:B------:R-:W-:Y:S02]  /*0370*/  IMAD.MOV.U32 R44, RZ, RZ, -0x35dec16 ;  /* 0xfca213eaff2c7424 */ /* 0x000fe400078e00ff */
[----:B------:R-:W-:Y:S01]  /*0380*/  IMAD.MOV.U32 R45, RZ, RZ, 0x3e928af3 ;  /* 0x3e928af3ff2d7424 */ /* 0x000fe200078e00ff */
[----:B------:R-:W-:-:S05]  /*0390*/  DFMA R40, R46, -UR8, R48 ;  /* 0x800000082e287c2b */ /* 0x000fca0008000030 */
[----:B------:R-:W-:-:S03]  /*03a0*/  DFMA R42, R38, UR10, R44 ;  /* 0x0000000a262a7c2b */ /* 0x000fc6000800002c */
[----:B------:R-:W-:-:S05]  /*03b0*/  DFMA R44, R40, UR10, R44 ;  /* 0x0000000a282c7c2b */ /* 0x000fca000800002c */
[----:B------:R-:W-:-:S03]  /*03c0*/  DFMA R42, R38, R42, UR12 ;  /* 0x0000000c262a7e2b */ /* 0x000fc6000800002a */
[----:B------:R-:W-:-:S05]  /*03d0*/  DFMA R44, R40, R44, UR12 ;  /* 0x0000000c282c7e2b */ /* 0x000fca000800002c */
        /* <DEDUP_REMOVED lines=12> */
[----:B------:R-:W-:Y:S02]  /*04a0*/  DFMA R44, R38, R42, UR26 ;  /* 0x0000001a262c7e2b */ /* 0x000fe4000800002a */
[----:B------:R-:W-:Y:S02]  /*04b0*/  DADD R42, -RZ, -R4 ;  /* 0x00000000ff2a7229 */ /* 0x000fe40000000904 */
[----:B------:R-:W-:-:S04]  /*04c0*/  DFMA R46, R40, R46, UR26 ;  /* 0x0000001a282e7e2b */ /* 0x000fc8000800002e */
[----:B------:R-:W-:Y:S02]  /*04d0*/  DFMA R48, R38, R44, 1 ;  /* 0x3ff000002630742b */ /* 0x000fe4000000002c */
[----:B------:R-:W-:Y:S02]  /*04e0*/  DADD R44, -RZ, -R6 ;  /* 0x00000000ff2c7229 */ /* 0x000fe40000000906 */
[----:B------:R-:W-:Y:S01]  /*04f0*/  MOV R0, R43 ;  /* 0x0000002b00007202 */ /* 0x000fe20000000f00 */
[----:B------:R-:W-:-:S03]  /*0500*/  DFMA R46, R40, R46, 1 ;  /* 0x3ff00000282e742b */ /* 0x000fc6000000002e */
[----:B------:R-:W-:Y:S01]  /*0510*/  FSETP.GEU.FTZ.AND P0, PT, |R0|, 4.1917929649353027344, PT ;  /* 0x4086232b0000780b */ /* 0x000fe20003f1e200 */
[----:B------:R-:W-:-:S03]  /*0520*/  DFMA R38, R38, R48, 1 ;  /* 0x3ff000002626742b */ /* 0x000fc60000000030 */
[----:B------:R-:W-:Y:S01]  /*0530*/  IMAD.MOV.U32 R43, RZ, RZ, R45 ;  /* 0x000000ffff2b7224 */ /* 0x000fe200078e002d */
[----:B------:R-:W-:-:S04]  /*0540*/  DFMA R44, R40, R46, 1 ;  /* 0x3ff00000282c742b */ /* 0x000fc8000000002e */
[----:B------:R-:W-:Y:S02]  /*0550*/  FSETP.GEU.FTZ.AND P2, PT, |R43|, 4.1917929649353027344, PT ;  /* 0x4086232b2b00780b */ /* 0x000fe40003f5e200 */
[----:B------:R-:W-:Y:S02]  /*0560*/  IMAD R41, R2, 0x100000, R39 ;  /* 0x0010000002297824 */ /* 0x000fe400078e0227 */
[----:B------:R-:W-:Y:S02]  /*0570*/  IMAD.MOV.U32 R40, RZ, RZ, R38 ;  /* 0x000000ffff287224 */ /* 0x000fe400078e0026 */
[----:B------:R-:W-:Y:S01]  /*0580*/  IMAD R47, R36, 0x100000, R45 ;  /* 0x00100000242f7824 */ /* 0x000fe200078e022d */
        /* <DEDUP_REMOVED lines=13> */
.L_x_9262:
[----:B------:R-:W-:Y:S05]  /*0660*/  BSYNC B0 ;  /* 0x0000000000007941 */ /* 0x000fea0003800000 */
.L_x_9261:
[----:B------:R-:W-:Y:S01]  /*0670*/  BSSY B0, `(.L_x_9263) ;  /* 0x000000f000007945 */ /* 0x000fe20003800000 */
[----:B------:R-:W-:-:S03]  /*0680*/  IMAD.MOV.U32 R46, RZ, RZ, R44 ;  /* 0x000000ffff2e7224 */ /* 0x000fc600078e002c */
        /* <DEDUP_REMOVED lines=13> */
.L_x_9264:
[----:B------:R-:W-:Y:S05]  /*0760*/  BSYNC B0 ;  /* 0x0000000000007941 */ /* 0x000fea0003800000 */
.L_x_9263:
        /* <DEDUP_REMOVED lines=16> */
[----:B-----5:R-:W-:Y:S05]  /*0870*/  CALL.REL.NOINC `($__internal_11_$__cuda_sm20_dblrcp_rn_slowpath_v3) ;  /* 0x0000005000ec7944 */ /* 0x020fea0003c00000 */
.L_x_9266:
[----:B------:R-:W-:Y:S05]  /*0880*/  BSYNC B1 ;  /* 0x0000000000017941 */ /* 0x000fea0003800000 */
.L_x_9265:
[----:B------:R-:W-:Y:S01]  /*0890*/  IMAD.MOV.U32 R2, RZ, RZ, 0x652b82fe ;  /* 0x652b82feff027424 */ /* 0x000fe200078e00ff */
[----:B------:R-:W-:Y:S01]  /*08a0*/  UMOV UR6, 0xfefa39ef ;  /* 0xfefa39ef00067882 */ /* 0x000fe20000000000 */
[----:B------:R-:W-:Y:S01]  /*08b0*/  IMAD.MOV.U32 R3, RZ, RZ, 0x3ff71547 ;  /* 0x3ff71547ff037424 */ /* 0x000fe200078e00ff */
[----:B------:R-:W-:Y:S01]  /*08c0*/  UMOV UR7, 0x3fe62e42 ;  /* 0x3fe62e4200077882 */ /* 0x000fe20000000000 */
[----:B-----5:R-:W-:Y:S01]  /*08d0*/  DADD R46, -RZ, -R32 ;  /* 0x00000000ff2e7229 */ /* 0x020fe20000000920 */
[----:B------:R-:W-:Y:S01]  /*08e0*/  BSSY B1, `(.L_x_9267) ;  /* 0x000003b000017945 */ /* 0x000fe20003800000 */
[----:B------:R-:W-:Y:S02]  /*08f0*/  DMUL R10, R10, R6 ;  /* 0x000000060a0a7228 */ /* 0x000fe40000000000 */
[----:B------:R-:W-:-:S08]  /*0900*/  DFMA R2, -R32, R2, 6.75539944105574400000e+15 ;  /* 0x433800002002742b */ /* 0x000fd00000000102 */
[----:B------:R-:W-:Y:S01]  /*0910*/  DADD R42, R2, -6.75539944105574400000e+15 ;  /* 0xc3380000022a7429 */ /* 0x000fe20000000000 */
[----:B------:R-:W-:-:S05]  /*0920*/  IMAD.MOV.U32 R3, RZ, RZ, R47 ;  /* 0x000000ffff037224 */ /* 0x000fca00078e002f */
[----:B------:R-:W-:Y:S02]  /*0930*/  FSETP.GEU.FTZ.AND P0, PT, |R3|, 4.1917929649353027344, PT ;  /* 0x4086232b0300780b */ /* 0x000fe40003f1e200 */
        /* <DEDUP_REMOVED lines=20> */
[----:B------:R-:W-:-:S05]  /*0a80*/  DADD R4, R40, 1 ;  /* 0x3ff0000028047429 */ /* 0x000fca0000000000 */
[----:B------:R-:W-:Y:S01]  /*0a90*/  DFMA R38, R42, R36, UR6 ;  /* 0x000000062a267e2b */ /* 0x000fe20008000024 */
[----:B------:R-:W-:Y:S01]  /*0aa0*/  UMOV UR6, 0x11122322 ;  /* 0x1112232200067882 */ /* 0x000fe20000000000 */
[----:B------:R-:W-:Y:S01]  /*0ab0*/  UMOV UR7, 0x3f811111 ;  /* 0x3f81111100077882 */ /* 0x000fe20000000000 */
[----:B------:R-:W0:Y:S02]  /*0ac0*/  MUFU.RCP64H R37, R5 ;  /* 0x0000000500257308 */ /* 0x000e240000001800 */
[----:B------:R-:W-:-:S03]  /*0ad0*/  VIADD R36, R5, 0x300402 ;  /* 0x0030040205247836 */ /* 0x000fc60000000000 */
[----:B------:R-:W-:Y:S01]  /*0ae0*/  DFMA R38, R42, R38, UR6 ;  /* 0x000000062a267e2b */ /* 0x000fe20008000026 */
[----:B------:R-:W-:Y:S01]  /*0af0*/  UMOV UR6, 0x555502a1 ;  /* 0x555502a100067882 */ /* 0x000fe20000000000 */
[----:B------:R-:W-:Y:S01]  /*0b00*/  UMOV UR7, 0x3fa55555 ;  /* 0x3fa5555500077882 */ /* 0x000fe20000000000 */
[----:B------:R-:W-:-:S05]  /*0b10*/  FSETP.GEU.AND P1, PT, |R36|, 5.8789094863358348022e-39, PT ;  /* 0x004004022400780b */ /* 0x000fca0003f2e200 */
[----:B------:R-:W-:Y:S01]  /*0b20*/  DFMA R38, R42, R38, UR6 ;  /* 0x000000062a267e2b */ /* 0x000fe20008000026 */
[----:B------:R-:W-:Y:S01]  /*0b30*/  UMOV UR6, 0x55555511 ;  /* 0x5555551100067882 */ /* 0x000fe20000000000 */
[----:B------:R-:W-:Y:S01]  /*0b40*/  UMOV UR7, 0x3fc55555 ;  /* 0x3fc5555500077882 */ /* 0x000fe20000000000 */
[----:B0-----:R-:W-:-:S05]  /*0b50*/  DFMA R40, -R4, R36, 1 ;  /* 0x3ff000000428742b */ /* 0x001fca0000000124 */
[----:B------:R-:W-:Y:S01]  /*0b60*/  DFMA R38, R42, R38, UR6 ;  /* 0x000000062a267e2b */ /* 0x000fe20008000026 */
[----:B------:R-:W-:Y:S01]  /*0b70*/  UMOV UR6, 0xb ;  /* 0x0000000b00067882 */ /* 0x000fe20000000000 */
[----:B------:R-:W-:Y:S01]  /*0b80*/  UMOV UR7, 0x3fe00000 ;  /* 0x3fe0000000077882 */ /* 0x000fe20000000000 */
[----:B------:R-:W-:-:S05]  /*0b90*/  DFMA R40, R40, R40, R40 ;  /* 0x000000282828722b */ /* 0x000fca0000000028 */
[----:B------:R-:W-:-:S03]  /*0ba0*/  DFMA R38, R42, R38, UR6 ;  /* 0x000000062a267e2b */ /* 0x000fc60008000026 */
[----:B------:R-:W-:-:S05]  /*0bb0*/  DFMA R40, R36, R40, R36 ;  /* 0x000000282428722b */ /* 0x000fca0000000024 */
[----:B------:R-:W-:-:S03]  /*0bc0*/  DFMA R38, R42, R38, 1 ;  /* 0x3ff000002a26742b */ /* 0x000fc60000000026 */
[----:B------:R-:W-:-:S05]  /*0bd0*/  DFMA R44, -R4, R40, 1 ;  /* 0x3ff00000042c742b */ /* 0x000fca0000000128 */
[----:B------:R-:W-:-:S03]  /*0be0*/  DFMA R42, R42, R38, 1 ;  /* 0x3ff000002a2a742b */ /* 0x000fc60000000026 */
[----:B------:R-:W-:-:S07]  /*0bf0*/  DFMA R36, R40, R44, R40 ;  /* 0x0000002c2824722b */ /* 0x000fce0000000028 */
[----:B------:R-:W-:Y:S02]  /*0c00*/  IMAD R41, R2, 0x100000, R43 ;  /* 0x0010000002297824 */ /* 0x000fe400078e022b */
[----:B------:R-:W-:Y:S01]  /*0c10*/  IMAD.MOV.U32 R40, RZ, RZ, R42 ;  /* 0x000000ffff287224 */ /* 0x000fe200078e002a */
[----:B------:R-:W-:Y:S06]  /*0c20*/  @P1 BRA `(.L_x_9268) ;  /* 0x0000000000181947 */ /* 0x000fec0003800000 */
[----:B------:R-:W-:Y:S02]  /*0c30*/  LOP3.LUT R2, R5, 0x7fffffff, RZ, 0xc0, !PT ;  /* 0x7fffffff05027812 */ /* 0x000fe400078ec0ff */
[----:B------:R-:W-:Y:S02]  /*0c40*/  MOV R0, 0xc70 ;  /* 0x00000c7000007802 */ /* 0x000fe40000000f00 */
[----:B------:R-:W-:-:S07]  /*0c50*/  IADD3 R2, R2, -0x100000, RZ ;  /* 0xfff0000002027810 */ /* 0x000fce0007ffe0ff */
[----:B------:R-:W-:Y:S05]  /*0c60*/  CALL.REL.NOINC `($__internal_11_$__cuda_sm20_dblrcp_rn_slowpath_v3) ;  /* 0x0000004c00f07944 */ /* 0x000fea0003c00000 */
[----:B------:R-:W-:Y:S02]  /*0c70*/  IMAD.MOV.U32 R36, RZ, RZ, R6 ;  /* 0x000000ffff247224 */ /* 0x000fe400078e0006 */
[----:B------:R-:W-:-:S07]  /*0c80*/  IMAD.MOV.U32 R37, RZ, RZ, R7 ;  /* 0x000000ffff257224 */ /* 0x000fce00078e0007 */
.L_x_9268:
[----:B------:R-:W-:Y:S05]  /*0c90*/  BSYNC B1 ;  /* 0x0000000000017941 */ /* 0x000fea0003800000 */
.L_x_9267:
[----:B------:R-:W-:Y:S01]  /*0ca0*/  IMAD.MOV.U32 R4, RZ, RZ, 0x652b82fe ;  /* 0x652b82feff047424 */ /* 0x000fe200078e00ff */
[----:B------:R-:W-:Y:S01]  /*0cb0*/  BSSY B0, `(.L_x_9269) ;  /* 0x0000015000007945 */ /* 0x000fe20003800000 */
[----:B------:R-:W-:-:S06]  /*0cc0*/  IMAD.MOV.U32 R5, RZ, RZ, 0x3ff71547 ;  /* 0x3ff71547ff057424 */ /* 0x000fcc00078e00ff */
[----:B------:R-:W-:-:S08]  /*0cd0*/  DFMA R4, -R34, R4, 6.75539944105574400000e+15 ;  /* 0x433800002204742b */ /* 0x000fd00000000104 */
[----:B------:R-:W-:Y:S01]  /*0ce0*/  DADD R6, R4, -6.75539944105574400000e+15 ;  /* 0xc338000004067429 */ /* 0x000fe20000000000 */
[----:B------:R-:W-:Y:S10]  /*0cf0*/  @!P0 BRA `(.L_x_9270) ;  /* 0x0000000000408947 */ /* 0x000ff40003800000 */
[----:B------:R-:W-:Y:S01]  /*0d00*/  FSETP.GEU.FTZ.AND P1, PT, |R3|, 4.2275390625, PT ;  /* 0x408748000300780b */ /* 0x000fe20003f3e200 */
[C---:B------:R-:W-:Y:S02]  /*0d10*/  DADD R38, -R32.reuse, +INF ;  /* 0x7ff0000020267429 */ /* 0x040fe40000000100 */
[----:B------:R-:W-:-:S08]  /*0d20*/  DSETP.GT.AND P0, PT, R32, RZ, PT ;  /* 0x000000ff2000722a */ /* 0x000fd00003f04000 */
[----:B------:R-:W-:Y:S02]  /*0d30*/  FSEL R40, R38, RZ, !P0 ;  /* 0x000000ff26287208 */ /* 0x000fe40004000000 */
[----:B------:R-:W-:Y:S01]  /*0d40*/  FSEL R41, R39, RZ, !P0 ;  /* 0x000000ff27297208 */ /* 0x000fe20004000000 */
[----:B------:R-:W-:Y:S06]  /*0d50*/  @P1 BRA `(.L_x_9270) ;  /* 0x0000000000281947 */ /* 0x000fec0003800000 */
[----:B------:R-:W-:Y:S01]  /*0d60*/  IMAD.MOV.U32 R2, RZ, RZ, 0x652b82fe ;  /* 0x652b82feff027424 */ /* 0x000fe200078e00ff */
[----:B------:R-:W-:Y:S01]  /*0d70*/  MOV R3, 0x3ff71547 ;  /* 0x3ff7154700037802 */ /* 0x000fe20000000f00 */
[----:B------:R-:W-:-:S05]  /*0d80*/  IMAD.MOV.U32 R40, RZ, RZ, RZ ;  /* 0x000000ffff287224 */ /* 0x000fca00078e00ff */
[----:B------:R-:W-:-:S10]  /*0d90*/  DFMA R2, -R32, R2, 6.75539944105574400000e+15 ;  /* 0x433800002002742b */ /* 0x000fd40000000102 */
[----:B------:R-:W-:-:S04]  /*0da0*/  LEA.HI R0, R2, R2, RZ, 0x1 ;  /* 0x0000000202007211 */ /* 0x000fc800078f08ff */
[----:B------:R-:W-:-:S05]  /*0db0*/  SHF.R.S32.HI R3, RZ, 0x1, R0 ;  /* 0x00000001ff037819 */ /* 0x000fca0000011400 */
[----:B------:R-:W-:Y:S02]  /*0dc0*/  IMAD.IADD R2, R2, 0x1, -R3 ;  /* 0x0000000102027824 */ /* 0x000fe400078e0a03 */
[----:B------:R-:W-:-:S03]  /*0dd0*/  IMAD R43, R3, 0x100000, R43 ;  /* 0x00100000032b7824 */ /* 0x000fc600078e022b */
[----:B------:R-:W-:-:S06]  /*0de0*/  LEA R41, R2, 0x3ff00000, 0x14 ;  /* 0x3ff0000002297811 */ /* 0x000fcc00078ea0ff */
[----:B------:R-:W-:-:S11]  /*0df0*/  DMUL R40, R42, R40 ;  /* 0x000000282a287228 */ /* 0x000fd60000000000 */
.L_x_9270:
[----:B------:R-:W-:Y:S05]  /*0e00*/  BSYNC B0 ;  /* 0x0000000000007941 */ /* 0x000fea0003800000 */
.L_x_9269:
[----:B------:R-:W-:Y:S01]  /*0e10*/  UMOV UR6, 0xfefa39ef ;  /* 0xfefa39ef00067882 */ /* 0x000fe20000000000 */
[----:B------:R-:W-:Y:S01]  /*0e20*/  UMOV UR7, 0x3fe62e42 ;  /* 0x3fe62e4200077882 */ /* 0x000fe20000000000 */
[--C-:B------:R-:W-:Y:S01]  /*0e30*/  DADD R32, -RZ, -R34.reuse ;  /* 0x00000000ff207229 */ /* 0x100fe20000000922 */
[----:B------:R-:W-:Y:S01]  /*0e40*/  BSSY B0, `(.L_x_9271) ;  /* 0x0000034000007945 */ /* 0x000fe20003800000 */
[----:B------:R-:W-:Y:S01]  /*0e50*/  DFMA R2, R6, -UR6, -R34 ;  /* 0x8000000606027c2b */ /* 0x000fe20008000822 */
[----:B------:R-:W-:Y:S01]  /*0e60*/  UMOV UR6, 0x3b39803f ;  /* 0x3b39803f00067882 */ /* 0x000fe20000000000 */
[----:B------:R-:W-:-:S06]  /*0e70*/  UMOV UR7, 0x3c7abc9e ;  /* 0x3c7abc9e00077882 */ /* 0x000fcc0000000000 */
[----:B------:R-:W-:Y:S01]  /*0e80*/  DFMA R2, R6, -UR6, R2 ;  /* 0x8000000606027c2b */ /* 0x000fe20008000002 */
[----:B------:R-:W-:Y:S01]  /*0e90*/  UMOV UR6, 0x69ce2bdf ;  /* 0x69ce2bdf00067882 */ /* 0x000fe20000000000 */
[----:B------:R-:W-:Y:S01]  /*0ea0*/  IMAD.MOV.U32 R6, RZ, RZ, -0x35dec16 ;  /* 0xfca213eaff067424 */ /* 0x000fe200078e00ff */
[----:B------:R-:W-:Y:S01]  /*0eb0*/  UMOV UR7, 0x3e5ade15 ;  /* 0x3e5ade1500077882 */ /* 0x000fe20000000000 */
[----:B------:R-:W-:Y:S01]  /*0ec0*/  IMAD.MOV.U32 R7, RZ, RZ, 0x3e928af3 ;  /* 0x3e928af3ff077424 */ /* 0x000fe200078e00ff */
[----:B------:R-:W-:-:S05]  /*0ed0*/  FSETP.GEU.FTZ.AND P0, PT, |R33|, 4.1917929649353027344, PT ;  /* 0x4086232b2100780b */ /* 0x000fca0003f1e200 */
        /* <DEDUP_REMOVED lines=42> */
.L_x_9272:
[----:B------:R-:W-:Y:S05]  /*1180*/  BSYNC B0 ;  /* 0x0000000000007941 */ /* 0x000fea0003800000 */
.L_x_9271:
[----:B------:R-:W-:Y:S01]  /*1190*/  DADD R32, R2, 1 ;  /* 0x3ff0000002207429 */ /* 0x000fe20000000000 */
[----:B------:R-:W-:Y:S01]  /*11a0*/  BSSY B1, `(.L_x_9273) ;  /* 0x0000011000017945 */ /* 0x000fe20003800000 */
[----:B------:R-:W-:-:S04]  /*11b0*/  DMUL R8, R8, R36 ;  /* 0x0000002408087228 */ /* 0x000fc80000000000 */
        /* <DEDUP_REMOVED lines=14> */
[----:B------:R-:W-:Y:S05]  /*12a0*/  CALL.REL.NOINC `($__internal_11_$__cuda_sm20_dblrcp_rn_slowpath_v3) ;  /* 0x0000004800607944 */ /* 0x000fea0003c00000 */
.L_x_9274:
[----:B------:R-:W-:Y:S05]  /*12b0*/  BSYNC B1 ;  /* 0x0000000000017941 */ /* 0x000fea0003800000 */
.L_x_9273:
[----:B------:R-:W-:Y:S01]  /*12c0*/  IMAD.MOV.U32 R32, RZ, RZ, 0x652b82fe ;  /* 0x652b82feff207424 */ /* 0x000fe200078e00ff */
[----:B------:R-:W-:Y:S01]  /*12d0*/  UMOV UR6, 0xfefa39ef ;  /* 0xfefa39ef00067882 */ /* 0x000fe20000000000 */
[----:B------:R-:W-:Y:S01]  /*12e0*/  IMAD.MOV.U32 R33, RZ, RZ, 0x3ff71547 ;  /* 0x3ff71547ff217424 */ /* 0x000fe200078e00ff */
[----:B------:R-:W-:Y:S01]  /*12f0*/  UMOV UR7, 0x3fe62e42 ;  /* 0x3fe62e4200077882 */ /* 0x000fe20000000000 */
[----:B------:R-:W-:Y:S01]  /*1300*/  DADD R44, -RZ, -R24 ;  /* 0x00000000ff2c7229 */ /* 0x000fe20000000918 */
[----:B------:R-:W-:Y:S01]  /*1310*/  BSSY B1, `(.L_x_9275) ;  /* 0x000003b000017945 */ /* 0x000fe20003800000 */
[----:B------:R-:W-:Y:S02]  /*1320*/  DMUL R22, R22, R6 ;  /* 0x0000000616167228 */ /* 0x000fe40000000000 */
        /* <DEDUP_REMOVED lines=44> */
[----:B------:R-:W-:Y:S01]  /*15f0*/  DFMA R40, R2, R36, 1 ;  /* 0x3ff000000228742b */ /* 0x000fe20000000024 */
[----:B------:R-:W-:Y:S02]  /*1600*/  IMAD.MOV.U32 R3, RZ, RZ, R45 ;  /* 0x000000ffff037224 */ /* 0x000fe400078e002d */
[----:B------:R-:W-:-:S03]  /*1610*/  DFMA R36, R38, R42, R38 ;  /* 0x0000002a2624722b */ /* 0x000fc60000000026 */
[----:B------:R-:W-:-:S04]  /*1620*/  FSETP.GEU.FTZ.AND P0, PT, |R3|, 4.1917929649353027344, PT ;  /* 0x4086232b0300780b */ /* 0x000fc80003f1e200 */
[----:B------:R-:W-:Y:S02]  /*1630*/  IMAD R35, R32, 0x100000, R41 ;  /* 0x0010000020237824 */ /* 0x000fe400078e0229 */
[----:B------:R-:W-:Y:S01]  /*1640*/  IMAD.MOV.U32 R34, RZ, RZ, R40 ;  /* 0x000000ffff227224 */ /* 0x000fe200078e0028 */
[----:B------:R-:W-:Y:S06]  /*1650*/  @P1 BRA `(.L_x_9276) ;  /* 0x0000000000181947 */ /* 0x000fec0003800000 */
[----:B------:R-:W-:Y:S02]  /*1660*/  LOP3.LUT R2, R5, 0x7fffffff, RZ, 0xc0, !PT ;  /* 0x7fffffff05027812 */ /* 0x000fe400078ec0ff */
[----:B------:R-:W-:-:S03]  /*1670*/  MOV R0, 0x16a0 ;  /* 0x000016a000007802 */ /* 0x000fc60000000f00 */
[----:B------:R-:W-:-:S07]  /*1680*/  VIADD R2, R2, 0xfff00000 ;  /* 0xfff0000002027836 */ /* 0x000fce0000000000 */
[----:B------:R-:W-:Y:S05]  /*1690*/  CALL.REL.NOINC `($__internal_11_$__cuda_sm20_dblrcp_rn_slowpath_v3) ;  /* 0x0000004400647944 */ /* 0x000fea0003c00000 */
[----:B------:R-:W-:Y:S01]  /*16a0*/  MOV R36, R6 ;  /* 0x0000000600247202 */ /* 0x000fe20000000f00 */
[----:B------:R-:W-:-:S07]  /*16b0*/  IMAD.MOV.U32 R37, RZ, RZ, R7 ;  /* 0x000000ffff257224 */ /* 0x000fce00078e0007 */
.L_x_9276:
[----:B------:R-:W-:Y:S05]  /*16c0*/  BSYNC B1 ;  /* 0x0000000000017941 */ /* 0x000fea0003800000 */
.L_x_9275:
        /* <DEDUP_REMOVED lines=18> */
.L_x_9278:
[----:B------:R-:W-:Y:S05]  /*17f0*/  BSYNC B0 ;  /* 0x0000000000007941 */ /* 0x000fea0003800000 */
.L_x_9277:
        /* <DEDUP_REMOVED lines=55> */
.L_x_9280:
[----:B------:R-:W-:Y:S05]  /*1b70*/  BSYNC B0 ;  /* 0x0000000000007941 */ /* 0x000fea0003800000 */
.L_x_9279:
        /* <DEDUP_REMOVED lines=17> */
[----:B------:R-:W-:Y:S05]  /*1c90*/  CALL.REL.NOINC `($__internal_11_$__cuda_sm20_dblrcp_rn_slowpath_v3) ;  /* 0x0000003c00e47944 */ /* 0x000fea0003c00000 */
.L_x_9282:
[----:B------:R-:W-:Y:S05]  /*1ca0*/  BSYNC B1 ;  /* 0x0000000000017941 */ /* 0x000fea0003800000 */
.L_x_9281:
[----:B------:R-:W-:Y:S01]  /*1cb0*/  MOV R24, 0x652b82fe ;  /* 0x652b82fe00187802 */ /* 0x000fe20000000f00 */
[----:B------:R-:W-:Y:S01]  /*1cc0*/  IMAD.MOV.U32 R25, RZ, RZ, 0x3ff71547 ;  /* 0x3ff71547ff197424 */ /* 0x000fe200078e00ff */
[----:B------:R-:W-:Y:S01]  /*1cd0*/  UMOV UR6, 0xfefa39ef ;  /* 0xfefa39ef00067882 */ /* 0x000fe20000000000 */
[----:B------:R-:W-:Y:S01]  /*1ce0*/  UMOV UR7, 0x3fe62e42 ;  /* 0x3fe62e4200077882 */ /* 0x000fe20000000000 */
[----:B------:R-:W-:Y:S01]  /*1cf0*/  DADD R4, R34, 1 ;  /* 0x3ff0000022047429 */ /* 0x000fe20000000000 */
[----:B------:R-:W-:Y:S01]  /*1d00*/  BSSY B1, `(.L_x_9283) ;  /* 0x000003b000017945 */ /* 0x000fe20003800000 */
[----:B------:R-:W-:Y:S02]  /*1d10*/  DADD R38, -RZ, -R28 ;  /* 0x00000000ff267229 */ /* 0x000fe4000000091c */
[----:B------:R-:W-:Y:S02]  /*1d20*/  DFMA R24, -R28, R24, 6.75539944105574400000e+15 ;  /* 0x433800001c18742b */ /* 0x000fe40000000118 */
[----:B------:R-:W-:-:S06]  /*1d30*/  DMUL R18, R18, R6 ;  /* 0x0000000612127228 */ /* 0x000fcc0000000000 */
        /* <DEDUP_REMOVED lines=24> */
[----:B------:R-:W0:Y:S01]  /*1ec0*/  MUFU.RCP64H R3, R5 ;  /* 0x0000000500037308 */ /* 0x000e220000001800 */
[----:B------:R-:W-:-:S04]  /*1ed0*/  VIADD R2, R5, 0x300402 ;  /* 0x0030040205027836 */ /* 0x000fc80000000000 */
        /* <DEDUP_REMOVED lines=13> */
[----:B------:R-:W-:Y:S01]  /*1fb0*/  DFMA R34, R2, R34, R2 ;  /* 0x000000220222722b */ /* 0x000fe20000000002 */
[----:B------:R-:W-:-:S04]  /*1fc0*/  IMAD.MOV.U32 R3, RZ, RZ, R39 ;  /* 0x000000ffff037224 */ /* 0x000fc800078e0027 */
[----:B------:R-:W-:Y:S01]  /*1fd0*/  DFMA R26, R32, R26, 1 ;  /* 0x3ff00000201a742b */ /* 0x000fe2000000001a */
[----:B------:R-:W-:Y:S02]  /*1fe0*/  FSETP.GEU.FTZ.AND P0, PT, |R3|, 4.1917929649353027344, PT ;  /* 0x4086232b0300780b */ /* 0x000fe40003f1e200 */
[----:B------:R-:W-:-:S05]  /*1ff0*/  DFMA R36, -R4, R34, 1 ;  /* 0x3ff000000424742b */ /* 0x000fca0000000122 */
[----:B------:R-:W-:-:S03]  /*2000*/  DFMA R32, R32, R26, 1 ;  /* 0x3ff000002020742b */ /* 0x000fc6000000001a */
[----:B------:R-:W-:-:S07]  /*2010*/  DFMA R34, R34, R36, R34 ;  /* 0x000000242222722b */ /* 0x000fce0000000022 */
[----:B------:R-:W-:Y:S01]  /*2020*/  LEA R27, R24, R33, 0x14 ;  /* 0x00000021181b7211 */ /* 0x000fe200078ea0ff */
[----:B------:R-:W-:Y:S01]  /*2030*/  IMAD.MOV.U32 R26, RZ, RZ, R32 ;  /* 0x000000ffff1a7224 */ /* 0x000fe200078e0020 */
[----:B------:R-:W-:Y:S06]  /*2040*/  @P1 BRA `(.L_x_9284) ;  /* 0x0000000000181947 */ /* 0x000fec0003800000 */
[----:B------:R-:W-:Y:S02]  /*2050*/  LOP3.LUT R2, R5, 0x7fffffff, RZ, 0xc0, !PT ;  /* 0x7fffffff05027812 */ /* 0x000fe400078ec0ff */
[----:B------:R-:W-:-:S03]  /*2060*/  MOV R0, 0x2090 ;  /* 0x0000209000007802 */ /* 0x000fc60000000f00 */
[----:B------:R-:W-:-:S07]  /*2070*/  VIADD R2, R2, 0xfff00000 ;  /* 0xfff0000002027836 */ /* 0x000fce0000000000 */
[----:B------:R-:W-:Y:S05]  /*2080*/  CALL.REL.NOINC `($__internal_11_$__cuda_sm20_dblrcp_rn_slowpath_v3) ;  /* 0x0000003800e87944 */ /* 0x000fea0003c00000 */
[----:B------:R-:W-:Y:S02]  /*2090*/  IMAD.MOV.U32 R34, RZ, RZ, R6 ;  /* 0x000000ffff227224 */ /* 0x000fe400078e0006 */
[----:B------:R-:W-:-:S07]  /*20a0*/  IMAD.MOV.U32 R35, RZ, RZ, R7 ;  /* 0x000000ffff237224 */ /* 0x000fce00078e0007 */
.L_x_9284:
[----:B------:R-:W-:Y:S05]  /*20b0*/  BSYNC B1 ;  /* 0x0000000000017941 */ /* 0x000fea0003800000 */
.L_x_9283:
[----:B------:R-:W-:Y:S01]  /*20c0*/  IMAD.MOV.U32 R4, RZ, RZ, 0x652b82fe ;  /* 0x652b82feff047424 */ /* 0x000fe200078e00ff */
[----:B------:R-:W-:Y:S01]  /*20d0*/  MOV R5, 0x3ff71547 ;  /* 0x3ff7154700057802 */ /* 0x000fe20000000f00 */
[----:B------:R-:W-:Y:S05]  /*20e0*/  BSSY B0, `(.L_x_9285) ;  /* 0x0000010000007945 */ /* 0x000fea0003800000 */
        /* <DEDUP_REMOVED lines=15> */
.L_x_9286:
[----:B------:R-:W-:Y:S05]  /*21e0*/  BSYNC B0 ;  /* 0x0000000000007941 */ /* 0x000fea0003800000 */
.L_x_9285:
        /* <DEDUP_REMOVED lines=55> */
.L_x_9288:
[----:B------:R-:W-:Y:S05]  /*2560*/  BSYNC B0 ;  /* 0x0000000000007941 */ /* 0x000fea0003800000 */
.L_x_9287:
[----:B------:R-:W-:Y:S01]  /*2570*/  DADD R30, R2, 1 ;  /* 0x3ff00000021e7429 */ /* 0x000fe20000000000 */
[----:B------:R-:W0:Y:S01]  /*2580*/  S2R R24, SR_CTAID.X ;  /* 0x0000000000187919 */ /* 0x000e220000002500 */
[----:B------:R-:W-:Y:S01]  /*2590*/  BSSY B1, `(.L_x_9289) ;  /* 0x0000015000017945 */ /* 0x000fe20003800000 */
[----:B------:R-:W-:-:S03]  /*25a0*/  DMUL R16, R16, R34 ;  /* 0x0000002210107228 */ /* 0x000fc60000000000 */
[----:B------:R-:W1:Y:S04]  /*25b0*/  MUFU.RCP64H R5, R31 ;  /* 0x0000001f00057308 */ /* 0x000e680000001800 */
[----:B------:R-:W-:-:S05]  /*25c0*/  VIADD R4, R31, 0x300402 ;  /* 0x003004021f047836 */ /* 0x000fca0000000000 */
[----:B------:R-:W-:Y:S01]  /*25d0*/  FSETP.GEU.AND P0, PT, |R4|, 5.8789094863358348022e-39, PT ;  /* 0x004004020400780b */ /* 0x000fe20003f0e200 */
[----:B-1----:R-:W-:-:S08]  /*25e0*/  DFMA R2, -R30, R4, 1 ;  /* 0x3ff000001e02742b */ /* 0x002fd00000000104 */
[----:B------:R-:W-:Y:S02]  /*25f0*/  DFMA R6, R2, R2, R2 ;  /* 0x000000020206722b */ /* 0x000fe40000000002 */
[----:B------:R-:W1:Y:S01]  /*2600*/  S2R R3, SR_TID.X ;  /* 0x0000000000037919 */ /* 0x000e620000002100 */
[----:B0-----:R-:W-:-:S05]  /*2610*/  SHF.L.U32 R24, R24, 0xa, RZ ;  /* 0x0000000a18187819 */ /* 0x001fca00000006ff */
        /* <DEDUP_REMOVED lines=9> */
[----:B-1----:R-:W-:Y:S05]  /*26b0*/  CALL.REL.NOINC `($__internal_11_$__cuda_sm20_dblrcp_rn_slowpath_v3) ;  /* 0x00000034005c7944 */ /* 0x002fea0003c00000 */
[----:B------:R-:W-:Y:S02]  /*26c0*/  IMAD.MOV.U32 R28, RZ, RZ, R6 ;  /* 0x000000ffff1c7224 */ /* 0x000fe400078e0006 */
[----:B------:R-:W-:-:S07]  /*26d0*/  IMAD.MOV.U32 R29, RZ, RZ, R7 ;  /* 0x000000ffff1d7224 */ /* 0x000fce00078e0007 */
.L_x_9290:
[----:B------:R-:W-:Y:S05]  /*26e0*/  BSYNC B1 ;  /* 0x0000000000017941 */ /* 0x000fea0003800000 */
.L_x_9289:
[----:B------:R-:W-:Y:S01]  /*26f0*/  DADD R30, R26, 1 ;  /* 0x3ff000001a1e7429 */ /* 0x000fe20000000000 */
[----:B------:R-:W-:Y:S01]  /*2700*/  BSSY B1, `(.L_x_9291) ;  /* 0x0000016000017945 */ /* 0x000fe20003800000 */
[----:B------:R-:W0:Y:S04]  /*2710*/  LDC.64 R26, c[0x0][0x218] ;  /* 0x00008600ff1a7b82 */ /* 0x000e280000000a00 */
[----:B------:R-:W2:Y:S04]  /*2720*/  MUFU.RCP64H R5, R31 ;  /* 0x0000001f00057308 */ /* 0x000ea80000001800 */
[----:B------:R-:W-:-:S04]  /*2730*/  IADD3 R4, R31, 0x300402, RZ ;  /* 0x003004021f047810 */ /* 0x000fc80007ffe0ff */
[----:B------:R-:W-:Y:S02]  /*2740*/  FSETP.GEU.AND P0, PT, |R4|, 5.8789094863358348022e-39, PT ;  /* 0x004004020400780b */ /* 0x000fe40003f0e200 */
[----:B--2---:R-:W-:Y:S01]  /*2750*/  DFMA R6, -R30, R4, 1 ;  /* 0x3ff000001e06742b */ /* 0x004fe20000000104 */
[----:B0-----:R-:W-:-:S07]  /*2760*/  IMAD.WIDE.U32 R24, R24, 0x8, R26 ;  /* 0x0000000818187825 */ /* 0x001fce00078e001a */
[----:B------:R-:W-:Y:S01]  /*2770*/  DFMA R6, R6, R6, R6 ;  /* 0x000000060606722b */ /* 0x000fe20000000006 */
[----:B-1----:R-:W-:-:S05]  /*2780*/  IMAD.WIDE R24, R3, 0x10, R24 ;  /* 0x0000001003187825 */ /* 0x002fca00078e0218 */
[----:B------:R0:W-:Y:S02]  /*2790*/  STG.E.128 desc[UR4][R24.64], R8 ;  /* 0x0000000818007986 */ /* 0x0001e4000c101d04 */
[----:B------:R-:W-:Y:S02]  /*27a0*/  DFMA R6, R4, R6, R4 ;  /* 0x000000060406722b */ /* 0x000fe40000000004 */
[----:B------:R0:W-:Y:S04]  /*27b0*/  STG.E.128 desc[UR4][R24.64+0x800], R20 ;  /* 0x0008001418007986 */ /* 0x0001e8000c101d04 */
[----:B------:R0:W-:Y:S02]  /*27c0*/  STG.E.128 desc[UR4][R24.64+0x1000], R16 ;  /* 0x0010001018007986 */ /* 0x0001e4000c101d04 */
        /* <DEDUP_REMOVED lines=8> */
[----:B0-----:R-:W-:Y:S05]  /*2850*/  CALL.REL.NOINC `($__internal_11_$__cuda_sm20_dblrcp_rn_slowpath_v3) ;  /* 0x0000003000f47944 */ /* 0x001fea0003c00000 */
.L_x_9292:
[----:B------:R-:W-:Y:S05]  /*2860*/  BSYNC B1 ;  /* 0x0000000000017941 */ /* 0x000fea0003800000 */
.L_x_9291:
[----:B------:R-:W-:Y:S02]  /*2870*/  DMUL R14, R14, R28 ;  /* 0x0000001c0e0e7228 */ /* 0x000fe40000000000 */
[----:B------:R-:W-:-:S07]  /*2880*/  DMUL R12, R12, R6 ;  /* 0x000000060c0c7228 */ /* 0x000fce0000000000 */
[----:B------:R-:W-:Y:S01]  /*2890*/  STG.E.128 desc[UR4][R24.64+0x1800], R12 ;  /* 0x0018000c18007986 */ /* 0x000fe2000c101d04 */
[----:B------:R-:W-:Y:S05]  /*28a0*/  EXIT ;  /* 0x000000000000794d */ /* 0x000fea0003800000 */
.L_x_9260:
[----:B------:R-:W0:Y:S01]  /*28b0*/  S2R R0, SR_TID.X ;  /* 0x0000000000007919 */ /* 0x000e220000002100 */
[----:B------:R-:W-:Y:S02]  /*28c0*/  CS2R R46, SRZ ;  /* 0x00000000002e7805 */ /* 0x000fe4000001ff00 */
[----:B------:R-:W-:Y:S02]  /*28d0*/  CS2R R44, SRZ ;  /* 0x00000000002c7805 */ /* 0x000fe4000001ff00 */
[----:B0-----:R-:W-:-:S13]  /*28e0*/  ISETP.GE.AND P0, PT, R0, R3, PT ;  /* 0x000000030000720c */ /* 0x001fda0003f06270 */
[----:B------:R-:W-:Y:S02]  /*28f0*/  @!P0 IMAD.IADD R11, R10, 0x1, R0 ;  /* 0x000000010a0b8824 */ /* 0x000fe400078e0200 */
[----:B------:R-:W-:-:S05]  /*2900*/  @!P0 VIADD R0, R0, 0x80 ;  /* 0x0000008000008836 */ /* 0x000fca0000000000 */
[----:B------:R-:W-:-:S13]  /*2910*/  ISETP.GE.AND P6, PT, R0, R3, PT ;  /* 0x000000030000720c */ /* 0x000fda0003fc6270 */
[----:B------:R-:W-:Y:S01]  /*2920*/  @!P6 IADD3 R13, R10, R0, RZ ;  /* 0x000000000a0de210 */ /* 0x000fe20007ffe0ff */
[----:B------:R-:W-:Y:S01]  /*2930*/  @!P6 VIADD R0, R0, 0x80 ;  /* 0x000000800000e836 */ /* 0x000fe20000000000 */
[----:B------:R-:W0:Y:S04]  /*2940*/  @!P6 LDC.64 R4, c[0x0][0x220] ;  /* 0x00008800ff04eb82 */ /* 0x000e280000000a00 */
[----:B------:R-:W-:-:S04]  /*2950*/  ISETP.GE.AND P5, PT, R0, R3, PT ;  /* 0x000000030000720c */ /* 0x000fc80003fa6270 */
[----:B------:R-:W1:Y:S09]  /*2960*/  @!P6 LDC.64 R6, c[0x0][0x228] ;  /* 0x00008a00ff06eb82 */ /* 0x000e720000000a00 */
[----:B------:R-:W-:Y:S01]  /*2970*/  @!P5 IMAD.IADD R17, R10, 0x1, R0 ;  /* 0x000000010a11d824 */ /* 0x000fe200078e0200 */
[----:B------:R-:W2:Y:S01]  /*2980*/  @!P5 LDC.64 R8, c[0x0][0x220] ;  /* 0x00008800ff08db82 */ /* 0x000ea20000000a00 */
[----:B------:R-:W-:-:S05]  /*2990*/  @!P5 VIADD R0, R0, 0x80 ;  /* 0x000000800000d836 */ /* 0x000fca0000000000 */
[----:B------:R-:W-:Y:S01]  /*29a0*/  ISETP.GE.AND P4, PT, R0, R3, PT ;  /* 0x000000030000720c */ /* 0x000fe20003f86270 */
[C---:B0-----:R-:W-:Y:S01]  /*29b0*/  @!P6 IMAD.WIDE.U32 R4, R13.reuse, 0x8, R4 ;  /* 0x000000080d04e825 */ /* 0x041fe200078e0004 */
[----:B------:R-:W0:Y:S04]  /*29c0*/  @!P5 LDC.64 R38, c[0x0][0x228] ;  /* 0x00008a00ff26db82 */ /* 0x000e280000000a00 */
[----:B------:R-:W5:Y:S01]  /*29d0*/  @!P6 LDG.E.64 R46, desc[UR4][R4.64] ;  /* 0x00000004042ee981 */ /* 0x000f62000c1e1b00 */
[----:B-1----:R-:W-:-:S06]  /*29e0*/  @!P6 IMAD.WIDE.U32 R6, R13, 0x8, R6 ;  /* 0x000000080d06e825 */ /* 0x002fcc00078e0006 */
[----:B------:R-:W-:Y:S01]  /*29f0*/  @!P4 IMAD.IADD R29, R10, 0x1, R0 ;  /* 0x000000010a1dc824 */ /* 0x000fe200078e0200 */
[----:B------:R1:W5:Y:S01]  /*2a00*/  @!P6 LDG.E.64 R44, desc[UR4][R6.64] ;  /* 0x00000004062ce981 */ /* 0x000362000c1e1b00 */
[----:B------:R-:W-:Y:S01]  /*2a10*/  @!P4 VIADD R0, R0, 0x80 ;  /* 0x000000800000c836 */ /* 0x000fe20000000000 */
[----:B------:R-:W3:Y:S04]  /*2a20*/  @!P4 LDC.64 R50, c[0x0][0x228] ;  /* 0x00008a00ff32cb82 */ /* 0x000ee80000000a00 */
[----:B------:R-:W-:Y:S02]  /*2a30*/  ISETP.GE.AND P3, PT, R0, R3, PT ;  /* 0x000000030000720c */ /* 0x000fe40003f66270 */
[----:B------:R-:W-:Y:S01]  /*2a40*/  CS2R R40, SRZ ;  /* 0x0000000000287805 */ /* 0x000fe2000001ff00 */
[C---:B--2---:R-:W-:Y:S01]  /*2a50*/  @!P5 IMAD.WIDE.U32 R14, R17.reuse, 0x8, R8 ;  /* 0x00000008110ed825 */ /* 0x044fe200078e0008 */
[----:B------:R-:W2:Y:S03]  /*2a60*/  @!P4 LDC.64 R48, c[0x0][0x220] ;  /* 0x00008800ff30cb82 */ /* 0x000ea60000000a00 */
[----:B0-----:R-:W-:Y:S01]  /*2a70*/  @!P5 IMAD.WIDE.U32 R38, R17, 0x8, R38 ;  /* 0x000000081126d825 */ /* 0x001fe200078e0026 */
[----:B------:R0:W5:Y:S04]  /*2a80*/  @!P5 LDG.E.64 R40, desc[UR4][R14.64] ;  /* 0x000000040e28d981 */ /* 0x000168000c1e1b00 */
[----:B-1----:R-:W1:Y:S01]  /*2a90*/  @!P0 LDC.64 R6, c[0x0][0x220] ;  /* 0x00008800ff068b82 */ /* 0x002e620000000a00 */
[----:B------:R-:W-:Y:S01]  /*2aa0*/  @!P3 IADD3 R27, R10, R0, RZ ;  /* 0x000000000a1bb210 */ /* 0x000fe20007ffe0ff */
[----:B------:R-:W-:-:S05]  /*2ab0*/  @!P3 VIADD R0, R0, 0x80 ;  /* 0x000000800000b836 */ /* 0x000fca0000000000 */
[----:B------:R-:W-:Y:S01]  /*2ac0*/  ISETP.GE.AND P2, PT, R0, R3, PT ;  /* 0x000000030000720c */ /* 0x000fe20003f46270 */
[----:B------:R-:W4:Y:S08]  /*2ad0*/  @!P3 LDC.64 R52, c[0x0][0x220] ;  /* 0x00008800ff34bb82 */ /* 0x000f300000000a00 */
[----:B------:R-:W1:Y:S04]  /*2ae0*/  @!P3 LDC.64 R36, c[0x0][0x228] ;  /* 0x00008a00ff24bb82 */ /* 0x000e680000000a00 */
[----:B------:R-:W-:-:S02]  /*2af0*/  @!P2 IMAD.IADD R25, R10, 0x1, R0 ;  /* 0x000000010a19a824 */ /* 0x000fc400078e0200 */
[----:B------:R-:W-:Y:S02]  /*2b00*/  @!P2 VIADD R0, R0, 0x80 ;  /* 0x000000800000a836 */ /* 0x000fe40000000000 */
[----:B------:R-:W4:Y:S03]  /*2b10*/  @!P2 LDC.64 R20, c[0x0][0x228] ;  /* 0x00008a00ff14ab82 */ /* 0x000f260000000a00 */
[----:B------:R-:W-:-:S05]  /*2b20*/  ISETP.GE.AND P1, PT, R0, R3, PT ;  /* 0x000000030000720c */ /* 0x000fca0003f26270 */
[----:B------:R-:W1:Y:S08]  /*2b30*/  @!P2 LDC.64 R22, c[0x0][0x220] ;  /* 0x00008800ff16ab82 */ /* 0x000e700000000a00 */
[----:B------:R-:W-:Y:S01]  /*2b40*/  @!P1 IMAD.IADD R19, R10, 0x1, R0 ;  /* 0x000000010a139824 */ /* 0x000fe200078e0200 */
[----:B------:R-:W4:Y:S01]  /*2b50*/  @!P1 LDC.64 R4, c[0x0][0x220] ;  /* 0x00008800ff049b82 */ /* 0x000f220000000a00 */
[----:B------:R-:W-:-:S05]  /*2b60*/  @!P1 VIADD R0, R0, 0x80 ;  /* 0x0000008000009836 */ /* 0x000fca0000000000 */
[----:B------:R-:W-:Y:S02]  /*2b70*/  ISETP.GE.AND P6, PT, R0, R3, PT ;  /* 0x000000030000720c */ /* 0x000fe40003fc6270 */
[----:B------:R-:W1:Y:S08]  /*2b80*/  @!P1 LDC.64 R8, c[0x0][0x228] ;  /* 0x00008a00ff089b82 */ /* 0x000e700000000a00 */
[----:B------:R-:W1:Y:S08]  /*2b90*/  @!P0 LDC.64 R16, c[0x0][0x228] ;  /* 0x00008a00ff108b82 */ /* 0x000e700000000a00 */
[----:B------:R-:W1:Y:S08]  /*2ba0*/  @!P6 LDC.64 R12, c[0x0][0x220] ;  /* 0x00008800ff0ceb82 */ /* 0x000e700000000a00 */
[----:B0-----:R-:W0:Y:S01]  /*2bb0*/  @!P6 LDC.64 R14, c[0x0][0x228] ;  /* 0x00008a00ff0eeb82 */ /* 0x001e220000000a00 */
[----:B------:R-:W-:-:S02]  /*2bc0*/  CS2R R34, SRZ ;  /* 0x0000000000227805 */ /* 0x000fc4000001ff00 */
[----:B------:R-:W-:Y:S01]  /*2bd0*/  CS2R R32, SRZ ;  /* 0x0000000000207805 */ /* 0x000fe2000001ff00 */
[C---:B---3--:R-:W-:Y:S01]  /*2be0*/  @!P4 IMAD.WIDE.U32 R50, R29.reuse, 0x8, R50 ;  /* 0x000000081d32c825 */ /* 0x048fe200078e0032 */
[----:B------:R-:W-:Y:S02]  /*2bf0*/  CS2R R42, SRZ ;  /* 0x00000000002a7805 */ /* 0x000fe4000001ff00 */
[----:B------:R3:W5:Y:S01]  /*2c00*/  @!P5 LDG.E.64 R34, desc[UR4][R38.64] ;  /* 0x000000042622d981 */ /* 0x000762000c1e1b00 */
[----:B--2---:R-:W-:Y:S01]  /*2c10*/  @!P4 IMAD.WIDE.U32 R48, R29, 0x8, R48 ;  /* 0x000000081d30c825 */ /* 0x004fe200078e0030 */
[----:B------:R-:W-:Y:S02]  /*2c20*/  CS2R R30, SRZ ;  /* 0x00000000001e7805 */ /* 0x000fe4000001ff00 */
[----:B------:R2:W5:Y:S01]  /*2c30*/  @!P4 LDG.E.64 R32, desc[UR4][R50.64] ;  /* 0x000000043220c981 */ /* 0x000562000c1e1b00 */
[----:B----4-:R-:W-:-:S04]  /*2c40*/  @!P1 IMAD.WIDE.U32 R4, R19, 0x8, R4 ;  /* 0x0000000813049825 */ /* 0x010fc800078e0004 */
[C---:B---3--:R-:W-:Y:S01]  /*2c50*/  @!P2 IMAD.WIDE.U32 R38, R25.reuse, 0x8, R20 ;  /* 0x000000081926a825 */ /* 0x048fe200078e0014 */
[----:B------:R-:W-:Y:S01]  /*2c60*/  CS2R R20, SRZ ;  /* 0x0000000000147805 */ /* 0x000fe2000001ff00 */
[----:B------:R-:W5:Y:S01]  /*2c70*/  @!P4 LDG.E.64 R42, desc[UR4][R48.64] ;  /* 0x00000004302ac981 */ /* 0x000f62000c1e1b00 */
[----:B--2---:R-:W-:Y:S01]  /*2c80*/  @!P6 IADD3 R51, R10, R0, RZ ;  /* 0x000000000a33e210 */ /* 0x004fe20007ffe0ff */
[----:B-1----:R-:W-:-:S03]  /*2c90*/  @!P2 IMAD.WIDE.U32 R22, R25, 0x8, R22 ;  /* 0x000000081916a825 */ /* 0x002fc600078e0016 */
[----:B------:R-:W5:Y:S01]  /*2ca0*/  @!P1 LDG.E.64 R20, desc[UR4][R4.64] ;  /* 0x0000000404149981 */ /* 0x000f62000c1e1b00 */
[C---:B------:R-:W-:Y:S01]  /*2cb0*/  @!P6 IMAD.WIDE.U32 R12, R51.reuse, 0x8, R12 ;  /* 0x00000008330ce825 */ /* 0x040fe200078e000c */
[----:B------:R-:W-:Y:S02]  /*2cc0*/  CS2R R28, SRZ ;  /* 0x00000000001c7805 */ /* 0x000fe4000001ff00 */
[----:B------:R1:W5:Y:S01]  /*2cd0*/  @!P2 LDG.E.64 R30, desc[UR4][R22.64] ;  /* 0x00000004161ea981 */ /* 0x000362000c1e1b00 */
[----:B0-----:R-:W-:Y:S01]  /*2ce0*/  @!P6 IMAD.WIDE.U32 R50, R51, 0x8, R14 ;  /* 0x000000083332e825 */ /* 0x001fe200078e000e */
[----:B------:R-:W-:-:S03]  /*2cf0*/  CS2R R24, SRZ ;  /* 0x0000000000187805 */ /* 0x000fc6000001ff00 */
[----:B------:R-:W-:-:S03]  /*2d00*/  @!P3 IMAD.WIDE.U32 R52, R27, 0x8, R52 ;  /* 0x000000081b34b825 */ /* 0x000fc600078e0034 */
[----:B------:R0:W5:Y:S01]  /*2d10*/  @!P2 LDG.E.64 R24, desc[UR4][R38.64] ;  /* 0x000000042618a981 */ /* 0x000162000c1e1b00 */
[----:B------:R-:W-:Y:S01]  /*2d20*/  @!P3 IMAD.WIDE.U32 R36, R27, 0x8, R36 ;  /* 0x000000081b24b825 */ /* 0x000fe200078e0024 */
[----:B------:R-:W-:Y:S02]  /*2d30*/  CS2R R26, SRZ ;  /* 0x00000000001a7805 */ /* 0x000fe4000001ff00 */
[----:B-1----:R-:W-:Y:S01]  /*2d40*/  CS2R R22, SRZ ;  /* 0x0000000000167805 */ /* 0x002fe2000001ff00 */
[----:B------:R0:W5:Y:S01]  /*2d50*/  @!P3 LDG.E.64 R28, desc[UR4][R52.64] ;  /* 0x00000004341cb981 */ /* 0x000162000c1e1b00 */
[----:B------:R-:W-:Y:S01]  /*2d60*/  @!P1 IMAD.WIDE.U32 R4, R19, 0x8, R8 ;  /* 0x0000000813049825 */ /* 0x000fe200078e0008 */
[----:B------:R-:W-:Y:S02]  /*2d70*/  CS2R R18, SRZ ;  /* 0x0000000000127805 */ /* 0x000fe4000001ff00 */
[----:B------:R-:W-:Y:S01]  /*2d80*/  CS2R R8, SRZ ;  /* 0x0000000000087805 */ /* 0x000fe2000001ff00 */
[----:B------:R0:W5:Y:S01]  /*2d90*/  @!P3 LDG.E.64 R26, desc[UR4][R36.64] ;  /* 0x00000004241ab981 */ /* 0x000162000c1e1b00 */
[----:B------:R-:W-:Y:S01]  /*2da0*/  @!P0 IMAD.WIDE.U32 R14, R11, 0x8, R6 ;  /* 0x000000080b0e8825 */ /* 0x000fe200078e0006 */
[----:B------:R-:W-:-:S02]  /*2db0*/  CS2R R6, SRZ ;  /* 0x0000000000067805 */ /* 0x000fc4000001ff00 */
[----:B------:R0:W5:Y:S01]  /*2dc0*/  @!P1 LDG.E.64 R18, desc[UR4][R4.64] ;  /* 0x0000000404129981 */ /* 0x000162000c1e1b00 */
[----:B------:R-:W-:Y:S01]  /*2dd0*/  @!P0 IMAD.WIDE.U32 R48, R11, 0x8, R16 ;  /* 0x000000080b308825 */ /* 0x000fe200078e0010 */
[----:B------:R-:W-:Y:S02]  /*2de0*/  CS2R R16, SRZ ;  /* 0x0000000000107805 */ /* 0x000fe4000001ff00 */
[----:B------:R0:W5:Y:S04]  /*2df0*/  @!P6 LDG.E.64 R22, desc[UR4][R12.64] ;  /* 0x000000040c16e981 */ /* 0x000168000c1e1b00 */
[----:B------:R0:W5:Y:S04]  /*2e00*/  @!P6 LDG.E.64 R16, desc[UR4][R50.64] ;  /* 0x000000043210e981 */ /* 0x000168000c1e1b00 */
        /* <DEDUP_REMOVED lines=63> */
.L_x_9296:
[----:B------:R-:W-:Y:S05]  /*3200*/  BSYNC B0 ;  /* 0x0000000000007941 */ /* 0x000fea0003800000 */
.L_x_9295:
        /* <DEDUP_REMOVED lines=17> */
.L_x_9298:
[----:B------:R-:W-:Y:S05]  /*3320*/  BSYNC B2 ;  /* 0x0000000000027941 */ /* 0x000fea0003800000 */
.L_x_9297:
[----:B------:R-:W-:-:S11]  /*3330*/  DMUL R8, R6, R8 ;  /* 0x0000000806087228 */ /* 0x000fd60000000000 */
.L_x_9294:
[----:B------:R-:W-:Y:S05]  /*3340*/  BSYNC B1 ;  /* 0x0000000000017941 */ /* 0x000fea0003800000 */
.L_x_9293:
[----:B0-----:R-:W0:Y:S01]  /*3350*/  S2R R12, SR_TID.X ;  /* 0x00000000000c7919 */ /* 0x001e220000002100 */
        /* <DEDUP_REMOVED lines=63> */
.L_x_9302:
[----:B------:R-:W-:Y:S05]  /*3750*/  BSYNC B0 ;  /* 0x0000000000007941 */ /* 0x000fea0003800000 */
.L_x_9301:
        /* <DEDUP_REMOVED lines=14> */
[----:B------:R-:W-:Y:S05]  /*3840*/  CALL.REL.NOINC `($__internal_11_$__cuda_sm20_dblrcp_rn_slowpath_v3) ;  /* 0x0000002000f87944 */ /* 0x000fea0003c00000 */
.L_x_9304:
[----:B------:R-:W-:Y:S05]  /*3850*/  BSYNC B2 ;  /* 0x0000000000027941 */ /* 0x000fea0003800000 */
.L_x_9303:
[----:B------:R-:W-:-:S11]  /*3860*/  DMUL R46, R6, R46 ;  /* 0x0000002e062e7228 */ /* 0x000fd60000000000 */
.L_x_9300:
[----:B------:R-:W-:Y:S05]  /*3870*/  BSYNC B1 ;  /* 0x0000000000017941 */ /* 0x000fea0003800000 */
.L_x_9299:
        /* <DEDUP_REMOVED lines=63> */
.L_x_9308:
[----:B------:R-:W-:Y:S05]  /*3c70*/  BSYNC B0 ;  /* 0x0000000000007941 */ /* 0x000fea0003800000 */
.L_x_9307:
        /* <DEDUP_REMOVED lines=17> */
.L_x_9310:
[----:B------:R-:W-:Y:S05]  /*3d90*/  BSYNC B2 ;  /* 0x0000000000027941 */ /* 0x000fea0003800000 */
.L_x_9309:
[----:B------:R-:W-:-:S11]  /*3da0*/  DMUL R40, R6, R40 ;  /* 0x0000002806287228 */ /* 0x000fd60000000000 */
.L_x_9306:
[----:B------:R-:W-:Y:S05]  /*3db0*/  BSYNC B1 ;  /* 0x0000000000017941 */ /* 0x000fea0003800000 */
.L_x_9305:
[----:B------:R-:W-:Y:S01]  /*3dc0*/  VIADD R0, R12, 0x180 ;  /* 0x000001800c007836 */ /* 0x000fe20000000000 */
[----:B------:R-:W-:Y:S04]  /*3dd0*/  BSSY B1, `(.L_x_9311) ;  /* 0x0000053000017945 */ /* 0x000fe80003800000 */
[----:B------:R-:W-:-:S13]  /*3de0*/  ISETP.GE.AND P0, PT, R0, R3, PT ;  /* 0x000000030000720c */ /* 0x000fda0003f06270 */
[----:B------:R-:W-:Y:S05]  /*3df0*/  @P0 BRA `(.L_x_9312) ;  /* 0x0000000400400947 */ /* 0x000fea0003800000 */
[----:B------:R-:W-:Y:S01]  /*3e00*/  IMAD.MOV.U32 R4, RZ, RZ, 0x652b82fe ;  /* 0x652b82feff047424 */ /* 0x000fe200078e00ff */
        /* <DEDUP_REMOVED lines=59> */
.L_x_9314:
[----:B------:R-:W-:Y:S05]  /*41c0*/  BSYNC B0 ;  /* 0x0000000000007941 */ /* 0x000fea0003800000 */
.L_x_9313:
        /* <DEDUP_REMOVED lines=16> */
[----:B------:R-:W-:Y:S05]  /*42d0*/  CALL.REL.NOINC `($__internal_11_$__cuda_sm20_dblrcp_rn_slowpath_v3) ;  /* 0x0000001800547944 */ /* 0x000fea0003c00000 */
.L_x_9316:
[----:B------:R-:W-:Y:S05]  /*42e0*/  BSYNC B2 ;  /* 0x0000000000027941 */ /* 0x000fea0003800000 */
.L_x_9315:
[----:B------:R-:W-:-:S11]  /*42f0*/  DMUL R42, R6, R42 ;  /* 0x0000002a062a7228 */ /* 0x000fd60000000000 */
.L_x_9312:
[----:B------:R-:W-:Y:S05]  /*4300*/  BSYNC B1 ;  /* 0x0000000000017941 */ /* 0x000fea0003800000 */
.L_x_9311:
        /* <DEDUP_REMOVED lines=59> */
[----:B------:R-:W-:Y:S02]  /*46c0*/  @!P1 IMAD.IADD R4, R4, 0x1, -R5 ;  /* 0x0000000104049824 */ /* 0x000fe400078e0a05 */
[----:B------:R-:W-:-:S03]  /*46d0*/  @!P1 IMAD R5, R5, 0x100000, R33 ;  /* 0x0010000005059824 */ /* 0x000fc600078e0221 */
[----:B------:R-:W-:Y:S01]  /*46e0*/  @!P1 LEA R27, R4, 0x3ff00000, 0x14 ;  /* 0x3ff00000041b9811 */ /* 0x000fe200078ea0ff */
[----:B------:R-:W-:-:S06]  /*46f0*/  @!P1 IMAD.MOV.U32 R4, RZ, RZ, R32 ;  /* 0x000000ffff049224 */ /* 0x000fcc00078e0020 */
[----:B------:R-:W-:-:S11]  /*4700*/  @!P1 DMUL R6, R4, R26 ;  /* 0x0000001a04069228 */ /* 0x000fd60000000000 */
.L_x_9320:
[----:B------:R-:W-:Y:S05]  /*4710*/  BSYNC B0 ;  /* 0x0000000000007941 */ /* 0x000fea0003800000 */
.L_x_9319:
        /* <DEDUP_REMOVED lines=17> */
.L_x_9322:
[----:B------:R-:W-:Y:S05]  /*4830*/  BSYNC B2 ;  /* 0x0000000000027941 */ /* 0x000fea0003800000 */
.L_x_9321:
[----:B------:R-:W-:-:S11]  /*4840*/  DMUL R28, R6, R28 ;  /* 0x0000001c061c7228 */ /* 0x000fd60000000000 */
.L_x_9318:
[----:B------:R-:W-:Y:S05]  /*4850*/  BSYNC B1 ;  /* 0x0000000000017941 */ /* 0x000fea0003800000 */
.L_x_9317:
        /* <DEDUP_REMOVED lines=64> */
.L_x_9326:
[----:B------:R-:W-:Y:S05]  /*4c60*/  BSYNC B0 ;  /* 0x0000000000007941 */ /* 0x000fea0003800000 */
.L_x_9325:
        /* <DEDUP_REMOVED lines=17> */
.L_x_9328:
[----:B------:R-:W-:Y:S05]  /*4d80*/  BSYNC B2 ;  /* 0x0000000000027941 */ /* 0x000fea0003800000 */
.L_x_9327:
[----:B------:R-:W-:-:S11]  /*4d90*/  DMUL R30, R6, R30 ;  /* 0x0000001e061e7228 */ /* 0x000fd60000000000 */
.L_x_9324:
[----:B------:R-:W-:Y:S05]  /*4da0*/  BSYNC B1 ;  /* 0x0000000000017941 */ /* 0x000fea0003800000 */
.L_x_9323:
        /* <DEDUP_REMOVED lines=56> */
[----:B------:R-:W-:Y:S02]  /*5130*/  @!P1 MOV R18, RZ ;  /* 0x000000ff00129202 */ /* 0x000fe40000000f00 */
[----:B------:R-:W-:Y:S02]  /*5140*/  @!P1 SHF.R.S32.HI R5, RZ, 0x1, R0 ;  /* 0x00000001ff059819 */ /* 0x000fe40000011400 */
[----:B------:R-:W-:-:S03]  /*5150*/  FSEL R7, R7, RZ, !P0 ;  /* 0x000000ff07077208 */ /* 0x000fc60004000000 */
[----:B------:R-:W-:Y:S02]  /*5160*/  @!P1 IMAD.IADD R4, R4, 0x1, -R5 ;  /* 0x0000000104049824 */ /* 0x000fe400078e0a05 */
[----:B------:R-:W-:-:S03]  /*5170*/  @!P1 IMAD R5, R5, 0x100000, R25 ;  /* 0x0010000005059824 */ /* 0x000fc600078e0219 */
[----:B------:R-:W-:Y:S01]  /*5180*/  @!P1 LEA R19, R4, 0x3ff00000, 0x14 ;  /* 0x3ff0000004139811 */ /* 0x000fe200078ea0ff */
[----:B------:R-:W-:-:S06]  /*5190*/  @!P1 IMAD.MOV.U32 R4, RZ, RZ, R24 ;  /* 0x000000ffff049224 */ /* 0x000fcc00078e0018 */
[----:B------:R-:W-:-:S11]  /*51a0*/  @!P1 DMUL R6, R4, R18 ;  /* 0x0000001204069228 */ /* 0x000fd60000000000 */
.L_x_9332:
[----:B------:R-:W-:Y:S05]  /*51b0*/  BSYNC B0 ;  /* 0x0000000000007941 */ /* 0x000fea0003800000 */
.L_x_9331:
        /* <DEDUP_REMOVED lines=17> */
.L_x_9334:
[----:B------:R-:W-:Y:S05]  /*52d0*/  BSYNC B2 ;  /* 0x0000000000027941 */ /* 0x000fea0003800000 */
.L_x_9333:
[----:B------:R-:W-:-:S11]  /*52e0*/  DMUL R20, R6, R20 ;  /* 0x0000001406147228 */ /* 0x000fd60000000000 */
.L_x_9330:
[----:B------:R-:W-:Y:S05]  /*52f0*/  BSYNC B1 ;  /* 0x0000000000017941 */ /* 0x000fea0003800000 */
.L_x_9329:
        /* <DEDUP_REMOVED lines=64> */
.L_x_9338:
[----:B------:R-:W-:Y:S05]  /*5700*/  BSYNC B0 ;  /* 0x0000000000007941 */ /* 0x000fea0003800000 */
.L_x_9337:
        /* <DEDUP_REMOVED lines=17> */
.L_x_9340:
[----:B------:R-:W-:Y:S05]  /*5820*/  BSYNC B2 ;  /* 0x0000000000027941 */ /* 0x000fea0003800000 */
.L_x_9339:
[----:B------:R-:W-:-:S11]  /*5830*/  DMUL R22, R6, R22 ;  /* 0x0000001606167228 */ /* 0x000fd60000000000 */
.L_x_9336:
[----:B------:R-:W-:Y:S05]  /*5840*/  BSYNC B1 ;  /* 0x0000000000017941 */ /* 0x000fea0003800000 */
.L_x_9335:
[----:B------:R-:W-:Y:S01]  /*5850*/  ISETP.GE.AND P0, PT, R12, R3, PT ;  /* 0x000000030c00720c */ /* 0x000fe20003f06270 */
[----:B------:R-:W-:Y:S04]  /*5860*/  BSSY B0, `(.L_x_9341) ;  /* 0x0000034000007945 */ /* 0x000fe80003800000 */
[----:B------:R-:W-:Y:S08]  /*5870*/  BSSY B1, `(.L_x_9342) ;  /* 0x000002c000017945 */ /* 0x000ff00003800000 */
[----:B------:R-:W-:Y:S05]  /*5880*/  @P0 BRA `(.L_x_9343) ;  /* 0x0000000000340947 */ /* 0x000fea0003800000 */
[----:B-----5:R-:W0:Y:S01]  /*5890*/  S2R R7, SR_TID.X ;  /* 0x0000000000077919 */ /* 0x020e220000002100 */
[----:B------:R-:W1:Y:S01]  /*58a0*/  LDC.64 R4, c[0x0][0x218] ;  /* 0x00008600ff047b82 */ /* 0x000e620000000a00 */
[----:B------:R-:W-:-:S05]  /*58b0*/  IMAD.MOV.U32 R12, RZ, RZ, R14 ;  /* 0x000000ffff0c7224 */ /* 0x000fca00078e000e */
[----:B------:R-:W-:Y:S02]  /*58c0*/  ISETP.GE.AND P0, PT, R12, R3, PT ;  /* 0x000000030c00720c */ /* 0x000fe40003f06270 */
[----:B0-----:R-:W-:-:S05]  /*58d0*/  IADD3 R7, R10, R7, RZ ;  /* 0x000000070a077210 */ /* 0x001fca0007ffe0ff */
[----:B-1----:R-:W-:-:S05]  /*58e0*/  IMAD.WIDE.U32 R4, R7, 0x8, R4 ;  /* 0x0000000807047825 */ /* 0x002fca00078e0004 */
[----:B------:R0:W-:Y:S01]  /*58f0*/  STG.E.64 desc[UR4][R4.64], R8 ;  /* 0x0000000804007986 */ /* 0x0001e2000c101b04 */
[----:B------:R-:W-:Y:S05]  /*5900*/  @P0 BRA `(.L_x_9344) ;  /* 0x0000000000300947 */ /* 0x000fea0003800000 */
[----:B0-----:R-:W0:Y:S01]  /*5910*/  LDC.64 R4, c[0x0][0x218] ;  /* 0x00008600ff047b82 */ /* 0x001e220000000a00 */
[----:B------:R-:W-:Y:S02]  /*5920*/  IMAD.IADD R7, R10, 0x1, R12 ;  /* 0x000000010a077824 */ /* 0x000fe400078e020c */
[----:B------:R-:W-:Y:S02]  /*5930*/  VIADD R12, R12, 0x80 ;  /* 0x000000800c0c7836 */ /* 0x000fe40000000000 */
[----:B0-----:R-:W-:-:S05]  /*5940*/  IMAD.WIDE.U32 R4, R7, 0x8, R4 ;  /* 0x0000000807047825 */ /* 0x001fca00078e0004 */
[----:B------:R0:W-:Y:S02]  /*5950*/  STG.E.64 desc[UR4][R4.64], R46 ;  /* 0x0000002e04007986 */ /* 0x0001e4000c101b04 */
.L_x_9343:
[----:B------:R-:W-:-:S13]  /*5960*/  ISETP.GE.AND P0, PT, R12, R3, PT ;  /* 0x000000030c00720c */ /* 0x000fda0003f06270 */
[----:B------:R-:W-:Y:S05]  /*5970*/  @P0 BRA `(.L_x_9345) ;  /* 0x0000000000300947 */ /* 0x000fea0003800000 */
[----:B0-----:R-:W0:Y:S01]  /*5980*/  LDC.64 R4, c[0x0][0x218] ;  /* 0x00008600ff047b82 */ /* 0x001e220000000a00 */
[----:B-----5:R-:W-:Y:S01]  /*5990*/  IMAD.IADD R7, R10, 0x1, R12 ;  /* 0x000000010a077824 */ /* 0x020fe200078e020c */
[----:B------:R-:W-:-:S03]  /*59a0*/  IADD3 R12, R12, 0x80, RZ ;  /* 0x000000800c0c7810 */ /* 0x000fc60007ffe0ff */
[----:B0-----:R-:W-:-:S05]  /*59b0*/  IMAD.WIDE.U32 R4, R7, 0x8, R4 ;  /* 0x0000000807047825 */ /* 0x001fca00078e0004 */
[----:B------:R1:W-:Y:S02]  /*59c0*/  STG.E.64 desc[UR4][R4.64], R40 ;  /* 0x0000002804007986 */ /* 0x0003e4000c101b04 */
.L_x_9344:
[----:B------:R-:W-:-:S13]  /*59d0*/  ISETP.GE.AND P0, PT, R12, R3, PT ;  /* 0x000000030c00720c */ /* 0x000fda0003f06270 */
[----:B------:R-:W-:Y:S05]  /*59e0*/  @P0 BRA `(.L_x_9346) ;  /* 0x0000000000300947 */ /* 0x000fea0003800000 */
[----:B01----:R-:W0:Y:S01]  /*59f0*/  LDC.64 R4, c[0x0][0x218] ;  /* 0x00008600ff047b82 */ /* 0x003e220000000a00 */
[----:B------:R-:W-:Y:S02]  /*5a00*/  IMAD.IADD R7, R10, 0x1, R12 ;  /* 0x000000010a077824 */ /* 0x000fe400078e020c */
[----:B------:R-:W-:Y:S02]  /*5a10*/  VIADD R12, R12, 0x80 ;  /* 0x000000800c0c7836 */ /* 0x000fe40000000000 */
[----:B0-----:R-:W-:-:S05]  /*5a20*/  IMAD.WIDE.U32 R4, R7, 0x8, R4 ;  /* 0x0000000807047825 */ /* 0x001fca00078e0004 */
[----:B------:R1:W-:Y:S02]  /*5a30*/  STG.E.64 desc[UR4][R4.64], R42 ;  /* 0x0000002a04007986 */ /* 0x0003e4000c101b04 */
.L_x_9345:
[----:B------:R-:W-:-:S13]  /*5a40*/  ISETP.GE.AND P0, PT, R12, R3, PT ;  /* 0x000000030c00720c */ /* 0x000fda0003f06270 */
[----:B------:R-:W-:Y:S05]  /*5a50*/  @P0 BRA `(.L_x_9347) ;  /* 0x0000000000340947 */ /* 0x000fea0003800000 */
[----:B01----:R-:W0:Y:S01]  /*5a60*/  LDC.64 R4, c[0x0][0x218] ;  /* 0x00008600ff047b82 */ /* 0x003e220000000a00 */
[----:B-----5:R-:W-:Y:S02]  /*5a70*/  IMAD.IADD R7, R10, 0x1, R12 ;  /* 0x000000010a077824 */ /* 0x020fe400078e020c */
[----:B------:R-:W-:Y:S02]  /*5a80*/  VIADD R12, R12, 0x80 ;  /* 0x000000800c0c7836 */ /* 0x000fe40000000000 */
[----:B0-----:R-:W-:-:S05]  /*5a90*/  IMAD.WIDE.U32 R4, R7, 0x8, R4 ;  /* 0x0000000807047825 */ /* 0x001fca00078e0004 */
[----:B------:R2:W-:Y:S02]  /*5aa0*/  STG.E.64 desc[UR4][R4.64], R28 ;  /* 0x0000001c04007986 */ /* 0x0005e4000c101b04 */
.L_x_9346:
[----:B------:R-:W-:-:S13]  /*5ab0*/  ISETP.GE.AND P0, PT, R12, R3, PT ;  /* 0x000000030c00720c */ /* 0x000fda0003f06270 */
[----:B------:R-:W-:Y:S05]  /*5ac0*/  @P0 BREAK B1 ;  /* 0x0000000000010942 */ /* 0x000fea0003800000 */
[----:B------:R-:W-:Y:S05]  /*5ad0*/  @P0 BRA `(.L_x_9348) ;  /* 0x0000000000300947 */ /* 0x000fea0003800000 */
[----:B012---:R-:W0:Y:S01]  /*5ae0*/  LDC.64 R4, c[0x0][0x218] ;  /* 0x00008600ff047b82 */ /* 0x007e220000000a00 */
[----:B------:R-:W-:Y:S01]  /*5af0*/  IADD3 R7, R10, R12, RZ ;  /* 0x0000000c0a077210 */ /* 0x000fe20007ffe0ff */
[----:B------:R-:W-:-:S04]  /*5b00*/  VIADD R12, R12, 0x80 ;  /* 0x000000800c0c7836 */ /* 0x000fc80000000000 */
[----:B0-----:R-:W-:-:S05]  /*5b10*/  IMAD.WIDE.U32 R4, R7, 0x8, R4 ;  /* 0x0000000807047825 */ /* 0x001fca00078e0004 */
[----:B------:R2:W-:Y:S02]  /*5b20*/  STG.E.64 desc[UR4][R4.64], R30 ;  /* 0x0000001e04007986 */ /* 0x0005e4000c101b04 */
.L_x_9347:
[----:B------:R-:W-:Y:S05]  /*5b30*/  BSYNC B1 ;  /* 0x0000000000017941 */ /* 0x000fea0003800000 */
.L_x_9342:
[----:B------:R-:W-:-:S13]  /*5b40*/  ISETP.GE.AND P0, PT, R12, R3, PT ;  /* 0x000000030c00720c */ /* 0x000fda0003f06270 */
[----:B012---:R-:W0:Y:S01]  /*5b50*/  @!P0 LDC.64 R4, c[0x0][0x218] ;  /* 0x00008600ff048b82 */ /* 0x007e220000000a00 */
[----:B-----5:R-:W-:Y:S02]  /*5b60*/  @!P0 IMAD.IADD R7, R10, 0x1, R12 ;  /* 0x000000010a078824 */ /* 0x020fe400078e020c */
[----:B------:R-:W-:Y:S02]  /*5b70*/  @!P0 VIADD R12, R12, 0x80 ;  /* 0x000000800c0c8836 */ /* 0x000fe40000000000 */
[----:B0-----:R-:W-:-:S05]  /*5b80*/  @!P0 IMAD.WIDE.U32 R4, R7, 0x8, R4 ;  /* 0x0000000807048825 */ /* 0x001fca00078e0004 */
[----:B------:R3:W-:Y:S02]  /*5b90*/  @!P0 STG.E.64 desc[UR4][R4.64], R20 ;  /* 0x0000001404008986 */ /* 0x0007e4000c101b04 */
.L_x_9348:
[----:B------:R-:W-:Y:S05]  /*5ba0*/  BSYNC B0 ;  /* 0x0000000000007941 */ /* 0x000fea0003800000 */
.L_x_9341:
[----:B------:R-:W-:Y:S05]  /*5bb0*/  WARPSYNC.ALL ;  /* 0x0000000000007948 */ /* 0x000fea0003800000 */
[----:B------:R-:W-:-:S13]  /*5bc0*/  ISETP.GE.AND P0, PT, R12, R3, PT ;  /* 0x000000030c00720c */ /* 0x000fda0003f06270 */
[----:B------:R-:W-:Y:S05]  /*5bd0*/  @P0 EXIT ;  /* 0x000000000000094d */ /* 0x000fea0003800000 */
[----:B------:R-:W4:Y:S01]  /*5be0*/  LDC.64 R2, c[0x0][0x218] ;  /* 0x00008600ff027b82 */ /* 0x000f220000000a00 */
[----:B0123--:R-:W-:-:S04]  /*5bf0*/  IMAD.IADD R5, R10, 0x1, R12 ;  /* 0x000000010a057824 */ /* 0x00ffc800078e020c */
[----:B----4-:R-:W-:-:S05]  /*5c00*/  IMAD.WIDE.U32 R2, R5, 0x8, R2 ;  /* 0x0000000805027825 */ /* 0x010fca00078e0002 */
[----:B------:R-:W-:Y:S01]  /*5c10*/  STG.E.64 desc[UR4][R2.64], R22 ;  /* 0x0000001602007986 */ /* 0x000fe2000c101b04 */
[----:B------:R-:W-:Y:S05]  /*5c20*/  EXIT ;  /* 0x000000000000794d */ /* 0x000fea0003800000 */
        .weak           $__internal_11_$__cuda_sm20_dblrcp_rn_slowpath_v3
        .type           $__internal_11_$__cuda_sm20_dblrcp_rn_slowpath_v3,@function
        .size           $__internal_11_$__cuda_sm20_dblrcp_rn_slowpath_v3,(.L_x_9569 - $__internal_11_$__cuda_sm20_dblrcp_rn_slowpath_v3)
$__internal_11_$__cuda_sm20_dblrcp_rn_slowpath_v3:
        /* <DEDUP_REMOVED lines=25> */
.L_x_9352:
        /* <DEDUP_REMOVED lines=10> */
.L_x_9350:
[----:B------:R-:W-:Y:S01]  /*5e60*/  LOP3.LUT R7, R5, 0x80000, RZ, 0xfc, !PT ;  /* 0x0008000005077812 */ /* 0x000fe200078efcff */
[----:B------:R-:W-:-:S07]  /*5e70*/  IMAD.MOV.U32 R6, RZ, RZ, R4 ;  /* 0x000000ffff067224 */ /* 0x000fce00078e0004 */
.L_x_9351:
[----:B------:R-:W-:Y:S05]  /*5e80*/  BSYNC B0 ;  /* 0x0000000000007941 */ /* 0x000fea0003800000 */
.L_x_9349:
[----:B------:R-:W-:Y:S02]  /*5e90*/  IMAD.MOV.U32 R4, RZ, RZ, R0 ;  /* 0x000000ffff047224 */ /* 0x000fe400078e0000 */
[----:B------:R-:W-:-:S04]  /*5ea0*/  IMAD.MOV.U32 R5, RZ, RZ, 0x0 ;  /* 0x00000000ff057424 */ /* 0x000fc800078e00ff */
[----:B------:R-:W-:Y:S05]  /*5eb0*/  RET.REL.NODEC R4 `(_ZN2at6native29vectorized_elementwise_kernelILi2EZZZNS0_10glu_kernelERNS_18TensorIteratorBaseEENKUlvE_clEvENKUlvE_clEvEUlddE_St5arrayIPcLm3EEEEviT0_T1_) ;  /* 0xffffffa004507950 */ /* 0x000fea0003c3ffff */
.L_x_9353:
        /* <DEDUP_REMOVED lines=12> */
.L_x_9569:


//--------------------- .text._ZN2at6native29vectorized_elementwise_kernelILi4EZZZNS0_10glu_kernelERNS_18TensorIteratorBaseEENKUlvE_clEvENKUlvE_clEvEUlddE_St5arrayIPcLm3EEEEviT0_T1_ --------------------------
	.section	.text._ZN2at6native29vectorized_elementwise_kernelILi4EZZZNS0_10glu_kernelERNS_18TensorIteratorBaseEENKUlvE_clEvENKUlvE_clEvEUlddE_St5arrayIPcLm3EEEEviT0_T1_,"ax",@progbits
	.align	128
        .global         _ZN2at6native29vectorized_elementwise_kernelILi4EZZZNS0_10glu_kernelERNS_18TensorIteratorBaseEENKUlvE_clEvENKUlvE_clEvEUlddE_St5arrayIPcLm3EEEEviT0_T1_
        .type           _ZN2at6native29vectorized_elementwise_kernelILi4EZZZNS0_10glu_kernelERNS_18TensorIteratorBaseEENKUlvE_clEvENKUlvE_clEvEUlddE_St5arrayIPcLm3EEEEviT0_T1_,@function
        .size           _ZN2at6native29vectorized_elementwise_kernelILi4EZZZNS0_10glu_kernelERNS_18TensorIteratorBaseEENKUlvE_clEvENKUlvE_clEvEUlddE_St5arrayIPcLm3EEEEviT0_T1_,(.L_x_9570 - _ZN2at6native29vectorized_elementwise_kernelILi4EZZZNS0_10glu_kernelERNS_18TensorIteratorBaseEENKUlvE_clEvENKUlvE_clEvEUlddE_St5arrayIPcLm3EEEEviT0_T1_)
        .other          _ZN2at6native29vectorized_elementwise_kernelILi4EZZZNS0_10glu_kernelERNS_18TensorIteratorBaseEENKUlvE_clEvENKUlvE_clEvEUlddE_St5arrayIPcLm3EEEEviT0_T1_,@"STO_CUDA_ENTRY STV_DEFAULT"
_ZN2at6native29vectorized_elementwise_kernelILi4EZZZNS0_10glu_kernelERNS_18TensorIteratorBaseEENKUlvE_clEvENKUlvE_clEvEUlddE_St5arrayIPcLm3EEEEviT0_T1_:
.text._ZN2at6native29vectorized_elementwise_kernelILi4EZZZNS0_10glu_kernelERNS_18TensorIteratorBaseEENKUlvE_clEvENKUlvE_clEvEUlddE_St5arrayIPcLm3EEEEviT0_T1_:
        /* <DEDUP_REMOVED lines=102> */
.L_x_9356:
[----:B------:R-:W-:Y:S05]  /*0660*/  BSYNC B0 ;  /* 0x0000000000007941 */ /* 0x000fea0003800000 */
.L_x_9355:
        /* <DEDUP_REMOVED lines=15> */
.L_x_9358:
[----:B------:R-:W-:Y:S05]  /*0760*/  BSYNC B0 ;  /* 0x0000000000007941 */ /* 0x000fea0003800000 */
.L_x_9357:
        /* <DEDUP_REMOVED lines=16> */
[----:B-----5:R-:W-:Y:S05]  /*0870*/  CALL.REL.NOINC `($__internal_12_$__cuda_sm20_dblrcp_rn_slowpath_v3) ;  /* 0x0000005000ec7944 */ /* 0x020fea0003c00000 */
.L_x_9360:
[----:B------:R-:W-:Y:S05]  /*0880*/  BSYNC B1 ;  /* 0x0000000000017941 */ /* 0x000fea0003800000 */
.L_x_9359:
        /* <DEDUP_REMOVED lines=61> */
[----:B------:R-:W-:Y:S05]  /*0c60*/  CALL.REL.NOINC `($__internal_12_$__cuda_sm20_dblrcp_rn_slowpath_v3) ;  /* 0x0000004c00f07944 */ /* 0x000fea0003c00000 */
[----:B------:R-:W-:Y:S02]  /*0c70*/  IMAD.MOV.U32 R36, RZ, RZ, R6 ;  /* 0x000000ffff247224 */ /* 0x000fe400078e0006 */
[----:B------:R-:W-:-:S07]  /*0c80*/  IMAD.MOV.U32 R37, RZ, RZ, R7 ;  /* 0x000000ffff257224 */ /* 0x000fce00078e0007 */
.L_x_9362:
[----:B------:R-:W-:Y:S05]  /*0c90*/  BSYNC B1 ;  /* 0x0000000000017941 */ /* 0x000fea0003800000 */
.L_x_9361:
        /* <DEDUP_REMOVED lines=22> */
.L_x_9364:
[----:B------:R-:W-:Y:S05]  /*0e00*/  BSYNC B0 ;  /* 0x0000000000007941 */ /* 0x000fea0003800000 */
.L_x_9363:
        /* <DEDUP_REMOVED lines=55> */
.L_x_9366:
[----:B------:R-:W-:Y:S05]  /*1180*/  BSYNC B0 ;  /* 0x0000000000007941 */ /* 0x000fea0003800000 */
.L_x_9365:
        /* <DEDUP_REMOVED lines=17> */
[----:B------:R-:W-:Y:S05]  /*12a0*/  CALL.REL.NOINC `($__internal_12_$__cuda_sm20_dblrcp_rn_slowpath_v3) ;  /* 0x0000004800607944 */ /* 0x000fea0003c00000 */
.L_x_9368:
[----:B------:R-:W-:Y:S05]  /*12b0*/  BSYNC B1 ;  /* 0x0000000000017941 */ /* 0x000fea0003800000 */
.L_x_9367:
        /* <DEDUP_REMOVED lines=61> */
[----:B------:R-:W-:Y:S05]  /*1690*/  CALL.REL.NOINC `($__internal_12_$__cuda_sm20_dblrcp_rn_slowpath_v3) ;  /* 0x0000004400647944 */ /* 0x000fea0003c00000 */
[----:B------:R-:W-:Y:S01]  /*16a0*/  MOV R36, R6 ;  /* 0x0000000600247202 */ /* 0x000fe20000000f00 */
[----:B------:R-:W-:-:S07]  /*16b0*/  IMAD.MOV.U32 R37, RZ, RZ, R7 ;  /* 0x000000ffff257224 */ /* 0x000fce00078e0007 */
.L_x_9370:
[----:B------:R-:W-:Y:S05]  /*16c0*/  BSYNC B1 ;  /* 0x0000000000017941 */ /* 0x000fea0003800000 */
.L_x_9369:
        /* <DEDUP_REMOVED lines=18> */
.L_x_9372:
[----:B------:R-:W-:Y:S05]  /*17f0*/  BSYNC B0 ;  /* 0x0000000000007941 */ /* 0x000fea0003800000 */
.L_x_9371:
        /* <DEDUP_REMOVED lines=55> */
.L_x_9374:
[----:B------:R-:W-:Y:S05]  /*1b70*/  BSYNC B0 ;  /* 0x0000000000007941 */ /* 0x000fea0003800000 */
.L_x_9373:
        /* <DEDUP_REMOVED lines=17> */
[----:B------:R-:W-:Y:S05]  /*1c90*/  CALL.REL.NOINC `($__internal_12_$__cuda_sm20_dblrcp_rn_slowpath_v3) ;  /* 0x0000003c00e47944 */ /* 0x000fea0003c00000 */
.L_x_9376:
[----:B------:R-:W-:Y:S05]  /*1ca0*/  BSYNC B1 ;  /* 0x0000000000017941 */ /* 0x000fea0003800000 */
.L_x_9375:
        /* <DEDUP_REMOVED lines=61> */
[----:B------:R-:W-:Y:S05]  /*2080*/  CALL.REL.NOINC `($__internal_12_$__cuda_sm20_dblrcp_rn_slowpath_v3) ;  /* 0x0000003800e87944 */ /* 0x000fea0003c00000 */
[----:B------:R-:W-:Y:S02]  /*2090*/  IMAD.MOV.U32 R34, RZ, RZ, R6 ;  /* 0x000000ffff227224 */ /* 0x000fe400078e0006 */
[----:B------:R-:W-:-:S07]  /*20a0*/  IMAD.MOV.U32 R35, RZ, RZ, R7 ;  /* 0x000000ffff237224 */ /* 0x000fce00078e0007 */
.L_x_9378:
[----:B------:R-:W-:Y:S05]  /*20b0*/  BSYNC B1 ;  /* 0x0000000000017941 */ /* 0x000fea0003800000 */
.L_x_9377:
        /* <DEDUP_REMOVED lines=18> */
.L_x_9380:
[----:B------:R-:W-:Y:S05]  /*21e0*/  BSYNC B0 ;  /* 0x0000000000007941 */ /* 0x000fea0003800000 */
.L_x_9379:
        /* <DEDUP_REMOVED lines=55> */
.L_x_9382:
[----:B------:R-:W-:Y:S05]  /*2560*/  BSYNC B0 ;  /* 0x0000000000007941 */ /* 0x000fea0003800000 */
.L_x_9381:
        /* <DEDUP_REMOVED lines=20> */
[----:B-1----:R-:W-:Y:S05]  /*26b0*/  CALL.REL.NOINC `($__internal_12_$__cuda_sm20_dblrcp_rn_slowpath_v3) ;  /* 0x00000034005c7944 */ /* 0x002fea0003c00000 */
[----:B------:R-:W-:Y:S02]  /*26c0*/  IMAD.MOV.U32 R28, RZ, RZ, R6 ;  /* 0x000000ffff1c7224 */ /* 0x000fe400078e0006 */
[----:B------:R-:W-:-:S07]  /*26d0*/  IMAD.MOV.U32 R29, RZ, RZ, R7 ;  /* 0x000000ffff1d7224 */ /* 0x000fce00078e0007 */
.L_x_9384:
[----:B------:R-:W-:Y:S05]  /*26e0*/  BSYNC B1 ;  /* 0x0000000000017941 */ /* 0x000fea0003800000 */
.L_x_9383:
        /* <DEDUP_REMOVED lines=22> */
[----:B0-----:R-:W-:Y:S05]  /*2850*/  CALL.REL.NOINC `($__internal_12_$__cuda_sm20_dblrcp_rn_slowpath_v3) ;  /* 0x0000003000f47944 */ /* 0x001fea0003c00000 */
.L_x_9386:
[----:B------:R-:W-:Y:S05]  /*2860*/  BSYNC B1 ;  /* 0x0000000000017941 */ /* 0x000fea0003800000 */
.L_x_9385:
[----:B------:R-:W-:Y:S02]  /*2870*/  DMUL R14, R14, R28 ;  /* 0x0000001c0e0e7228 */ /* 0x000fe40000000000 */
[----:B------:R-:W-:-:S07]  /*2880*/  DMUL R12, R12, R6 ;  /* 0x000000060c0c7228 */ /* 0x000fce0000000000 */
[----:B------:R-:W-:Y:S01]  /*2890*/  STG.E.128 desc[UR4][R24.64+0x1010], R12 ;  /* 0x0010100c18007986 */ /* 0x000fe2000c101d04 */
[----:B------:R-:W-:Y:S05]  /*28a0*/  EXIT ;  /* 0x000000000000794d */ /* 0x000fea0003800000 */
.L_x_9354:
        /* <DEDUP_REMOVED lines=149> */
.L_x_9390:
[----:B------:R-:W-:Y:S05]  /*3200*/  BSYNC B0 ;  /* 0x0000000000007941 */ /* 0x000fea0003800000 */
.L_x_9389:
        /* <DEDUP_REMOVED lines=17> */
.L_x_9392:
[----:B------:R-:W-:Y:S05]  /*3320*/  BSYNC B2 ;  /* 0x0000000000027941 */ /* 0x000fea0003800000 */
.L_x_9391:
[----:B------:R-:W-:-:S11]  /*3330*/  DMUL R8, R6, R8 ;  /* 0x0000000806087228 */ /* 0x000fd60000000000 */
.L_x_9388:
[----:B------:R-:W-:Y:S05]  /*3340*/  BSYNC B1 ;  /* 0x0000000000017941 */ /* 0x000fea0003800000 */
.L_x_9387:
        /* <DEDUP_REMOVED lines=64> */
.L_x_9396:
[----:B------:R-:W-:Y:S05]  /*3750*/  BSYNC B0 ;  /* 0x0000000000007941 */ /* 0x000fea0003800000 */
.L_x_9395:
        /* <DEDUP_REMOVED lines=14> */
[----:B------:R-:W-:Y:S05]  /*3840*/  CALL.REL.NOINC `($__internal_12_$__cuda_sm20_dblrcp_rn_slowpath_v3) ;  /* 0x0000002000f87944 */ /* 0x000fea0003c00000 */
.L_x_9398:
[----:B------:R-:W-:Y:S05]  /*3850*/  BSYNC B2 ;  /* 0x0000000000027941 */ /* 0x000fea0003800000 */
.L_x_9397:
[----:B------:R-:W-:-:S11]  /*3860*/  DMUL R46, R6, R46 ;  /* 0x0000002e062e7228 */ /* 0x000fd60000000000 */
.L_x_9394:
[----:B------:R-:W-:Y:S05]  /*3870*/  BSYNC B1 ;  /* 0x0000000000017941 */ /* 0x000fea0003800000 */
.L_x_9393:
        /* <DEDUP_REMOVED lines=63> */
.L_x_9402:
[----:B------:R-:W-:Y:S05]  /*3c70*/  BSYNC B0 ;  /* 0x0000000000007941 */ /* 0x000fea0003800000 */
.L_x_9401:
        /* <DEDUP_REMOVED lines=17> */
.L_x_9404:
[----:B------:R-:W-:Y:S05]  /*3d90*/  BSYNC B2 ;  /* 0x0000000000027941 */ /* 0x000fea0003800000 */
.L_x_9403:
[----:B------:R-:W-:-:S11]  /*3da0*/  DMUL R40, R6, R40 ;  /* 0x0000002806287228 */ /* 0x000fd60000000000 */
.L_x_9400:
[----:B------:R-:W-:Y:S05]  /*3db0*/  BSYNC B1 ;  /* 0x0000000000017941 */ /* 0x000fea0003800000 */
.L_x_9399:
        /* <DEDUP_REMOVED lines=64> */
.L_x_9408:
[----:B------:R-:W-:Y:S05]  /*41c0*/  BSYNC B0 ;  /* 0x0000000000007941 */ /* 0x000fea0003800000 */
.L_x_9407:
        /* <DEDUP_REMOVED lines=16> */
[----:B------:R-:W-:Y:S05]  /*42d0*/  CALL.REL.NOINC `($__internal_12_$__cuda_sm20_dblrcp_rn_slowpath_v3) ;  /* 0x0000001800547944 */ /* 0x000fea0003c00000 */
.L_x_9410:
[----:B------:R-:W-:Y:S05]  /*42e0*/  BSYNC B2 ;  /* 0x0000000000027941 */ /* 0x000fea0003800000 */
.L_x_9409:
[----:B------:R-:W-:-:S11]  /*42f0*/  DMUL R42, R6, R42 ;  /* 0x0000002a062a7228 */ /* 0x000fd60000000000 */
.L_x_9406:
[----:B------:R-:W-:Y:S05]  /*4300*/  BSYNC B1 ;  /* 0x0000000000017941 */ /* 0x000fea0003800000 */
.L_x_9405:
        /* <DEDUP_REMOVED lines=64> */
.L_x_9414:
[----:B------:R-:W-:Y:S05]  /*4710*/  BSYNC B0 ;  /* 0x0000000000007941 */ /* 0x000fea0003800000 */
.L_x_9413:
        /* <DEDUP_REMOVED lines=17> */
.L_x_9416:
[----:B------:R-:W-:Y:S05]  /*4830*/  BSYNC B2 ;  /* 0x0000000000027941 */ /* 0x000fea0003800000 */
.L_x_9415:
[----:B------:R-:W-:-:S11]  /*4840*/  DMUL R28, R6, R28 ;  /* 0x0000001c061c7228 */ /* 0x000fd60000000000 */
.L_x_9412:
[----:B------:R-:W-:Y:S05]  /*4850*/  BSYNC B1 ;  /* 0x0000000000017941 */ /* 0x000fea0003800000 */
.L_x_9411:
        /* <DEDUP_REMOVED lines=64> */
.L_x_9420:
[----:B------:R-:W-:Y:S05]  /*4c60*/  BSYNC B0 ;  /* 0x0000000000007941 */ /* 0x000fea0003800000 */
.L_x_9419:
        /* <DEDUP_REMOVED lines=17> */
.L_x_9422:
[----:B------:R-:W-:Y:S05]  /*4d80*/  BSYNC B2 ;  /* 0x0000000000027941 */ /* 0x000fea0003800000 */
.L_x_9421:
[----:B------:R-:W-:-:S11]  /*4d90*/  DMUL R30, R6, R30 ;  /* 0x0000001e061e7228 */ /* 0x000fd60000000000 */
.L_x_9418:
[----:B------:R-:W-:Y:S05]  /*4da0*/  BSYNC B1 ;  /* 0x0000000000017941 */ /* 0x000fea0003800000 */
.L_x_9417:
        /* <DEDUP_REMOVED lines=64> */
.L_x_9426:
[----:B------:R-:W-:Y:S05]  /*51b0*/  BSYNC B0 ;  /* 0x0000000000007941 */ /* 0x000fea0003800000 */
.L_x_9425:
        /* <DEDUP_REMOVED lines=17> */
.L_x_9428:
[----:B------:R-:W-:Y:S05]  /*52d0*/  BSYNC B2 ;  /* 0x0000000000027941 */ /* 0x000fea0003800000 */
.L_x_9427:
[----:B------:R-:W-:-:S11]  /*52e0*/  DMUL R20, R6, R20 ;  /* 0x0000001406147228 */ /* 0x000fd60000000000 */
.L_x_9424:
[----:B------:R-:W-:Y:S05]  /*52f0*/  BSYNC B1 ;  /* 0x0000000000017941 */ /* 0x000fea0003800000 */
.L_x_9423:
        /* <DEDUP_REMOVED lines=64> */
.L_x_9432:
[----:B------:R-:W-:Y:S05]  /*5700*/  BSYNC B0 ;  /* 0x0000000000007941 */ /* 0x000fea0003800000 */
.L_x_9431:
        /* <DEDUP_REMOVED lines=17> */
.L_x_9434:
[----:B------:R-:W-:Y:S05]  /*5820*/  BSYNC B2 ;  /* 0x0000000000027941 */ /* 0x000fea0003800000 */
.L_x_9433:
[----:B------:R-:W-:-:S11]  /*5830*/  DMUL R22, R6, R22 ;  /* 0x0000001606167228 */ /* 0x000fd60000000000 */
.L_x_9430:
[----:B------:R-:W-:Y:S05]  /*5840*/  BSYNC B1 ;  /* 0x0000000000017941 */ /* 0x000fea0003800000 */
.L_x_9429:
        /* <DEDUP_REMOVED lines=17> */
.L_x_9437:
[----:B------:R-:W-:-:S13]  /*5960*/  ISETP.GE.AND P0, PT, R12, R3, PT ;  /* 0x000000030c00720c */ /* 0x000fda0003f06270 */
[----:B------:R-:W-:Y:S05]  /*5970*/  @P0 BRA `(.L_x_9439) ;  /* 0x0000000000300947 */ /* 0x000fea0003800000 */
[----:B0-----:R-:W0:Y:S01]  /*5980*/  LDC.64 R4, c[0x0][0x218] ;  /* 0x00008600ff047b82 */ /* 0x001e220000000a00 */
[----:B-----5:R-:W-:Y:S01]  /*5990*/  IMAD.IADD R7, R10, 0x1, R12 ;  /* 0x000000010a077824 */ /* 0x020fe200078e020c */
[----:B------:R-:W-:-:S03]  /*59a0*/  IADD3 R12, R12, 0x80, RZ ;  /* 0x000000800c0c7810 */ /* 0x000fc60007ffe0ff */
[----:B0-----:R-:W-:-:S05]  /*59b0*/  IMAD.WIDE.U32 R4, R7, 0x8, R4 ;  /* 0x0000000807047825 */ /* 0x001fca00078e0004 */
[----:B------:R1:W-:Y:S02]  /*59c0*/  STG.E.64 desc[UR4][R4.64], R40 ;  /* 0x0000002804007986 */ /* 0x0003e4000c101b04 */
.L_x_9438:
[----:B------:R-:W-:-:S13]  /*59d0*/  ISETP.GE.AND P0, PT, R12, R3, PT ;  /* 0x000000030c00720c */ /* 0x000fda0003f06270 */
[----:B------:R-:W-:Y:S05]  /*59e0*/  @P0 BRA `(.L_x_9440) ;  /* 0x0000000000300947 */ /* 0x000fea0003800000 */
[----:B01----:R-:W0:Y:S01]  /*59f0*/  LDC.64 R4, c[0x0][0x218] ;  /* 0x00008600ff047b82 */ /* 0x003e220000000a00 */
[----:B------:R-:W-:Y:S02]  /*5a00*/  IMAD.IADD R7, R10, 0x1, R12 ;  /* 0x000000010a077824 */ /* 0x000fe400078e020c */
[----:B------:R-:W-:Y:S02]  /*5a10*/  VIADD R12, R12, 0x80 ;  /* 0x000000800c0c7836 */ /* 0x000fe40000000000 */
[----:B0-----:R-:W-:-:S05]  /*5a20*/  IMAD.WIDE.U32 R4, R7, 0x8, R4 ;  /* 0x0000000807047825 */ /* 0x001fca00078e0004 */
[----:B------:R1:W-:Y:S02]  /*5a30*/  STG.E.64 desc[UR4][R4.64], R42 ;  /* 0x0000002a04007986 */ /* 0x0003e4000c101b04 */
.L_x_9439:
[----:B------:R-:W-:-:S13]  /*5a40*/  ISETP.GE.AND P0, PT, R12, R3, PT ;  /* 0x000000030c00720c */ /* 0x000fda0003f06270 */
[----:B------:R-:W-:Y:S05]  /*5a50*/  @P0 BRA `(.L_x_9441) ;  /* 0x0000000000340947 */ /* 0x000fea0003800000 */
[----:B01----:R-:W0:Y:S01]  /*5a60*/  LDC.64 R4, c[0x0][0x218] ;  /* 0x00008600ff047b82 */ /* 0x003e220000000a00 */
[----:B-----5:R-:W-:Y:S02]  /*5a70*/  IMAD.IADD R7, R10, 0x1, R12 ;  /* 0x000000010a077824 */ /* 0x020fe400078e020c */
[----:B------:R-:W-:Y:S02]  /*5a80*/  VIADD R12, R12, 0x80 ;  /* 0x000000800c0c7836 */ /* 0x000fe40000000000 */
[----:B0-----:R-:W-:-:S05]  /*5a90*/  IMAD.WIDE.U32 R4, R7, 0x8, R4 ;  /* 0x0000000807047825 */ /* 0x001fca00078e0004 */
[----:B------:R2:W-:Y:S02]  /*5aa0*/  STG.E.64 desc[UR4][R4.64], R28 ;  /* 0x0000001c04007986 */ /* 0x0005e4000c101b04 */
.L_x_9440:
        /* <DEDUP_REMOVED lines=8> */
.L_x_9441:
[----:B------:R-:W-:Y:S05]  /*5b30*/  BSYNC B1 ;  /* 0x0000000000017941 */ /* 0x000fea0003800000 */
.L_x_9436:
[----:B------:R-:W-:-:S13]  /*5b40*/  ISETP.GE.AND P0, PT, R12, R3, PT ;  /* 0x000000030c00720c */ /* 0x000fda0003f06270 */
[----:B012---:R-:W0:Y:S01]  /*5b50*/  @!P0 LDC.64 R4, c[0x0][0x218] ;  /* 0x00008600ff048b82 */ /* 0x007e220000000a00 */
[----:B-----5:R-:W-:Y:S02]  /*5b60*/  @!P0 IMAD.IADD R7, R10, 0x1, R12 ;  /* 0x000000010a078824 */ /* 0x020fe400078e020c */
[----:B------:R-:W-:Y:S02]  /*5b70*/  @!P0 VIADD R12, R12, 0x80 ;  /* 0x000000800c0c8836 */ /* 0x000fe40000000000 */
[----:B0-----:R-:W-:-:S05]  /*5b80*/  @!P0 IMAD.WIDE.U32 R4, R7, 0x8, R4 ;  /* 0x0000000807048825 */ /* 0x001fca00078e0004 */
[----:B------:R3:W-:Y:S02]  /*5b90*/  @!P0 STG.E.64 desc[UR4][R4.64], R20 ;  /* 0x0000001404008986 */ /* 0x0007e4000c101b04 */
.L_x_9442:
[----:B------:R-:W-:Y:S05]  /*5ba0*/  BSYNC B0 ;  /* 0x0000000000007941 */ /* 0x000fea0003800000 */
.L_x_9435:
        /* <DEDUP_REMOVED lines=8> */
        .weak           $__internal_12_$__cuda_sm20_dblrcp_rn_slowpath_v3
        .type           $__internal_12_$__cuda_sm20_dblrcp_rn_slowpath_v3,@function
        .size           $__internal_12_$__cuda_sm20_dblrcp_rn_slowpath_v3,(.L_x_9570 - $__internal_12_$__cuda_sm20_dblrcp_rn_slowpath_v3)
$__internal_12_$__cuda_sm20_dblrcp_rn_slowpath_v3:
        /* <DEDUP_REMOVED lines=25> */
.L_x_9446:
        /* <DEDUP_REMOVED lines=10> */
.L_x_9444:
[----:B------:R-:W-:Y:S01]  /*5e60*/  LOP3.LUT R7, R5, 0x80000, RZ, 0xfc, !PT ;  /* 0x0008000005077812 */ /* 0x000fe200078efcff */
[----:B------:R-:W-:-:S07]  /*5e70*/  IMAD.MOV.U32 R6, RZ, RZ, R4 ;  /* 0x000000ffff067224 */ /* 0x000fce00078e0004 */
.L_x_9445:
[----:B------:R-:W-:Y:S05]  /*5e80*/  BSYNC B0 ;  /* 0x0000000000007941 */ /* 0x000fea0003800000 */
.L_x_9443:
[----:B------:R-:W-:Y:S02]  /*5e90*/  IMAD.MOV.U32 R4, RZ, RZ, R0 ;  /* 0x000000ffff047224 */ /* 0x000fe400078e0000 */
[----:B------:R-:W-:-:S04]  /*5ea0*/  IMAD.MOV.U32 R5, RZ, RZ, 0x0 ;  /* 0x00000000ff057424 */ /* 0x000fc800078e00ff */
[----:B------:R-:W-:Y:S05]  /*5eb0*/  RET.REL.NODEC R4 `(_ZN2at6native29vectorized_elementwise_kernelILi4EZZZNS0_10glu_kernelERNS_18TensorIteratorBaseEENKUlvE_clEvENKUlvE_clEvEUlddE_St5arrayIPcLm3EEEEviT0_T1_) ;  /* 0xffffffa004507950 */ /* 0x000fea0003c3ffff */
.L_x_9447:
        /* <DEDUP_REMOVED lines=12> */
.L_x_9570:


//--------------------- .text._ZN2at6native29vectorized_elementwise_kernelILi8EZZZNS0_10glu_kernelERNS_18TensorIteratorBaseEENKUlvE_clEvENKUlvE_clEvEUlddE_St5arrayIPcLm3EEEEviT0_T1_ --------------------------
	.section	.text._ZN2at6native29vectorized_elementwise_kernelILi8EZZZNS0_10glu_kernelERNS_18TensorIteratorBaseEENKUlvE_clEvENKUlvE_clEvEUlddE_St5arrayIPcLm3EEEEviT0_T1_,"ax",@progbits
	.align	128
        .global         _ZN2at6native29vectorized_elementwise_kernelILi8EZZZNS0_10glu_kernelERNS_18TensorIteratorBaseEENKUlvE_clEvENKUlvE_clEvEUlddE_St5arrayIPcLm3EEEEviT0_T1_
        .type           _ZN2at6native29vectorized_elementwise_kernelILi8EZZZNS0_10glu_kernelERNS_18TensorIteratorBaseEENKUlvE_clEvENKUlvE_clEvEUlddE_St5arrayIPcLm3EEEEviT0_T1_,@function
        .size           _ZN2at6native29vectorized_elementwise_kernelILi8EZZZNS0_10glu_kernelERNS_18TensorIteratorBaseEENKUlvE_clEvENKUlvE_clEvEUlddE_St5arrayIPcLm3EEEEviT0_T1_,(.L_x_9571 - _ZN2at6native29vectorized_elementwise_kernelILi8EZZZNS0_10glu_kernelERNS_18TensorIteratorBaseEENKUlvE_clEvENKUlvE_clEvEUlddE_St5arrayIPcLm3EEEEviT0_T1_)
        .other          _ZN2at6native29vectorized_elementwise_kernelILi8EZZZNS0_10glu_kernelERNS_18TensorIteratorBaseEENKUlvE_clEvENKUlvE_clEvEUlddE_St5arrayIPcLm3EEEEviT0_T1_,@"STO_CUDA_ENTRY STV_DEFAULT"
_ZN2at6native29vectorized_elementwise_kernelILi8EZZZNS0_10glu_kernelERNS_18TensorIteratorBaseEENKUlvE_clEvENKUlvE_clEvEUlddE_St5arrayIPcLm3EEEEviT0_T1_:
.text._ZN2at6native29vectorized_elementwise_kernelILi8EZZZNS0_10glu_kernelERNS_18TensorIteratorBaseEENKUlvE_clEvENKUlvE_clEvEUlddE_St5arrayIPcLm3EEEEviT0_T1_:
        /* <DEDUP_REMOVED lines=102> */
.L_x_9450:
[----:B------:R-:W-:Y:S05]  /*0660*/  BSYNC B0 ;  /* 0x0000000000007941 */ /* 0x000fea0003800000 */
.L_x_9449:
        /* <DEDUP_REMOVED lines=15> */
.L_x_9452:
[----:B------:R-:W-:Y:S05]  /*0760*/  BSYNC B0 ;  /* 0x0000000000007941 */ /* 0x000fea0003800000 */
.L_x_9451:
        /* <DEDUP_REMOVED lines=16> */
[----:B-----5:R-:W-:Y:S05]  /*0870*/  CALL.REL.NOINC `($__internal_13_$__cuda_sm20_dblrcp_rn_slowpath_v3) ;  /* 0x0000005000ec7944 */ /* 0x020fea0003c00000 */
.L_x_9454:
[----:B------:R-:W-:Y:S05]  /*0880*/  BSYNC B1 ;  /* 0x0000000000017941 */ /* 0x000fea0003800000 */
.L_x_9453:
        /* <DEDUP_REMOVED lines=61> */
[----:B------:R-:W-:Y:S05]  /*0c60*/  CALL.REL.NOINC `($__internal_13_$__cuda_sm20_dblrcp_rn_slowpath_v3) ;  /* 0x0000004c00f07944 */ /* 0x000fea0003c00000 */
[----:B------:R-:W-:Y:S02]  /*0c70*/  IMAD.MOV.U32 R36, RZ, RZ, R6 ;  /* 0x000000ffff247224 */ /* 0x000fe400078e0006 */
[----:B------:R-:W-:-:S07]  /*0c80*/  IMAD.MOV.U32 R37, RZ, RZ, R7 ;  /* 0x000000ffff257224 */ /* 0x000fce00078e0007 */
.L_x_9456:
[----:B------:R-:W-:Y:S05]  /*0c90*/  BSYNC B1 ;  /* 0x0000000000017941 */ /* 0x000fea0003800000 */
.L_x_9455:
        /* <DEDUP_REMOVED lines=22> */
.L_x_9458:
[----:B------:R-:W-:Y:S05]  /*0e00*/  BSYNC B0 ;  /* 0x0000000000007941 */ /* 0x000fea0003800000 */
.L_x_9457:
        /* <DEDUP_REMOVED lines=55> */
.L_x_9460:
[----:B------:R-:W-:Y:S05]  /*1180*/  BSYNC B0 ;  /* 0x0000000000007941 */ /* 0x000fea0003800000 */
.L_x_9459:
        /* <DEDUP_REMOVED lines=17> */
[----:B------:R-:W-:Y:S05]  /*12a0*/  CALL.REL.NOINC `($__internal_13_$__cuda_sm20_dblrcp_rn_slowpath_v3) ;  /* 0x0000004800607944 */ /* 0x000fea0003c00000 */
.L_x_9462:
[----:B------:R-:W-:Y:S05]  /*12b0*/  BSYNC B1 ;  /* 0x0000000000017941 */ /* 0x000fea0003800000 */
.L_x_9461:
        /* <DEDUP_REMOVED lines=61> */
[----:B------:R-:W-:Y:S05]  /*1690*/  CALL.REL.NOINC `($__internal_13_$__cuda_sm20_dblrcp_rn_slowpath_v3) ;  /* 0x0000004400647944 */ /* 0x000fea0003c00000 */
[----:B------:R-:W-:Y:S01]  /*16a0*/  MOV R36, R6 ;  /* 0x0000000600247202 */ /* 0x000fe20000000f00 */
[----:B------:R-:W-:-:S07]  /*16b0*/  IMAD.MOV.U32 R37, RZ, RZ, R7 ;  /* 0x000000ffff257224 */ /* 0x000fce00078e0007 */
.L_x_9464:
[----:B------:R-:W-:Y:S05]  /*16c0*/  BSYNC B1 ;  /* 0x0000000000017941 */ /* 0x000fea0003800000 */
.L_x_9463:
        /* <DEDUP_REMOVED lines=18> */
.L_x_9466:
[----:B------:R-:W-:Y:S05]  /*17f0*/  BSYNC B0 ;  /* 0x0000000000007941 */ /* 0x000fea0003800000 */
.L_x_9465:
        /* <DEDUP_REMOVED lines=55> */
.L_x_9468:
[----:B------:R-:W-:Y:S05]  /*1b70*/  BSYNC B0 ;  /* 0x0000000000007941 */ /* 0x000fea0003800000 */
.L_x_9467:
        /* <DEDUP_REMOVED lines=17> */
[----:B------:R-:W-:Y:S05]  /*1c90*/  CALL.REL.NOINC `($__internal_13_$__cuda_sm20_dblrcp_rn_slowpath_v3) ;  /* 0x0000003c00e47944 */ /* 0x000fea0003c00000 */
.L_x_9470:
[----:B------:R-:W-:Y:S05]  /*1ca0*/  BSYNC B1 ;  /* 0x0000000000017941 */ /* 0x000fea0003800000 */
.L_x_9469:
        /* <DEDUP_REMOVED lines=61> */
[----:B------:R-:W-:Y:S05]  /*2080*/  CALL.REL.NOINC `($__internal_13_$__cuda_sm20_dblrcp_rn_slowpath_v3) ;  /* 0x0000003800e87944 */ /* 0x000fea0003c00000 */
[----:B------:R-:W-:Y:S02]  /*2090*/  IMAD.MOV.U32 R34, RZ, RZ, R6 ;  /* 0x000000ffff227224 */ /* 0x000fe400078e0006 */
[----:B------:R-:W-:-:S07]  /*20a0*/  IMAD.MOV.U32 R35, RZ, RZ, R7 ;  /* 0x000000ffff237224 */ /* 0x000fce00078e0007 */
.L_x_9472:
[----:B------:R-:W-:Y:S05]  /*20b0*/  BSYNC B1 ;  /* 0x0000000000017941 */ /* 0x000fea0003800000 */
.L_x_9471:
        /* <DEDUP_REMOVED lines=18> */
.L_x_9474:
[----:B------:R-:W-:Y:S05]  /*21e0*/  BSYNC B0 ;  /* 0x0000000000007941 */ /* 0x000fea0003800000 */
.L_x_9473:
        /* <DEDUP_REMOVED lines=55> */
.L_x_9476:
[----:B------:R-:W-:Y:S05]  /*2560*/  BSYNC B0 ;  /* 0x0000000000007941 */ /* 0x000fea0003800000 */
.L_x_9475:
        /* <DEDUP_REMOVED lines=20> */
[----:B-1----:R-:W-:Y:S05]  /*26b0*/  CALL.REL.NOINC `($__internal_13_$__cuda_sm20_dblrcp_rn_slowpath_v3) ;  /* 0x00000034005c7944 */ /* 0x002fea0003c00000 */
[----:B------:R-:W-:Y:S02]  /*26c0*/  IMAD.MOV.U32 R28, RZ, RZ, R6 ;  /* 0x000000ffff1c7224 */ /* 0x000fe400078e0006 */
[----:B------:R-:W-:-:S07]  /*26d0*/  IMAD.MOV.U32 R29, RZ, RZ, R7 ;  /* 0x000000ffff1d7224 */ /* 0x000fce00078e0007 */
.L_x_9478:
[----:B------:R-:W-:Y:S05]  /*26e0*/  BSYNC B1 ;  /* 0x0000000000017941 */ /* 0x000fea0003800000 */
.L_x_9477:
        /* <DEDUP_REMOVED lines=22> */
[----:B0-----:R-:W-:Y:S05]  /*2850*/  CALL.REL.NOINC `($__internal_13_$__cuda_sm20_dblrcp_rn_slowpath_v3) ;  /* 0x0000003000f47944 */ /* 0x001fea0003c00000 */
.L_x_9480:
[----:B------:R-:W-:Y:S05]  /*2860*/  BSYNC B1 ;  /* 0x0000000000017941 */ /* 0x000fea0003800000 */
.L_x_9479:
[----:B------:R-:W-:Y:S02]  /*2870*/  DMUL R14, R14, R28 ;  /* 0x0000001c0e0e7228 */ /* 0x000fe40000000000 */
[----:B------:R-:W-:-:S07]  /*2880*/  DMUL R12, R12, R6 ;  /* 0x000000060c0c7228 */ /* 0x000fce0000000000 */
[----:B------:R-:W-:Y:S01]  /*2890*/  STG.E.128 desc[UR4][R24.64+0x30], R12 ;  /* 0x0000300c18007986 */ /* 0x000fe2000c101d04 */
[----:B------:R-:W-:Y:S05]  /*28a0*/  EXIT ;  /* 0x000000000000794d */ /* 0x000fea0003800000 */
.L_x_9448:
        /* <DEDUP_REMOVED lines=149> */
.L_x_9484:
[----:B------:R-:W-:Y:S05]  /*3200*/  BSYNC B0 ;  /* 0x0000000000007941 */ /* 0x000fea0003800000 */
.L_x_9483:
        /* <DEDUP_REMOVED lines=17> */
.L_x_9486:
[----:B------:R-:W-:Y:S05]  /*3320*/  BSYNC B2 ;  /* 0x0000000000027941 */ /* 0x000fea0003800000 */
.L_x_9485:
[----:B------:R-:W-:-:S11]  /*3330*/  DMUL R8, R6, R8 ;  /* 0x0000000806087228 */ /* 0x000fd60000000000 */
.L_x_9482:
[----:B------:R-:W-:Y:S05]  /*3340*/  BSYNC B1 ;  /* 0x0000000000017941 */ /* 0x000fea0003800000 */
.L_x_9481:
        /* <DEDUP_REMOVED lines=64> */
.L_x_9490:
[----:B------:R-:W-:Y:S05]  /*3750*/  BSYNC B0 ;  /* 0x0000000000007941 */ /* 0x000fea0003800000 */
.L_x_9489:
        /* <DEDUP_REMOVED lines=14> */
[----:B------:R-:W-:Y:S05]  /*3840*/  CALL.REL.NOINC `($__internal_13_$__cuda_sm20_dblrcp_rn_slowpath_v3) ;  /* 0x0000002000f87944 */ /* 0x000fea0003c00000 */
.L_x_9492:
[----:B------:R-:W-:Y:S05]  /*3850*/  BSYNC B2 ;  /* 0x0000000000027941 */ /* 0x000fea0003800000 */
.L_x_9491:
[----:B------:R-:W-:-:S11]  /*3860*/  DMUL R46, R6, R46 ;  /* 0x0000002e062e7228 */ /* 0x000fd60000000000 */
.L_x_9488:
[----:B------:R-:W-:Y:S05]  /*3870*/  BSYNC B1 ;  /* 0x0000000000017941 */ /* 0x000fea0003800000 */
.L_x_9487:
        /* <DEDUP_REMOVED lines=63> */
.L_x_9496:
[----:B------:R-:W-:Y:S05]  /*3c70*/  BSYNC B0 ;  /* 0x0000000000007941 */ /* 0x000fea0003800000 */
.L_x_9495:
        /* <DEDUP_REMOVED lines=17> */
.L_x_9498:
[----:B------:R-:W-:Y:S05]  /*3d90*/  BSYNC B2 ;  /* 0x0000000000027941 */ /* 0x000fea0003800000 */
.L_x_9497:
[----:B------:R-:W-:-:S11]  /*3da0*/  DMUL R40, R6, R40 ;  /* 0x0000002806287228 */ /* 0x000fd60000000000 */
.L_x_9494:
[----:B------:R-:W-:Y:S05]  /*3db0*/  BSYNC B1 ;  /* 0x0000000000017941 */ /* 0x000fea0003800000 */
.L_x_9493:
        /* <DEDUP_REMOVED lines=64> */
.L_x_9502:
[----:B------:R-:W-:Y:S05]  /*41c0*/  BSYNC B0 ;  /* 0x0000000000007941 */ /* 0x000fea0003800000 */
.L_x_9501:
        /* <DEDUP_REMOVED lines=16> */
[----:B------:R-:W-:Y:S05]  /*42d0*/  CALL.REL.NOINC `($__internal_13_$__cuda_sm20_dblrcp_rn_slowpath_v3) ;  /* 0x0000001800547944 */ /* 0x000fea0003c00000 */
.L_x_9504:
[----:B------:R-:W-:Y:S05]  /*42e0*/  BSYNC B2 ;  /* 0x0000000000027941 */ /* 0x000fea0003800000 */
.L_x_9503:
[----:B------:R-:W-:-:S11]  /*42f0*/  DMUL R42, R6, R42 ;  /* 0x0000002a062a7228 */ /* 0x000fd60000000000 */
.L_x_9500:
[----:B------:R-:W-:Y:S05]  /*4300*/  BSYNC B1 ;  /* 0x0000000000017941 */ /* 0x000fea0003800000 */
.L_x_9499:
        /* <DEDUP_REMOVED lines=64> */
.L_x_9508:
[----:B------:R-:W-:Y:S05]  /*4710*/  BSYNC B0 ;  /* 0x0000000000007941 */ /* 0x000fea0003800000 */
.L_x_9507:
        /* <DEDUP_REMOVED lines=17> */
.L_x_9510:
[----:B------:R-:W-:Y:S05]  /*4830*/  BSYNC B2 ;  /* 0x0000000000027941 */ /* 0x000fea0003800000 */
.L_x_9509:
[----:B------:R-:W-:-:S11]  /*4840*/  DMUL R28, R6, R28 ;  /* 0x0000001c061c7228 */ /* 0x000fd60000000000 */
.L_x_9506:
[----:B------:R-:W-:Y:S05]  /*4850*/  BSYNC B1 ;  /* 0x0000000000017941 */ /* 0x000fea0003800000 */
.L_x_9505:
        /* <DEDUP_REMOVED lines=64> */
.L_x_9514:
[----:B------:R-:W-:Y:S05]  /*4c60*/  BSYNC B0 ;  /* 0x0000000000007941 */ /* 0x000fea0003800000 */
.L_x_9513:
        /* <DEDUP_REMOVED lines=17> */
.L_x_9516:
[----:B------:R-:W-:Y:S05]  /*4d80*/  BSYNC B2 ;  /* 0x0000000000027941 */ /* 0x000fea0003800000 */
.L_x_9515:
[----:B------:R-:W-:-:S11]  /*4d90*/  DMUL R30, R6, R30 ;  /* 0x0000001e061e7228 */ /* 0x000fd60000000000 */
.L_x_9512:
[----:B------:R-:W-:Y:S05]  /*4da0*/  BSYNC B1 ;  /* 0x0000000000017941 */ /* 0x000fea0003800000 */
.L_x_9511:
        /* <DEDUP_REMOVED lines=64> */
.L_x_9520:
[----:B------:R-:W-:Y:S05]  /*51b0*/  BSYNC B0 ;  /* 0x0000000000007941 */ /* 0x000fea0003800000 */
.L_x_9519:
        /* <DEDUP_REMOVED lines=17> */
.L_x_9522:
[----:B------:R-:W-:Y:S05]  /*52d0*/  BSYNC B2 ;  /* 0x0000000000027941 */ /* 0x000fea0003800000 */
.L_x_9521:
[----:B------:R-:W-:-:S11]  /*52e0*/  DMUL R20, R6, R20 ;  /* 0x0000001406147228 */ /* 0x000fd60000000000 */
.L_x_9518:
[----:B------:R-:W-:Y:S05]  /*52f0*/  BSYNC B1 ;  /* 0x0000000000017941 */ /* 0x000fea0003800000 */
.L_x_9517:
        /* <DEDUP_REMOVED lines=64> */
.L_x_9526:
[----:B------:R-:W-:Y:S05]  /*5700*/  BSYNC B0 ;  /* 0x0000000000007941 */ /* 0x000fea0003800000 */
.L_x_9525:
        /* <DEDUP_REMOVED lines=17> */
.L_x_9528:
[----:B------:R-:W-:Y:S05]  /*5820*/  BSYNC B2 ;  /* 0x0000000000027941 */ /* 0x000fea0003800000 */
.L_x_9527:
[----:B------:R-:W-:-:S11]  /*5830*/  DMUL R22, R6, R22 ;  /* 0x0000001606167228 */ /* 0x000fd60000000000 */
.L_x_9524:
[----:B------:R-:W-:Y:S05]  /*5840*/  BSYNC B1 ;  /* 0x0000000000017941 */ /* 0x000fea0003800000 */
.L_x_9523:
        /* <DEDUP_REMOVED lines=17> */
.L_x_9531:
[----:B------:R-:W-:-:S13]  /*5960*/  ISETP.GE.AND P0, PT, R12, R3, PT ;  /* 0x000000030c00720c */ /* 0x000fda0003f06270 */
[----:B------:R-:W-:Y:S05]  /*5970*/  @P0 BRA `(.L_x_9533) ;  /* 0x0000000000300947 */ /* 0x000fea0003800000 */
[----:B0-----:R-:W0:Y:S01]  /*5980*/  LDC.64 R4, c[0x0][0x218] ;  /* 0x00008600ff047b82 */ /* 0x001e220000000a00 */
[----:B-----5:R-:W-:Y:S01]  /*5990*/  IMAD.IADD R7, R10, 0x1, R12 ;  /* 0x000000010a077824 */ /* 0x020fe200078e020c */
[----:B------:R-:W-:-:S03]  /*59a0*/  IADD3 R12, R12, 0x80, RZ ;  /* 0x000000800c0c7810 */ /* 0x000fc60007ffe0ff */
[----:B0-----:R-:W-:-:S05]  /*59b0*/  IMAD.WIDE.U32 R4, R7, 0x8, R4 ;  /* 0x0000000807047825 */ /* 0x001fca00078e0004 */
[----:B------:R1:W-:Y:S02]  /*59c0*/  STG.E.64 desc[UR4][R4.64], R40 ;  /* 0x0000002804007986 */ /* 0x0003e4000c101b04 */
.L_x_9532:
[----:B------:R-:W-:-:S13]  /*59d0*/  ISETP.GE.AND P0, PT, R12, R3, PT ;  /* 0x000000030c00720c */ /* 0x000fda0003f06270 */
[----:B------:R-:W-:Y:S05]  /*59e0*/  @P0 BRA `(.L_x_9534) ;  /* 0x0000000000300947 */ /* 0x000fea0003800000 */
[----:B01----:R-:W0:Y:S01]  /*59f0*/  LDC.64 R4, c[0x0][0x218] ;  /* 0x00008600ff047b82 */ /* 0x003e220000000a00 */
[----:B------:R-:W-:Y:S02]  /*5a00*/  IMAD.IADD R7, R10, 0x1, R12 ;  /* 0x000000010a077824 */ /* 0x000fe400078e020c */
[----:B------:R-:W-:Y:S02]  /*5a10*/  VIADD R12, R12, 0x80 ;  /* 0x000000800c0c7836 */ /* 0x000fe40000000000 */
[----:B0-----:R-:W-:-:S05]  /*5a20*/  IMAD.WIDE.U32 R4, R7, 0x8, R4 ;  /* 0x0000000807047825 */ /* 0x001fca00078e0004 */
[----:B------:R1:W-:Y:S02]  /*5a30*/  STG.E.64 desc[UR4][R4.64], R42 ;  /* 0x0000002a04007986 */ /* 0x0003e4000c101b04 */
.L_x_9533:
[----:B------:R-:W-:-:S13]  /*5a40*/  ISETP.GE.AND P0, PT, R12, R3, PT ;  /* 0x000000030c00720c */ /* 0x000fda0003f06270 */
[----:B------:R-:W-:Y:S05]  /*5a50*/  @P0 BRA `(.L_x_9535) ;  /* 0x0000000000340947 */ /* 0x000fea0003800000 */
[----:B01----:R-:W0:Y:S01]  /*5a60*/  LDC.64 R4, c[0x0][0x218] ;  /* 0x00008600ff047b82 */ /* 0x003e220000000a00 */
[----:B-----5:R-:W-:Y:S02]  /*5a70*/  IMAD.IADD R7, R10, 0x1, R12 ;  /* 0x000000010a077824 */ /* 0x020fe400078e020c */
[----:B------:R-:W-:Y:S02]  /*5a80*/  VIADD R12, R12, 0x80 ;  /* 0x000000800c0c7836 */ /* 0x000fe40000000000 */
[----:B0-----:R-:W-:-:S05]  /*5a90*/  IMAD.WIDE.U32 R4, R7, 0x8, R4 ;  /* 0x0000000807047825 */ /* 0x001fca00078e0004 */
[----:B------:R2:W-:Y:S02]  /*5aa0*/  STG.E.64 desc[UR4][R4.64], R28 ;  /* 0x0000001c04007986 */ /* 0x0005e4000c101b04 */
.L_x_9534:
        /* <DEDUP_REMOVED lines=8> */
.L_x_9535:
[----:B------:R-:W-:Y:S05]  /*5b30*/  BSYNC B1 ;  /* 0x0000000000017941 */ /* 0x000fea0003800000 */
.L_x_9530:
[----:B------:R-:W-:-:S13]  /*5b40*/  ISETP.GE.AND P0, PT, R12, R3, PT ;  /* 0x000000030c00720c */ /* 0x000fda0003f06270 */
[----:B012---:R-:W0:Y:S01]  /*5b50*/  @!P0 LDC.64 R4, c[0x0][0x218] ;  /* 0x00008600ff048b82 */ /* 0x007e220000000a00 */
[----:B-----5:R-:W-:Y:S02]  /*5b60*/  @!P0 IMAD.IADD R7, R10, 0x1, R12 ;  /* 0x000000010a078824 */ /* 0x020fe400078e020c */
[----:B------:R-:W-:Y:S02]  /*5b70*/  @!P0 VIADD R12, R12, 0x80 ;  /* 0x000000800c0c8836 */ /* 0x000fe40000000000 */
[----:B0-----:R-:W-:-:S05]  /*5b80*/  @!P0 IMAD.WIDE.U32 R4, R7, 0x8, R4 ;  /* 0x0000000807048825 */ /* 0x001fca00078e0004 */
[----:B------:R3:W-:Y:S02]  /*5b90*/  @!P0 STG.E.64 desc[UR4][R4.64], R20 ;  /* 0x0000001404008986 */ /* 0x0007e4000c101b04 */
.L_x_9536:
[----:B------:R-:W-:Y:S05]  /*5ba0*/  BSYNC B0 ;  /* 0x0000000000007941 */ /* 0x000fea0003800000 */
.L_x_9529:
        /* <DEDUP_REMOVED lines=8> */
        .weak           $__internal_13_$__cuda_sm20_dblrcp_rn_slowpath_v3
        .type           $__internal_13_$__cuda_sm20_dblrcp_rn_slowpath_v3,@function
        .size           $__internal_13_$__cuda_sm20_dblrcp_rn_slowpath_v3,(.L_x_9571 - $__internal_13_$__cuda_sm20_dblrcp_rn_slowpath_v3)
$__internal_13_$__cuda_sm20_dblrcp_rn_slowpath_v3:
        /* <DEDUP_REMOVED lines=25> */
.L_x_9540:
        /* <DEDUP_REMOVED lines=10> */
.L_x_9538:
[----:B------:R-:W-:Y:S01]  /*5e60*/  LOP3.LUT R7, R5, 0x80000, RZ, 0xfc, !PT ;  /* 0x0008000005077812 */ /* 0x000fe200078efcff */
[----:B------:R-:W-:-:S07]  /*5e70*/  IMAD.MOV.U32 R6, RZ, RZ, R4 ;  /* 0x000000ffff067224 */ /* 0x000fce00078e0004 */
.L_x_9539:
[----:B------:R-:W-:Y:S05]  /*5e80*/  BSYNC B0 ;  /* 0x0000000000007941 */ /* 0x000fea0003800000 */
.L_x_9537:
[----:B------:R-:W-:Y:S02]  /*5e90*/  IMAD.MOV.U32 R4, RZ, RZ, R0 ;  /* 0x000000ffff047224 */ /* 0x000fe400078e0000 */
[----:B------:R-:W-:-:S04]  /*5ea0*/  IMAD.MOV.U32 R5, RZ, RZ, 0x0 ;  /* 0x00000000ff057424 */ /* 0x000fc800078e00ff */
[----:B------:R-:W-:Y:S05]  /*5eb0*/  RET.REL.NODEC R4 `(_ZN2at6native29vectorized_elementwise_kernelILi8EZZZNS0_10glu_kernelERNS_18TensorIteratorBaseEENKUlvE_clEvENKUlvE_clEvEUlddE_St5arrayIPcLm3EEEEviT0_T1_) ;  /* 0xffffffa004507950 */ /* 0x000fea0003c3ffff */
.L_x_9541:
        /* <DEDUP_REMOVED lines=12> */
.L_x_9571:


//--------------------- .text._ZN2at6native19glu_backward_kernelIN3c108BFloat16E16OffsetCalculatorILi3EjLb0EEEEviPT_PKS6_S9_T0_ll --------------------------
	.section	.text._ZN2at6native19glu_backward_kernelIN3c108BFloat16E16OffsetCalculatorILi3EjLb0EEEEviPT_PKS6_S9_T0_ll,"ax",@progbits
	.align	128
        .global         _ZN2at6native19glu_backward_kernelIN3c108BFloat16E16OffsetCalculatorILi3EjLb0EEEEviPT_PKS6_S9_T0_ll
        .type           _ZN2at6native19glu_backward_kernelIN3c108BFloat16E16OffsetCalculatorILi3EjLb0EEEEviPT_PKS6_S9_T0_ll,@function
        .size           _ZN2at6native19glu_backward_kernelIN3c108BFloat16E16OffsetCalculatorILi3EjLb0EEEEviPT_PKS6_S9_T0_ll,(.L_x_9629 - _ZN2at6native19glu_backward_kernelIN3c108BFloat16E16OffsetCalculatorILi3EjLb0EEEEviPT_PKS6_S9_T0_ll)
        .other          _ZN2at6native19glu_backward_kernelIN3c108BFloat16E16OffsetCalculatorILi3EjLb0EEEEviPT_PKS6_S9_T0_ll,@"STO_CUDA_ENTRY STV_DEFAULT"
_ZN2at6native19glu_backward_kernelIN3c108BFloat16E16OffsetCalculatorILi3EjLb0EEEEviPT_PKS6_S9_T0_ll:
.text._ZN2at6native19glu_backward_kernelIN3c108BFloat16E16OffsetCalculatorILi3EjLb0EEEEviPT_PKS6_S9_T0_ll:
[----:B------:R-:W-:Y:S01]  /*0000*/  LDC R1, c[0x0][0x28] ;  /* 0x00000a00ff017b82 */ /* 0x000fe20000000800 */
[----:B------:R-:W0:Y:S01]  /*0010*/  S2R R4, SR_CTAID.X ;  /* 0x0000000000047919 */ /* 0x000e220000002500 */
[----:B------:R-:W-:Y:S01]  /*0020*/  ULDC UR4, c[0x0][0x0] ;  /* 0x0000000000047ab9 */ /* 0x000fe20000000800 */
[----:B------:R-:W0:Y:S02]  /*0030*/  S2R R5, SR_TID.X ;  /* 0x0000000000057919 */ /* 0x000e240000002100 */
[----:B0-----:R-:W-:Y:S01]  /*0040*/  IMAD R5, R4, UR4, R5 ;  /* 0x0000000404057c24 */ /* 0x001fe2000f8e0205 */
[----:B------:R-:W-:-:S04]  /*0050*/  ULDC UR4, c[0x0][0x210] ;  /* 0x0000840000047ab9 */ /* 0x000fc80000000800 */
[----:B------:R-:W-:-:S13]  /*0060*/  ISETP.GE.U32.AND P0, PT, R5, UR4, PT ;  /* 0x0000000405007c0c */ /* 0x000fda000bf06070 */
[----:B------:R-:W-:Y:S05]  /*0070*/  @P0 EXIT ;  /* 0x000000000000094d */ /* 0x000fea0003800000 */
[----:B------:R-:W0:Y:S01]  /*0080*/  LDC R8, c[0x0][0x230] ;  /* 0x00008c00ff087b82 */ /* 0x000e220000000800 */
[----:B------:R-:W-:Y:S01]  /*0090*/  ULDC.64 UR4, c[0x0][0x208] ;  /* 0x0000820000047ab9 */ /* 0x000fe20000000a00 */
[----:B------:R-:W-:Y:S01]  /*00a0*/  HFMA2.MMA R0, -RZ, RZ, 0, 0 ;  /* 0x00000000ff007435 */ /* 0x000fe200000001ff */
[----:B------:R-:W-:Y:S02]  /*00b0*/  CS2R R2, SRZ ;  /* 0x0000000000027805 */ /* 0x000fe4000001ff00 */
        /* <DEDUP_REMOVED lines=349> */
.L_x_9542:
[----:B------:R-:W0:Y:S01]  /*1690*/  LDC.64 R4, c[0x0][0x220] ;  /* 0x00008800ff047b82 */ /* 0x000e220000000a00 */
[----:B------:R-:W-:-:S07]  /*16a0*/  ULDC.64 UR6, c[0x0][0x498] ;  /* 0x0001260000067ab9 */ /* 0x000fce0000000a00 */
[----:B------:R-:W1:Y:S08]  /*16b0*/  LDC.64 R6, c[0x0][0x228] ;  /* 0x00008a00ff067b82 */ /* 0x000e700000000a00 */
[----:B------:R-:W2:Y:S01]  /*16c0*/  LDC.64 R10, c[0x0][0x218] ;  /* 0x00008600ff0a7b82 */ /* 0x000ea20000000a00 */
[----:B0-----:R-:W-:-:S03]  /*16d0*/  IMAD.WIDE.U32 R4, R2, 0x2, R4 ;  /* 0x0000000202047825 */ /* 0x001fc600078e0004 */
[----:B------:R-:W-:-:S03]  /*16e0*/  IADD3 R8, P0, R4, UR6, RZ ;  /* 0x0000000604087c10 */ /* 0x000fc6000ff1e0ff */
[----:B------:R-:W3:Y:S01]  /*16f0*/  LDG.E.U16 R4, desc[UR4][R4.64] ;  /* 0x0000000404047981 */ /* 0x000ee2000c1e1500 */
[----:B------:R-:W-:Y:S01]  /*1700*/  IADD3.X R9, R5, UR7, RZ, P0, !PT ;  /* 0x0000000705097c10 */ /* 0x000fe200087fe4ff */
[----:B-1----:R-:W-:Y:S01]  /*1710*/  IMAD.WIDE.U32 R6, R0, 0x2, R6 ;  /* 0x0000000200067825 */ /* 0x002fe200078e0006 */
[----:B------:R-:W-:-:S03]  /*1720*/  ULDC.64 UR6, c[0x0][0x490] ;  /* 0x0001240000067ab9 */ /* 0x000fc60000000a00 */
[----:B------:R-:W4:Y:S04]  /*1730*/  LDG.E.U16 R8, desc[UR4][R8.64] ;  /* 0x0000000408087981 */ /* 0x000f28000c1e1500 */
[----:B------:R-:W5:Y:S01]  /*1740*/  LDG.E.U16 R6, desc[UR4][R6.64] ;  /* 0x0000000406067981 */ /* 0x000f62000c1e1500 */
[----:B--2---:R-:W-:Y:S01]  /*1750*/  IMAD.WIDE.U32 R2, R3, 0x2, R10 ;  /* 0x0000000203027825 */ /* 0x004fe200078e000a */
[----:B----4-:R-:W-:-:S05]  /*1760*/  SHF.L.U32 R0, R8, 0x10, RZ ;  /* 0x0000001008007819 */ /* 0x010fca00000006ff */
[----:B------:R-:W-:-:S06]  /*1770*/  FMUL.FTZ R12, R0, -1.4426950216293334961 ;  /* 0xbfb8aa3b000c7820 */ /* 0x000fcc0000410000 */
[----:B------:R-:W0:Y:S02]  /*1780*/  MUFU.EX2 R12, R12 ;  /* 0x0000000c000c7308 */ /* 0x000e240000000800 */
[----:B0-----:R-:W-:-:S06]  /*1790*/  FADD.FTZ R13, R12, 1 ;  /* 0x3f8000000c0d7421 */ /* 0x001fcc0000010000 */
[----:B------:R-:W0:Y:S01]  /*17a0*/  MUFU.RCP R13, R13 ;  /* 0x0000000d000d7308 */ /* 0x000e220000001000 */
[----:B-----5:R-:W-:Y:S01]  /*17b0*/  SHF.L.U32 R8, R6, 0x10, RZ ;  /* 0x0000001006087819 */ /* 0x020fe200000006ff */
[----:B0-----:R-:W-:-:S04]  /*17c0*/  FADD.FTZ R0, -R13, 1 ;  /* 0x3f8000000d007421 */ /* 0x001fc80000010100 */
[----:B------:R-:W-:Y:S01]  /*17d0*/  FMUL.FTZ R9, R13, R0 ;  /* 0x000000000d097220 */ /* 0x000fe20000410000 */
[----:B---3--:R-:W-:-:S03]  /*17e0*/  SHF.L.U32 R0, R4, 0x10, RZ ;  /* 0x0000001004007819 */ /* 0x008fc600000006ff */
[C---:B------:R-:W-:Y:S01]  /*17f0*/  FMUL.FTZ R9, R8.reuse, R9 ;  /* 0x0000000908097220 */ /* 0x040fe20000410000 */
[----:B------:R-:W-:Y:S01]  /*1800*/  FMUL.FTZ R8, R8, R13 ;  /* 0x0000000d08087220 */ /* 0x000fe20000410000 */
[----:B------:R-:W-:Y:S02]  /*1810*/  IADD3 R4, P0, R2, UR6, RZ ;  /* 0x0000000602047c10 */ /* 0x000fe4000ff1e0ff */
[----:B------:R-:W-:Y:S02]  /*1820*/  FMUL.FTZ R0, R0, R9 ;  /* 0x0000000900007220 */ /* 0x000fe40000410000 */
[----:B------:R-:W-:Y:S02]  /*1830*/  F2FP.BF16.F32.PACK_AB R8, RZ, R8 ;  /* 0x00000008ff08723e */ /* 0x000fe400000010ff */
[----:B------:R-:W-:Y:S02]  /*1840*/  IADD3.X R5, R3, UR7, RZ, P0, !PT ;  /* 0x0000000703057c10 */ /* 0x000fe400087fe4ff */
[----:B------:R-:W-:Y:S01]  /*1850*/  F2FP.BF16.F32.PACK_AB R0, RZ, R0 ;  /* 0x00000000ff00723e */ /* 0x000fe200000010ff */
[----:B------:R-:W-:Y:S04]  /*1860*/  STG.E.U16 desc[UR4][R2.64], R8 ;  /* 0x0000000802007986 */ /* 0x000fe8000c101504 */
[----:B------:R-:W-:Y:S01]  /*1870*/  STG.E.U16 desc[UR4][R4.64], R0 ;  /* 0x0000000004007986 */ /* 0x000fe2000c101504 */
[----:B------:R-:W-:Y:S05]  /*1880*/  EXIT ;  /* 0x000000000000794d */ /* 0x000fea0003800000 */
.L_x_9543:
        /* <DEDUP_REMOVED lines=15> */
.L_x_9629:


//--------------------- .text._ZN2at6native19glu_backward_kernelIN3c104HalfE16OffsetCalculatorILi3EjLb0EEEEviPT_PKS6_S9_T0_ll --------------------------
	.section	.text._ZN2at6native19glu_backward_kernelIN3c104HalfE16OffsetCalculatorILi3EjLb0EEEEviPT_PKS6_S9_T0_ll,"ax",@progbits
	.align	128
        .global         _ZN2at6native19glu_backward_kernelIN3c104HalfE16OffsetCalculatorILi3EjLb0EEEEviPT_PKS6_S9_T0_ll
        .type           _ZN2at6native19glu_backward_kernelIN3c104HalfE16OffsetCalculatorILi3EjLb0EEEEviPT_PKS6_S9_T0_ll,@function
        .size           _ZN2at6native19glu_backward_kernelIN3c104HalfE16OffsetCalculatorILi3EjLb0EEEEviPT_PKS6_S9_T0_ll,(.L_x_9630 - _ZN2at6native19glu_backward_kernelIN3c104HalfE16OffsetCalculatorILi3EjLb0EEEEviPT_PKS6_S9_T0_ll)
        .other          _ZN2at6native19glu_backward_kernelIN3c104HalfE16OffsetCalculatorILi3EjLb0EEEEviPT_PKS6_S9_T0_ll,@"STO_CUDA_ENTRY STV_DEFAULT"
_ZN2at6native19glu_backward_kernelIN3c104HalfE16OffsetCalculatorILi3EjLb0EEEEviPT_PKS6_S9_T0_ll:
.text._ZN2at6native19glu_backward_kernelIN3c104HalfE16OffsetCalculatorILi3EjLb0EEEEviPT_PKS6_S9_T0_ll:
        /* <DEDUP_REMOVED lines=361> */
.L_x_9544:
        /* <DEDUP_REMOVED lines=12> */
[----:B--2---:R-:W-:-:S04]  /*1750*/  IMAD.WIDE.U32 R2, R3, 0x2, R10 ;  /* 0x0000000203027825 */ /* 0x004fc800078e000a */
[----:B----4-:R-:W-:-:S05]  /*1760*/  HADD2.F32 R0, -RZ, R8.H0_H0 ;  /* 0x20000008ff007230 */ /* 0x010fca0000004100 */
[----:B------:R-:W-:-:S06]  /*1770*/  FMUL.FTZ R12, R0, -1.4426950216293334961 ;  /* 0xbfb8aa3b000c7820 */ /* 0x000fcc0000410000 */
[----:B------:R-:W0:Y:S02]  /*1780*/  MUFU.EX2 R12, R12 ;  /* 0x0000000c000c7308 */ /* 0x000e240000000800 */
[----:B0-----:R-:W-:-:S06]  /*1790*/  FADD.FTZ R13, R12, 1 ;  /* 0x3f8000000c0d7421 */ /* 0x001fcc0000010000 */
[----:B------:R-:W0:Y:S01]  /*17a0*/  MUFU.RCP R13, R13 ;  /* 0x0000000d000d7308 */ /* 0x000e220000001000 */
[----:B-----5:R-:W-:Y:S02]  /*17b0*/  HADD2.F32 R8, -RZ, R6.H0_H0 ;  /* 0x20000006ff087230 */ /* 0x020fe40000004100 */
[----:B0-----:R-:W-:-:S04]  /*17c0*/  FADD.FTZ R0, -R13, 1 ;  /* 0x3f8000000d007421 */ /* 0x001fc80000010100 */
[----:B------:R-:W-:Y:S01]  /*17d0*/  FMUL.FTZ R9, R13, R0 ;  /* 0x000000000d097220 */ /* 0x000fe20000410000 */
[----:B---3--:R-:W-:-:S03]  /*17e0*/  HADD2.F32 R0, -RZ, R4.H0_H0 ;  /* 0x20000004ff007230 */ /* 0x008fc60000004100 */
[C---:B------:R-:W-:Y:S01]  /*17f0*/  FMUL.FTZ R9, R8.reuse, R9 ;  /* 0x0000000908097220 */ /* 0x040fe20000410000 */
[----:B------:R-:W-:Y:S01]  /*1800*/  FMUL.FTZ R8, R8, R13 ;  /* 0x0000000d08087220 */ /* 0x000fe20000410000 */
[----:B------:R-:W-:Y:S02]  /*1810*/  IADD3 R4, P0, R2, UR6, RZ ;  /* 0x0000000602047c10 */ /* 0x000fe4000ff1e0ff */
[----:B------:R-:W-:Y:S02]  /*1820*/  FMUL.FTZ R0, R0, R9 ;  /* 0x0000000900007220 */ /* 0x000fe40000410000 */
[----:B------:R-:W-:Y:S02]  /*1830*/  F2FP.F16.F32.PACK_AB R8, RZ, R8 ;  /* 0x00000008ff08723e */ /* 0x000fe400000000ff */
[----:B------:R-:W-:Y:S02]  /*1840*/  IADD3.X R5, R3, UR7, RZ, P0, !PT ;  /* 0x0000000703057c10 */ /* 0x000fe400087fe4ff */
[----:B------:R-:W-:Y:S01]  /*1850*/  F2FP.F16.F32.PACK_AB R0, RZ, R0 ;  /* 0x00000000ff00723e */ /* 0x000fe200000000ff */
[----:B------:R-:W-:Y:S04]  /*1860*/  STG.E.U16 desc[UR4][R2.64], R8 ;  /* 0x0000000802007986 */ /* 0x000fe8000c101504 */
[----:B------:R-:W-:Y:S01]  /*1870*/  STG.E.U16 desc[UR4][R4.64], R0 ;  /* 0x0000000004007986 */ /* 0x000fe2000c101504 */
[----:B------:R-:W-:Y:S05]  /*1880*/  EXIT ;  /* 0x000000000000794d */ /* 0x000fea0003800000 */
.L_x_9545:
        /* <DEDUP_REMOVED lines=15> */
.L_x_9630:


//--------------------- .text._ZN2at6native19glu_backward_kernelIf16OffsetCalculatorILi3EjLb0EEEEviPT_PKS4_S7_T0_ll --------------------------
	.section	.text._ZN2at6native19glu_backward_kernelIf16OffsetCalculatorILi3EjLb0EEEEviPT_PKS4_S7_T0_ll,"ax",@progbits
	.align	128
        .global         _ZN2at6native19glu_backward_kernelIf16OffsetCalculatorILi3EjLb0EEEEviPT_PKS4_S7_T0_ll
        .type           _ZN2at6native19glu_backward_kernelIf16OffsetCalculatorILi3EjLb0EEEEviPT_PKS4_S7_T0_ll,@function
        .size           _ZN2at6native19glu_backward_kernelIf16OffsetCalculatorILi3EjLb0EEEEviPT_PKS4_S7_T0_ll,(.L_x_9631 - _ZN2at6native19glu_backward_kernelIf16OffsetCalculatorILi3EjLb0EEEEviPT_PKS4_S7_T0_ll)
        .other          _ZN2at6native19glu_backward_kernelIf16OffsetCalculatorILi3EjLb0EEEEviPT_PKS4_S7_T0_ll,@"STO_CUDA_ENTRY STV_DEFAULT"
_ZN2at6native19glu_backward_kernelIf16OffsetCalculatorILi3EjLb0EEEEviPT_PKS4_S7_T0_ll:
.text._ZN2at6native19glu_backward_kernelIf16OffsetCalculatorILi3EjLb0EEEEviPT_PKS4_S7_T0_ll:
        /* <DEDUP_REMOVED lines=361> */
.L_x_9546:
[----:B------:R-:W0:Y:S01]  /*1690*/  LDC.64 R4, c[0x0][0x220] ;  /* 0x00008800ff047b82 */ /* 0x000e220000000a00 */
[----:B------:R-:W-:-:S07]  /*16a0*/  ULDC.64 UR6, c[0x0][0x498] ;  /* 0x0001260000067ab9 */ /* 0x000fce0000000a00 */
[----:B------:R-:W1:Y:S08]  /*16b0*/  LDC.64 R6, c[0x0][0x228] ;  /* 0x00008a00ff067b82 */ /* 0x000e700000000a00 */
[----:B------:R-:W2:Y:S01]  /*16c0*/  LDC.64 R10, c[0x0][0x218] ;  /* 0x00008600ff0a7b82 */ /* 0x000ea20000000a00 */
[----:B0-----:R-:W-:-:S03]  /*16d0*/  IMAD.WIDE.U32 R4, R2, 0x4, R4 ;  /* 0x0000000402047825 */ /* 0x001fc600078e0004 */
[----:B------:R-:W-:-:S03]  /*16e0*/  IADD3 R8, P0, R4, UR6, RZ ;  /* 0x0000000604087c10 */ /* 0x000fc6000ff1e0ff */
[----:B------:R-:W3:Y:S01]  /*16f0*/  LDG.E R4, desc[UR4][R4.64] ;  /* 0x0000000404047981 */ /* 0x000ee2000c1e1900 */
[----:B------:R-:W-:Y:S01]  /*1700*/  IADD3.X R9, R5, UR7, RZ, P0, !PT ;  /* 0x0000000705097c10 */ /* 0x000fe200087fe4ff */
[----:B-1----:R-:W-:Y:S01]  /*1710*/  IMAD.WIDE.U32 R6, R0, 0x4, R6 ;  /* 0x0000000400067825 */ /* 0x002fe200078e0006 */
[----:B------:R-:W-:-:S03]  /*1720*/  ULDC.64 UR6, c[0x0][0x490] ;  /* 0x0001240000067ab9 */ /* 0x000fc60000000a00 */
[----:B------:R-:W4:Y:S04]  /*1730*/  LDG.E R8, desc[UR4][R8.64] ;  /* 0x0000000408087981 */ /* 0x000f28000c1e1900 */
[----:B------:R0:W5:Y:S01]  /*1740*/  LDG.E R13, desc[UR4][R6.64] ;  /* 0x00000004060d7981 */ /* 0x000162000c1e1900 */
[----:B--2---:R-:W-:-:S03]  /*1750*/  IMAD.WIDE.U32 R2, R3, 0x4, R10 ;  /* 0x0000000403027825 */ /* 0x004fc600078e000a */
[----:B0-----:R-:W-:-:S04]  /*1760*/  IADD3 R6, P0, R2, UR6, RZ ;  /* 0x0000000602067c10 */ /* 0x001fc8000ff1e0ff */
[----:B------:R-:W-:Y:S01]  /*1770*/  IADD3.X R7, R3, UR7, RZ, P0, !PT ;  /* 0x0000000703077c10 */ /* 0x000fe200087fe4ff */
[----:B----4-:R-:W-:-:S06]  /*1780*/  FMUL.FTZ R0, R8, -1.4426950216293334961 ;  /* 0xbfb8aa3b08007820 */ /* 0x010fcc0000410000 */
[----:B------:R-:W0:Y:S02]  /*1790*/  MUFU.EX2 R0, R0 ;  /* 0x0000000000007308 */ /* 0x000e240000000800 */
[----:B0-----:R-:W-:-:S06]  /*17a0*/  FADD.FTZ R12, R0, 1 ;  /* 0x3f800000000c7421 */ /* 0x001fcc0000010000 */
[----:B------:R-:W0:Y:S02]  /*17b0*/  MUFU.RCP R12, R12 ;  /* 0x0000000c000c7308 */ /* 0x000e240000001000 */
[----:B0-----:R-:W-:-:S04]  /*17c0*/  FADD.FTZ R15, -R12, 1 ;  /* 0x3f8000000c0f7421 */ /* 0x001fc80000010100 */
[----:B------:R-:W-:-:S04]  /*17d0*/  FMUL.FTZ R8, R12, R15 ;  /* 0x0000000f0c087220 */ /* 0x000fc80000410000 */
[----:B-----5:R-:W-:Y:S01]  /*17e0*/  FMUL.FTZ R5, R13, R8 ;  /* 0x000000080d057220 */ /* 0x020fe20000410000 */
[----:B------:R-:W-:-:S03]  /*17f0*/  FMUL.FTZ R13, R12, R13 ;  /* 0x0000000d0c0d7220 */ /* 0x000fc60000410000 */
[----:B---3--:R-:W-:Y:S02]  /*1800*/  FMUL.FTZ R5, R4, R5 ;  /* 0x0000000504057220 */ /* 0x008fe40000410000 */
[----:B------:R-:W-:Y:S04]  /*1810*/  STG.E desc[UR4][R2.64], R13 ;  /* 0x0000000d02007986 */ /* 0x000fe8000c101904 */
[----:B------:R-:W-:Y:S01]  /*1820*/  STG.E desc[UR4][R6.64], R5 ;  /* 0x0000000506007986 */ /* 0x000fe2000c101904 */
[----:B------:R-:W-:Y:S05]  /*1830*/  EXIT ;  /* 0x000000000000794d */ /* 0x000fea0003800000 */
.L_x_9547:
        /* <DEDUP_REMOVED lines=12> */
.L_x_9631:


//--------------------- .text._ZN2at6native19glu_backward_kernelId16OffsetCalculatorILi3EjLb0EEEEviPT_PKS4_S7_T0_ll --------------------------
	.section	.text._ZN2at6native19glu_backward_kernelId16OffsetCalculatorILi3EjLb0EEEEviPT_PKS4_S7_T0_ll,"ax",@progbits
	.align	128
        .global         _ZN2at6native19glu_backward_kernelId16OffsetCalculatorILi3EjLb0EEEEviPT_PKS4_S7_T0_ll
        .type           _ZN2at6native19glu_backward_kernelId16OffsetCalculatorILi3EjLb0EEEEviPT_PKS4_S7_T0_ll,@function
        .size           _ZN2at6native19glu_backward_kernelId16OffsetCalculatorILi3EjLb0EEEEviPT_PKS4_S7_T0_ll,(.L_x_9572 - _ZN2at6native19glu_backward_kernelId16OffsetCalculatorILi3EjLb0EEEEviPT_PKS4_S7_T0_ll)
        .other          _ZN2at6native19glu_backward_kernelId16OffsetCalculatorILi3EjLb0EEEEviPT_PKS4_S7_T0_ll,@"STO_CUDA_ENTRY STV_DEFAULT"
_ZN2at6native19glu_backward_kernelId16OffsetCalculatorILi3EjLb0EEEEviPT_PKS4_S7_T0_ll:
.text._ZN2at6native19glu_backward_kernelId16OffsetCalculatorILi3EjLb0EEEEviPT_PKS4_S7_T0_ll:
        /* <DEDUP_REMOVED lines=337> */
[----:B------:R-:W-:Y:S01]  /*1510*/  ULDC.64 UR8, c[0x0][0x348] ;  /* 0x0000d20000087ab9 */ /* 0x000fe20000000a00 */
[----:B------:R-:W-:Y:S01]  /*1520*/  MOV R4, RZ ;  /* 0x000000ff00047202 */ /* 0x000fe20000000f00 */
[----:B------:R-:W-:-:S04]  /*1530*/  ULDC UR6, c[0x0][0x350] ;  /* 0x0000d40000067ab9 */ /* 0x000fc80000000800 */
[----:B------:R-:W-:-:S05]  /*1540*/  IMAD.HI.U32 R8, R5, UR9, R4 ;  /* 0x0000000905087c27 */ /* 0x000fca000f8e0004 */
[----:B------:R-:W-:Y:S01]  /*1550*/  SHF.R.U32.HI R9, RZ, UR6, R8 ;  /* 0x00000006ff097c19 */ /* 0x000fe20008011608 */
[----:B------:R-:W0:Y:S01]  /*1560*/  @P0 LDC.64 R10, c[0x0][0x358] ;  /* 0x0000d600ff0a0b82 */ /* 0x000e220000000a00 */
[----:B------:R-:W-:Y:S01]  /*1570*/  @P0 MOV R8, RZ ;  /* 0x000000ff00080202 */ /* 0x000fe20000000f00 */
[----:B------:R-:W-:-:S06]  /*1580*/  ULDC UR6, c[0x0][0x474] ;  /* 0x00011d0000067ab9 */ /* 0x000fcc0000000800 */
        /* <DEDUP_REMOVED lines=16> */
.L_x_9548:
[----:B------:R-:W0:Y:S01]  /*1690*/  LDC.64 R6, c[0x0][0x220] ;  /* 0x00008800ff067b82 */ /* 0x000e220000000a00 */
[----:B------:R-:W-:-:S07]  /*16a0*/  ULDC.64 UR6, c[0x0][0x498] ;  /* 0x0001260000067ab9 */ /* 0x000fce0000000a00 */
[----:B------:R-:W1:Y:S01]  /*16b0*/  LDC.64 R8, c[0x0][0x228] ;  /* 0x00008a00ff087b82 */ /* 0x000e620000000a00 */
[----:B0-----:R-:W-:-:S03]  /*16c0*/  IMAD.WIDE.U32 R6, R2, 0x8, R6 ;  /* 0x0000000802067825 */ /* 0x001fc600078e0006 */
[----:B------:R-:W-:-:S04]  /*16d0*/  IADD3 R4, P0, R6, UR6, RZ ;  /* 0x0000000606047c10 */ /* 0x000fc8000ff1e0ff */
[----:B------:R-:W-:Y:S01]  /*16e0*/  IADD3.X R5, R7, UR7, RZ, P0, !PT ;  /* 0x0000000707057c10 */ /* 0x000fe200087fe4ff */
[----:B-1----:R-:W-:Y:S01]  /*16f0*/  IMAD.WIDE.U32 R8, R0, 0x8, R8 ;  /* 0x0000000800087825 */ /* 0x002fe200078e0008 */
[----:B------:R-:W5:Y:S04]  /*1700*/  LDG.E.64 R6, desc[UR4][R6.64] ;  /* 0x0000000406067981 */ /* 0x000f68000c1e1b00 */
[----:B------:R-:W2:Y:S04]  /*1710*/  LDG.E.64 R4, desc[UR4][R4.64] ;  /* 0x0000000404047981 */ /* 0x000ea8000c1e1b00 */
[----:B------:R-:W5:Y:S01]  /*1720*/  LDG.E.64 R8, desc[UR4][R8.64] ;  /* 0x0000000408087981 */ /* 0x000f62000c1e1b00 */
[----:B------:R-:W-:-:S02]  /*1730*/  MOV R10, 0x652b82fe ;  /* 0x652b82fe000a7802 */ /* 0x000fc40000000f00 */
[----:B------:R-:W-:Y:S01]  /*1740*/  MOV R11, 0x3ff71547 ;  /* 0x3ff71547000b7802 */ /* 0x000fe20000000f00 */
[----:B------:R-:W-:Y:S01]  /*1750*/  UMOV UR6, 0xfefa39ef ;  /* 0xfefa39ef00067882 */ /* 0x000fe20000000000 */
[----:B------:R-:W-:Y:S01]  /*1760*/  UMOV UR7, 0x3fe62e42 ;  /* 0x3fe62e4200077882 */ /* 0x000fe20000000000 */
[----:B------:R-:W-:Y:S03]  /*1770*/  BSSY B0, `(.L_x_9549) ;  /* 0x0000038000007945 */ /* 0x000fe60003800000 */
[----:B--2---:R-:W-:-:S08]  /*1780*/  DFMA R10, -R4, R10, 6.75539944105574400000e+15 ;  /* 0x43380000040a742b */ /* 0x004fd0000000010a */
[----:B------:R-:W-:-:S08]  /*1790*/  DADD R12, R10, -6.75539944105574400000e+15 ;  /* 0xc33800000a0c7429 */ /* 0x000fd00000000000 */
[----:B------:R-:W-:Y:S01]  /*17a0*/  DFMA R14, R12, -UR6, -R4 ;  /* 0x800000060c0e7c2b */ /* 0x000fe20008000804 */
[----:B------:R-:W-:Y:S01]  /*17b0*/  UMOV UR6, 0x3b39803f ;  /* 0x3b39803f00067882 */ /* 0x000fe20000000000 */
[----:B------:R-:W-:-:S06]  /*17c0*/  UMOV UR7, 0x3c7abc9e ;  /* 0x3c7abc9e00077882 */ /* 0x000fcc0000000000 */
[----:B------:R-:W-:Y:S01]  /*17d0*/  DFMA R12, R12, -UR6, R14 ;  /* 0x800000060c0c7c2b */ /* 0x000fe2000800000e */
[----:B------:R-:W-:Y:S01]  /*17e0*/  MOV R14, 0xfca213ea ;  /* 0xfca213ea000e7802 */ /* 0x000fe20000000f00 */
        /* <DEDUP_REMOVED lines=28> */
[----:B------:R-:W-:-:S05]  /*19b0*/  DFMA R14, R12, R14, UR6 ;  /* 0x000000060c0e7e2b */ /* 0x000fca000800000e */
[----:B------:R-:W-:-:S03]  /*19c0*/  FSETP.GEU.FTZ.AND P0, PT, |R17|, 4.1917929649353027344, PT ;  /* 0x4086232b1100780b */ /* 0x000fc60003f1e200 */
        /* <DEDUP_REMOVED lines=15> */
[----:B------:R-:W-:Y:S02]  /*1ac0*/  @!P1 LEA R11, R10, 0x3ff00000, 0x14 ;  /* 0x3ff000000a0b9811 */ /* 0x000fe400078ea0ff */
[----:B------:R-:W-:-:S06]  /*1ad0*/  @!P1 MOV R10, RZ ;  /* 0x000000ff000a9202 */ /* 0x000fcc0000000f00 */
[----:B------:R-:W-:-:S11]  /*1ae0*/  @!P1 DMUL R12, R4, R10 ;  /* 0x0000000a040c9228 */ /* 0x000fd60000000000 */
.L_x_9550:
[----:B------:R-:W-:Y:S05]  /*1af0*/  BSYNC B0 ;  /* 0x0000000000007941 */ /* 0x000fea0003800000 */
.L_x_9549:
        /* <DEDUP_REMOVED lines=11> */
[----:B------:R-:W-:-:S04]  /*1bb0*/  LOP3.LUT R0, R15, 0x7fffffff, RZ, 0xc0, !PT ;  /* 0x7fffffff0f007812 */ /* 0x000fc800078ec0ff */
[----:B------:R-:W-:Y:S02]  /*1bc0*/  IADD3 R12, R0, -0x100000, RZ ;  /* 0xfff00000000c7810 */ /* 0x000fe40007ffe0ff */
[----:B------:R-:W-:-:S07]  /*1bd0*/  MOV R0, 0x1bf0 ;  /* 0x00001bf000007802 */ /* 0x000fce0000000f00 */
[----:B-----5:R-:W-:Y:S05]  /*1be0*/  CALL.REL.NOINC `($__internal_14_$__cuda_sm20_dblrcp_rn_slowpath_v3) ;  /* 0x0000000000387944 */ /* 0x020fea0003c00000 */
.L_x_9552:
[----:B------:R-:W-:Y:S05]  /*1bf0*/  BSYNC B0 ;  /* 0x0000000000007941 */ /* 0x000fea0003800000 */
.L_x_9551:
[----:B------:R-:W0:Y:S01]  /*1c00*/  LDC.64 R12, c[0x0][0x218] ;  /* 0x00008600ff0c7b82 */ /* 0x000e220000000a00 */
[----:B------:R-:W-:Y:S01]  /*1c10*/  DADD R4, -R10, 1 ;  /* 0x3ff000000a047429 */ /* 0x000fe20000000100 */
[----:B------:R-:W-:-:S07]  /*1c20*/  ULDC.64 UR6, c[0x0][0x490] ;  /* 0x0001240000067ab9 */ /* 0x000fce0000000a00 */
[----:B------:R-:W-:-:S08]  /*1c30*/  DMUL R4, R4, R10 ;  /* 0x0000000a04047228 */ /* 0x000fd00000000000 */
[C---:B-----5:R-:W-:Y:S02]  /*1c40*/  DMUL R4, R8.reuse, R4 ;  /* 0x0000000408047228 */ /* 0x060fe40000000000 */
[----:B------:R-:W-:Y:S01]  /*1c50*/  DMUL R8, R8, R10 ;  /* 0x0000000a08087228 */ /* 0x000fe20000000000 */
[----:B0-----:R-:W-:-:S05]  /*1c60*/  IMAD.WIDE.U32 R2, R3, 0x8, R12 ;  /* 0x0000000803027825 */ /* 0x001fca00078e000c */
[----:B------:R-:W-:Y:S01]  /*1c70*/  DMUL R4, R6, R4 ;  /* 0x0000000406047228 */ /* 0x000fe20000000000 */
[----:B------:R-:W-:Y:S01]  /*1c80*/  IADD3 R12, P0, R2, UR6, RZ ;  /* 0x00000006020c7c10 */ /* 0x000fe2000ff1e0ff */
[----:B------:R-:W-:Y:S03]  /*1c90*/  STG.E.64 desc[UR4][R2.64], R8 ;  /* 0x0000000802007986 */ /* 0x000fe6000c101b04 */
[----:B------:R-:W-:-:S05]  /*1ca0*/  IADD3.X R13, R3, UR7, RZ, P0, !PT ;  /* 0x00000007030d7c10 */ /* 0x000fca00087fe4ff */
[----:B------:R-:W-:Y:S01]  /*1cb0*/  STG.E.64 desc[UR4][R12.64], R4 ;  /* 0x000000040c007986 */ /* 0x000fe2000c101b04 */
[----:B------:R-:W-:Y:S05]  /*1cc0*/  EXIT ;  /* 0x000000000000794d */ /* 0x000fea0003800000 */
        .weak           $__internal_14_$__cuda_sm20_dblrcp_rn_slowpath_v3
        .type           $__internal_14_$__cuda_sm20_dblrcp_rn_slowpath_v3,@function
        .size           $__internal_14_$__cuda_sm20_dblrcp_rn_slowpath_v3,(.L_x_9572 - $__internal_14_$__cuda_sm20_dblrcp_rn_slowpath_v3)
$__internal_14_$__cuda_sm20_dblrcp_rn_slowpath_v3:
[----:B------:R-:W-:Y:S01]  /*1cd0*/  IMAD.MOV.U32 R4, RZ, RZ, R14 ;  /* 0x000000ffff047224 */ /* 0x000fe200078e000e */
[----:B------:R-:W-:Y:S01]  /*1ce0*/  MOV R5, R15 ;  /* 0x0000000f00057202 */ /* 0x000fe20000000f00 */
[----:B------:R-:W-:Y:S05]  /*1cf0*/  BSSY B1, `(.L_x_9553) ;  /* 0x0000024000017945 */ /* 0x000fea0003800000 */
[----:B------:R-:W-:-:S14]  /*1d00*/  DSETP.GTU.AND P0, PT, |R4|, +INF , PT ;  /* 0x7ff000000400742a */ /* 0x000fdc0003f0c200 */
        /* <DEDUP_REMOVED lines=22> */
.L_x_9556:
        /* <DEDUP_REMOVED lines=10> */
.L_x_9554:
[----:B------:R-:W-:Y:S02]  /*1f10*/  LOP3.LUT R11, R5, 0x80000, RZ, 0xfc, !PT ;  /* 0x00080000050b7812 */ /* 0x000fe400078efcff */
[----:B------:R-:W-:-:S07]  /*1f20*/  MOV R10, R4 ;  /* 0x00000004000a7202 */ /* 0x000fce0000000f00 */
.L_x_9555:
[----:B------:R-:W-:Y:S05]  /*1f30*/  BSYNC B1 ;  /* 0x0000000000017941 */ /* 0x000fea0003800000 */
.L_x_9553:
[----:B------:R-:W-:Y:S01]  /*1f40*/  HFMA2.MMA R5, -RZ, RZ, 0, 0 ;  /* 0x00000000ff057435 */ /* 0x000fe200000001ff */
[----:B------:R-:W-:-:S05]  /*1f50*/  MOV R4, R0 ;  /* 0x0000000000047202 */ /* 0x000fca0000000f00 */
[----:B------:R-:W-:Y:S05]  /*1f60*/  RET.REL.NODEC R4 `(_ZN2at6native19glu_backward_kernelId16OffsetCalculatorILi3EjLb0EEEEviPT_PKS4_S7_T0_ll) ;  /* 0xffffffe004247950 */ /* 0x000fea0003c3ffff */
.L_x_9557:
        /* <DEDUP_REMOVED lines=9> */
.L_x_9572:


//--------------------- .nv.global.init           --------------------------
	.section	.nv.global.init,"aw",@progbits
.nv.global.init:
	.type		$str$6,@object
	.size		$str$6,(__unnamed_1 - $str$6)
$str$6:
        /*0000*/ 	.byte	0x66, 0x61, 0x6c, 0x73, 0x65, 0x00
	.type		__unnamed_1,@object
	.size		__unnamed_1,(__unnamed_5 - __unnamed_1)
__unnamed_1:
        /*0006*/ 	.byte	0x66, 0x65, 0x74, 0x63, 0x68, 0x5f, 0x61, 0x6e, 0x64, 0x5f, 0x63, 0x61, 0x73, 0x74, 0x00
	.type		__unnamed_5,@object
	.size		__unnamed_5,(__unnamed_3 - __unnamed_5)
__unnamed_5:
        /*0015*/ 	.byte	0x66, 0x65, 0x74, 0x63, 0x68, 0x5f, 0x61, 0x6e, 0x64, 0x5f, 0x63, 0x61, 0x73, 0x74, 0x00
	.type		__unnamed_3,@object
	.size		__unnamed_3,(__unnamed_7 - __unnamed_3)
__unnamed_3:
        /*0024*/ 	.byte	0x66, 0x65, 0x74, 0x63, 0x68, 0x5f, 0x61, 0x6e, 0x64, 0x5f, 0x63, 0x61, 0x73, 0x74, 0x00
	.type		__unnamed_7,@object
	.size		__unnamed_7,(__unnamed_2 - __unnamed_7)
__unnamed_7:
        /*0033*/ 	.byte	0x66, 0x65, 0x74, 0x63, 0x68, 0x5f, 0x61, 0x6e, 0x64, 0x5f, 0x63, 0x61, 0x73, 0x74, 0x00
	.type		__unnamed_2,@object
	.size		__unnamed_2,(__unnamed_6 - __unnamed_2)
__unnamed_2:
        /*0042*/ 	.byte	0x63, 0x61, 0x73, 0x74, 0x5f, 0x61, 0x6e, 0x64, 0x5f, 0x73, 0x74, 0x6f, 0x72, 0x65, 0x00
	.type		__unnamed_6,@object
	.size		__unnamed_6,(__unnamed_4 - __unnamed_6)
__unnamed_6:
        /*0051*/ 	.byte	0x63, 0x61, 0x73, 0x74, 0x5f, 0x61, 0x6e, 0x64, 0x5f, 0x73, 0x74, 0x6f, 0x72, 0x65, 0x00
	.type		__unnamed_4,@object
	.size		__unnamed_4,(__unnamed_8 - __unnamed_4)
__unnamed_4:
        /*0060*/ 	.byte	0x63, 0x61, 0x73, 0x74, 0x5f, 0x61, 0x6e, 0x64, 0x5f, 0x73, 0x74, 0x6f, 0x72, 0x65, 0x00
	.type		__unnamed_8,@object
	.size		__unnamed_8,($str$7 - __unnamed_8)
__unnamed_8:
        /*006f*/ 	.byte	0x63, 0x61, 0x73, 0x74, 0x5f, 0x61, 0x6e, 0x64, 0x5f, 0x73, 0x74, 0x6f, 0x72, 0x65, 0x00
	.type		$str$7,@object
	.size		$str$7,(.L_37 - $str$7)
$str$7:
        /*007e*/ 	.byte	0x2f, 0x72, 0x6f, 0x6f, 0x74, 0x2f, 0x2e, 0x70, 0x79, 0x65, 0x6e, 0x76, 0x2f, 0x76, 0x65, 0x72
        /*008e*/ 	.byte	0x73, 0x69, 0x6f, 0x6e, 0x73, 0x2f, 0x33, 0x2e, 0x31, 0x33, 0x2e, 0x31, 0x32, 0x2f, 0x6c, 0x69
        /*009e*/ 	.byte	0x62, 0x2f, 0x70, 0x79, 0x74, 0x68, 0x6f, 0x6e, 0x33, 0x2e, 0x31, 0x33, 0x2f, 0x73, 0x69, 0x74
        /*00ae*/ 	.byte	0x65, 0x2d, 0x70, 0x61, 0x63, 0x6b, 0x61, 0x67, 0x65, 0x73, 0x2f, 0x74, 0x6f, 0x72, 0x63, 0x68
        /*00be*/ 	.byte	0x2f, 0x69, 0x6e, 0x63, 0x6c, 0x75, 0x64, 0x65, 0x2f, 0x63, 0x31, 0x30, 0x2f, 0x63, 0x6f, 0x72
        /*00ce*/ 	.byte	0x65, 0x2f, 0x44, 0x79, 0x6e, 0x61, 0x6d, 0x69, 0x63, 0x43, 0x61, 0x73, 0x74, 0x2e, 0x68, 0x00
.L_37:


//--------------------- .nv.shared.reserved.0     --------------------------
	.section	.nv.shared.reserved.0,"aw",@nobits
	.weak		__nv_reservedSMEM_offset_0_alias
	.size		__nv_reservedSMEM_offset_0_alias, 0, 0
	.other		__nv_reservedSMEM_offset_0_alias,@"STO_CUDA_RESERVED_SHARED STV_DEFAULT"
__nv_reservedSMEM_offset_0_alias:
	.zero		0


//--------------------- .nv.global                --------------------------
	.section	.nv.global,"aw",@nobits
.nv.global:
	.type		_ZN53_INTERNAL_fb259500_22_ActivationGluKernel_cu_ec99c53b4cuda3std3__48in_placeE,@object
	.size		_ZN53_INTERNAL_fb259500_22_ActivationGluKernel_cu_ec99c53b4cuda3std3__48in_placeE,(_ZN53_INTERNAL_fb259500_22_ActivationGluKernel_cu_ec99c53b4cuda3std6ranges3__45__cpo8distanceE - _ZN53_INTERNAL_fb259500_22_ActivationGluKernel_cu_ec99c53b4cuda3std3__48in_placeE)
_ZN53_INTERNAL_fb259500_22_ActivationGluKernel_cu_ec99c53b4cuda3std3__48in_placeE:
	.zero		1
	.type		_ZN53_INTERNAL_fb259500_22_ActivationGluKernel_cu_ec99c53b4cuda3std6ranges3__45__cpo8distanceE,@object
	.size		_ZN53_INTERNAL_fb259500_22_ActivationGluKernel_cu_ec99c53b4cuda3std6ranges3__45__cpo8distanceE,(_ZN53_INTERNAL_fb259500_22_ActivationGluKernel_cu_ec99c53b4cuda3std3__45__cpo3endE - _ZN53_INTERNAL_fb259500_22_ActivationGluKernel_cu_ec99c53b4cuda3std6ranges3__45__cpo8distanceE)
_ZN53_INTERNAL_fb259500_22_ActivationGluKernel_cu_ec99c53b4cuda3std6ranges3__45__cpo8distanceE:
	.zero		1
	.type		_ZN53_INTERNAL_fb259500_22_ActivationGluKernel_cu_ec99c53b4cuda3std3__45__cpo3endE,@object
	.size		_ZN53_INTERNAL_fb259500_22_ActivationGluKernel_cu_ec99c53b4cuda3std3__45__cpo3endE,(_ZN53_INTERNAL_fb259500_22_ActivationGluKernel_cu_ec99c53b4cuda3std6ranges3__45__cpo7advanceE - _ZN53_INTERNAL_fb259500_22_ActivationGluKernel_cu_ec99c53b4cuda3std3__45__cpo3endE)
_ZN53_INTERNAL_fb259500_22_ActivationGluKernel_cu_ec99c53b4cuda3std3__45__cpo3endE:
	.zero		1
	.type		_ZN53_INTERNAL_fb259500_22_ActivationGluKernel_cu_ec99c53b4cuda3std6ranges3__45__cpo7advanceE,@object
	.size		_ZN53_INTERNAL_fb259500_22_ActivationGluKernel_cu_ec99c53b4cuda3std6ranges3__45__cpo7advanceE,(_ZN53_INTERNAL_fb259500_22_ActivationGluKernel_cu_ec99c53b4cuda3std3__45__cpo4rendE - _ZN53_INTERNAL_fb259500_22_ActivationGluKernel_cu_ec99c53b4cuda3std6ranges3__45__cpo7advanceE)
_ZN53_INTERNAL_fb259500_22_ActivationGluKernel_cu_ec99c53b4cuda3std6ranges3__45__cpo7advanceE:
	.zero		1
	.type		_ZN53_INTERNAL_fb259500_22_ActivationGluKernel_cu_ec99c53b4cuda3std3__45__cpo4rendE,@object
	.size		_ZN53_INTERNAL_fb259500_22_ActivationGluKernel_cu_ec99c53b4cuda3std3__45__cpo4rendE,(_ZN53_INTERNAL_fb259500_22_ActivationGluKernel_cu_ec99c53b4cuda3std6ranges3__45__cpo4dataE - _ZN53_INTERNAL_fb259500_22_ActivationGluKernel_cu_ec99c53b4cuda3std3__45__cpo4rendE)
_ZN53_INTERNAL_fb259500_22_ActivationGluKernel_cu_ec99c53b4cuda3std3__45__cpo4rendE:
	.zero		1
	.type		_ZN53_INTERNAL_fb259500_22_ActivationGluKernel_cu_ec99c53b4cuda3std6ranges3__45__cpo4dataE,@object
	.size		_ZN53_INTERNAL_fb259500_22_ActivationGluKernel_cu_ec99c53b4cuda3std6ranges3__45__cpo4dataE,(_ZN53_INTERNAL_fb259500_22_ActivationGluKernel_cu_ec99c53b4cuda3std6ranges3__45__cpo5beginE - _ZN53_INTERNAL_fb259500_22_ActivationGluKernel_cu_ec99c53b4cuda3std6ranges3__45__cpo4dataE)
_ZN53_INTERNAL_fb259500_22_ActivationGluKernel_cu_ec99c53b4cuda3std6ranges3__45__cpo4dataE:
	.zero		1
	.type		_ZN53_INTERNAL_fb259500_22_ActivationGluKernel_cu_ec99c53b4cuda3std6ranges3__45__cpo5beginE,@object
	.size		_ZN53_INTERNAL_fb259500_22_ActivationGluKernel_cu_ec99c53b4cuda3std6ranges3__45__cpo5beginE,(_ZN53_INTERNAL_fb259500_22_ActivationGluKernel_cu_ec99c53b4cuda3std3__45__cpo5crendE - _ZN53_INTERNAL_fb259500_22_ActivationGluKernel_cu_ec99c53b4cuda3std6ranges3__45__cpo5beginE)
_ZN53_INTERNAL_fb259500_22_ActivationGluKernel_cu_ec99c53b4cuda3std6ranges3__45__cpo5beginE:
	.zero		1
	.type		_ZN53_INTERNAL_fb259500_22_ActivationGluKernel_cu_ec99c53b4cuda3std3__45__cpo5crendE,@object
	.size		_ZN53_INTERNAL_fb259500_22_ActivationGluKernel_cu_ec99c53b4cuda3std3__45__cpo5crendE,(_ZN53_INTERNAL_fb259500_22_ActivationGluKernel_cu_ec99c53b4cuda3std6ranges3__45__cpo4sizeE - _ZN53_INTERNAL_fb259500_22_ActivationGluKernel_cu_ec99c53b4cuda3std3__45__cpo5crendE)
_ZN53_INTERNAL_fb259500_22_ActivationGluKernel_cu_ec99c53b4cuda3std3__45__cpo5crendE:
	.zero		1
	.type		_ZN53_INTERNAL_fb259500_22_ActivationGluKernel_cu_ec99c53b4cuda3std6ranges3__45__cpo4sizeE,@object
	.size		_ZN53_INTERNAL_fb259500_22_ActivationGluKernel_cu_ec99c53b4cuda3std6ranges3__45__cpo4sizeE,(_ZN53_INTERNAL_fb259500_22_ActivationGluKernel_cu_ec99c53b4cuda3std3__455_GLOBAL__N__fb259500_22_ActivationGluKernel_cu_ec99c53b6ignoreE - _ZN53_INTERNAL_fb259500_22_ActivationGluKernel_cu_ec99c53b4cuda3std6ranges3__45__cpo4sizeE)
_ZN53_INTERNAL_fb259500_22_ActivationGluKernel_cu_ec99c53b4cuda3std6ranges3__45__cpo4sizeE:
	.zero		1
	.type		_ZN53_INTERNAL_fb259500_22_ActivationGluKernel_cu_ec99c53b4cuda3std3__455_GLOBAL__N__fb259500_22_ActivationGluKernel_cu_ec99c53b6ignoreE,@object
	.size		_ZN53_INTERNAL_fb259500_22_ActivationGluKernel_cu_ec99c53b4cuda3std3__455_GLOBAL__N__fb259500_22_ActivationGluKernel_cu_ec99c53b6ignoreE,(_ZN53_INTERNAL_fb259500_22_ActivationGluKernel_cu_ec99c53b4cuda3std6ranges3__45__cpo6cbeginE - _ZN53_INTERNAL_fb259500_22_ActivationGluKernel_cu_ec99c53b4cuda3std3__455_GLOBAL__N__fb259500_22_ActivationGluKernel_cu_ec99c53b6ignoreE)
_ZN53_INTERNAL_fb259500_22_ActivationGluKernel_cu_ec99c53b4cuda3std3__455_GLOBAL__N__fb259500_22_ActivationGluKernel_cu_ec99c53b6ignoreE:
	.zero		1
	.type		_ZN53_INTERNAL_fb259500_22_ActivationGluKernel_cu_ec99c53b4cuda3std6ranges3__45__cpo6cbeginE,@object
	.size		_ZN53_INTERNAL_fb259500_22_ActivationGluKernel_cu_ec99c53b4cuda3std6ranges3__45__cpo6cbeginE,(_ZN53_INTERNAL_fb259500_22_ActivationGluKernel_cu_ec99c53b4cuda3std3__45__cpo4cendE - _ZN53_INTERNAL_fb259500_22_ActivationGluKernel_cu_ec99c53b4cuda3std6ranges3__45__cpo6cbeginE)
_ZN53_INTERNAL_fb259500_22_ActivationGluKernel_cu_ec99c53b4cuda3std6ranges3__45__cpo6cbeginE:
	.zero		1
	.type		_ZN53_INTERNAL_fb259500_22_ActivationGluKernel_cu_ec99c53b4cuda3std3__45__cpo4cendE,@object
	.size		_ZN53_INTERNAL_fb259500_22_ActivationGluKernel_cu_ec99c53b4cuda3std3__45__cpo4cendE,(_ZN53_INTERNAL_fb259500_22_ActivationGluKernel_cu_ec99c53b4cuda3std6ranges3__45__cpo4nextE - _ZN53_INTERNAL_fb259500_22_ActivationGluKernel_cu_ec99c53b4cuda3std3__45__cpo4cendE)
_ZN53_INTERNAL_fb259500_22_ActivationGluKernel_cu_ec99c53b4cuda3std3__45__cpo4cendE:
	.zero		1
	.type		_ZN53_INTERNAL_fb259500_22_ActivationGluKernel_cu_ec99c53b4cuda3std6ranges3__45__cpo4nextE,@object
	.size		_ZN53_INTERNAL_fb259500_22_ActivationGluKernel_cu_ec99c53b4cuda3std6ranges3__45__cpo4nextE,(_ZN53_INTERNAL_fb259500_22_ActivationGluKernel_cu_ec99c53b4cuda3std6ranges3__45__cpo4swapE - _ZN53_INTERNAL_fb259500_22_ActivationGluKernel_cu_ec99c53b4cuda3std6ranges3__45__cpo4nextE)
_ZN53_INTERNAL_fb259500_22_ActivationGluKernel_cu_ec99c53b4cuda3std6ranges3__45__cpo4nextE:
	.zero		1
	.type		_ZN53_INTERNAL_fb259500_22_ActivationGluKernel_cu_ec99c53b4cuda3std6ranges3__45__cpo4swapE,@object
	.size		_ZN53_INTERNAL_fb259500_22_ActivationGluKernel_cu_ec99c53b4cuda3std6ranges3__45__cpo4swapE,(_ZN53_INTERNAL_fb259500_22_ActivationGluKernel_cu_ec99c53b4cuda3std3__420unreachable_sentinelE - _ZN53_INTERNAL_fb259500_22_ActivationGluKernel_cu_ec99c53b4cuda3std6ranges3__45__cpo4swapE)
_ZN53_INTERNAL_fb259500_22_ActivationGluKernel_cu_ec99c53b4cuda3std6ranges3__45__cpo4swapE:
	.zero		1
	.type		_ZN53_INTERNAL_fb259500_22_ActivationGluKernel_cu_ec99c53b4cuda3std3__420unreachable_sentinelE,@object
	.size		_ZN53_INTERNAL_fb259500_22_ActivationGluKernel_cu_ec99c53b4cuda3std3__420unreachable_sentinelE,(_ZN53_INTERNAL_fb259500_22_ActivationGluKernel_cu_ec99c53b6thrust23THRUST_300001_SM_900_NS6system6detail10sequential3seqE - _ZN53_INTERNAL_fb259500_22_ActivationGluKernel_cu_ec99c53b4cuda3std3__420unreachable_sentinelE)
_ZN53_INTERNAL_fb259500_22_ActivationGluKernel_cu_ec99c53b4cuda3std3__420unreachable_sentinelE:
	.zero		1
	.type		_ZN53_INTERNAL_fb259500_22_ActivationGluKernel_cu_ec99c53b6thrust23THRUST_300001_SM_900_NS6system6detail10sequential3seqE,@object
	.size		_ZN53_INTERNAL_fb259500_22_ActivationGluKernel_cu_ec99c53b6thrust23THRUST_300001_SM_900_NS6system6detail10sequential3seqE,(_ZN53_INTERNAL_fb259500_22_ActivationGluKernel_cu_ec99c53b4cuda3std3__45__cpo6cbeginE - _ZN53_INTERNAL_fb259500_22_ActivationGluKernel_cu_ec99c53b6thrust23THRUST_300001_SM_900_NS6system6detail10sequential3seqE)
_ZN53_INTERNAL_fb259500_22_ActivationGluKernel_cu_ec99c53b6thrust23THRUST_300001_SM_900_NS6system6detail10sequential3seqE:
	.zero		1
	.type		_ZN53_INTERNAL_fb259500_22_ActivationGluKernel_cu_ec99c53b4cuda3std3__45__cpo6cbeginE,@object
	.size		_ZN53_INTERNAL_fb259500_22_ActivationGluKernel_cu_ec99c53b4cuda3std3__45__cpo6cbeginE,(_ZN53_INTERNAL_fb259500_22_ActivationGluKernel_cu_ec99c53b4cuda3std6ranges3__45__cpo9iter_swapE - _ZN53_INTERNAL_fb259500_22_ActivationGluKernel_cu_ec99c53b4cuda3std3__45__cpo6cbeginE)
_ZN53_INTERNAL_fb259500_22_ActivationGluKernel_cu_ec99c53b4cuda3std3__45__cpo6cbeginE:
	.zero		1
	.type		_ZN53_INTERNAL_fb259500_22_ActivationGluKernel_cu_ec99c53b4cuda3std6ranges3__45__cpo9iter_swapE,@object
	.size		_ZN53_INTERNAL_fb259500_22_ActivationGluKernel_cu_ec99c53b4cuda3std6ranges3__45__cpo9iter_swapE,(_ZN53_INTERNAL_fb259500_22_ActivationGluKernel_cu_ec99c53b4cuda3std3__45__cpo7crbeginE - _ZN53_INTERNAL_fb259500_22_ActivationGluKernel_cu_ec99c53b4cuda3std6ranges3__45__cpo9iter_swapE)
_ZN53_INTERNAL_fb259500_22_ActivationGluKernel_cu_ec99c53b4cuda3std6ranges3__45__cpo9iter_swapE:
	.zero		1
	.type		_ZN53_INTERNAL_fb259500_22_ActivationGluKernel_cu_ec99c53b4cuda3std3__45__cpo7crbeginE,@object
	.size		_ZN53_INTERNAL_fb259500_22_ActivationGluKernel_cu_ec99c53b4cuda3std3__45__cpo7crbeginE,(_ZN53_INTERNAL_fb259500_22_ActivationGluKernel_cu_ec99c53b4cuda3std6ranges3__45__cpo5cdataE - _ZN53_INTERNAL_fb259500_22_ActivationGluKernel_cu_ec99c53b4cuda3std3__45__cpo7crbeginE)
_ZN53_INTERNAL_fb259500_22_ActivationGluKernel_cu_ec99c53b4cuda3std3__45__cpo7crbeginE:
	.zero		1
	.type		_ZN53_INTERNAL_fb259500_22_ActivationGluKernel_cu_ec99c53b4cuda3std6ranges3__45__cpo5cdataE,@object
	.size		_ZN53_INTERNAL_fb259500_22_ActivationGluKernel_cu_ec99c53b4cuda3std6ranges3__45__cpo5cdataE,(_ZN53_INTERNAL_fb259500_22_ActivationGluKernel_cu_ec99c53b4cuda3std6ranges3__45__cpo3endE - _ZN53_INTERNAL_fb259500_22_ActivationGluKernel_cu_ec99c53b4cuda3std6ranges3__45__cpo5cdataE)
_ZN53_INTERNAL_fb259500_22_ActivationGluKernel_cu_ec99c53b4cuda3std6ranges3__45__cpo5cdataE:
	.zero		1
	.type		_ZN53_INTERNAL_fb259500_22_ActivationGluKernel_cu_ec99c53b4cuda3std6ranges3__45__cpo3endE,@object
	.size		_ZN53_INTERNAL_fb259500_22_ActivationGluKernel_cu_ec99c53b4cuda3std6ranges3__45__cpo3endE,(_ZN53_INTERNAL_fb259500_22_ActivationGluKernel_cu_ec99c53b4cuda3std3__419piecewise_constructE - _ZN53_INTERNAL_fb259500_22_ActivationGluKernel_cu_ec99c53b4cuda3std6ranges3__45__cpo3endE)
_ZN53_INTERNAL_fb259500_22_ActivationGluKernel_cu_ec99c53b4cuda3std6ranges3__45__cpo3endE:
	.zero		1
	.type		_ZN53_INTERNAL_fb259500_22_ActivationGluKernel_cu_ec99c53b4cuda3std3__419piecewise_constructE,@object
	.size		_ZN53_INTERNAL_fb259500_22_ActivationGluKernel_cu_ec99c53b4cuda3std3__419piecewise_constructE,(_ZN53_INTERNAL_fb259500_22_ActivationGluKernel_cu_ec99c53b4cuda3std6ranges3__45__cpo5ssizeE - _ZN53_INTERNAL_fb259500_22_ActivationGluKernel_cu_ec99c53b4cuda3std3__419piecewise_constructE)
_ZN53_INTERNAL_fb259500_22_ActivationGluKernel_cu_ec99c53b4cuda3std3__419piecewise_constructE:
	.zero		1
	.type		_ZN53_INTERNAL_fb259500_22_ActivationGluKernel_cu_ec99c53b4cuda3std6ranges3__45__cpo5ssizeE,@object
	.size		_ZN53_INTERNAL_fb259500_22_ActivationGluKernel_cu_ec99c53b4cuda3std6ranges3__45__cpo5ssizeE,(_ZN53_INTERNAL_fb259500_22_ActivationGluKernel_cu_ec99c53b4cuda3std3__45__cpo5beginE - _ZN53_INTERNAL_fb259500_22_ActivationGluKernel_cu_ec99c53b4cuda3std6ranges3__45__cpo5ssizeE)
_ZN53_INTERNAL_fb259500_22_ActivationGluKernel_cu_ec99c53b4cuda3std6ranges3__45__cpo5ssizeE:
	.zero		1
	.type		_ZN53_INTERNAL_fb259500_22_ActivationGluKernel_cu_ec99c53b4cuda3std3__45__cpo5beginE,@object
	.size		_ZN53_INTERNAL_fb259500_22_ActivationGluKernel_cu_ec99c53b4cuda3std3__45__cpo5beginE,(_ZN53_INTERNAL_fb259500_22_ActivationGluKernel_cu_ec99c53b4cuda3std6ranges3__45__cpo4cendE - _ZN53_INTERNAL_fb259500_22_ActivationGluKernel_cu_ec99c53b4cuda3std3__45__cpo5beginE)
_ZN53_INTERNAL_fb259500_22_ActivationGluKernel_cu_ec99c53b4cuda3std3__45__cpo5beginE:
	.zero		1
	.type		_ZN53_INTERNAL_fb259500_22_ActivationGluKernel_cu_ec99c53b4cuda3std6ranges3__45__cpo4cendE,@object
	.size		_ZN53_INTERNAL_fb259500_22_ActivationGluKernel_cu_ec99c53b4cuda3std6ranges3__45__cpo4cendE,(_ZN53_INTERNAL_fb259500_22_ActivationGluKernel_cu_ec99c53b4cuda3std3__45__cpo6rbeginE - _ZN53_INTERNAL_fb259500_22_ActivationGluKernel_cu_ec99c53b4cuda3std6ranges3__45__cpo4cendE)
_ZN53_INTERNAL_fb259500_22_ActivationGluKernel_cu_ec99c53b4cuda3std6ranges3__45__cpo4cendE:
	.zero		1
	.type		_ZN53_INTERNAL_fb259500_22_ActivationGluKernel_cu_ec99c53b4cuda3std3__45__cpo6rbeginE,@object
	.size		_ZN53_INTERNAL_fb259500_22_ActivationGluKernel_cu_ec99c53b4cuda3std3__45__cpo6rbeginE,(_ZN53_INTERNAL_fb259500_22_ActivationGluKernel_cu_ec99c53b4cuda3std6ranges3__45__cpo4prevE - _ZN53_INTERNAL_fb259500_22_ActivationGluKernel_cu_ec99c53b4cuda3std3__45__cpo6rbeginE)
_ZN53_INTERNAL_fb259500_22_ActivationGluKernel_cu_ec99c53b4cuda3std3__45__cpo6rbeginE:
	.zero		1
	.type		_ZN53_INTERNAL_fb259500_22_ActivationGluKernel_cu_ec99c53b4cuda3std6ranges3__45__cpo4prevE,@object
	.size		_ZN53_INTERNAL_fb259500_22_ActivationGluKernel_cu_ec99c53b4cuda3std6ranges3__45__cpo4prevE,(_ZN53_INTERNAL_fb259500_22_ActivationGluKernel_cu_ec99c53b4cuda3std6ranges3__45__cpo9iter_moveE - _ZN53_INTERNAL_fb259500_22_ActivationGluKernel_cu_ec99c53b4cuda3std6ranges3__45__cpo4prevE)
_ZN53_INTERNAL_fb259500_22_ActivationGluKernel_cu_ec99c53b4cuda3std6ranges3__45__cpo4prevE:
	.zero		1
	.type		_ZN53_INTERNAL_fb259500_22_ActivationGluKernel_cu_ec99c53b4cuda3std6ranges3__45__cpo9iter_moveE,@object
	.size		_ZN53_INTERNAL_fb259500_22_ActivationGluKernel_cu_ec99c53b4cuda3std6ranges3__45__cpo9iter_moveE,(.L_21 - _ZN53_INTERNAL_fb259500_22_ActivationGluKernel_cu_ec99c53b4cuda3std6ranges3__45__cpo9iter_moveE)
_ZN53_INTERNAL_fb259500_22_ActivationGluKernel_cu_ec99c53b4cuda3std6ranges3__45__cpo9iter_moveE:
	.zero		1
.L_21:


//--------------------- .nv.constant0._ZN2at6native18elementwise_kernelILi128ELi4EZNS0_15gpu_kernel_implIZZZNS0_14glu_jvp_kernelERNS_18TensorIteratorBaseEENKUlvE_clEvENKUlvE2_clEvEUlN3c108BFloat16ES8_S8_S8_E_EEvS4_RKT_EUliE_EEviT1_ --------------------------
	.section	.nv.constant0._ZN2at6native18elementwise_kernelILi128ELi4EZNS0_15gpu_kernel_implIZZZNS0_14glu_jvp_kernelERNS_18TensorIteratorBaseEENKUlvE_clEvENKUlvE2_clEvEUlN3c108BFloat16ES8_S8_S8_E_EEvS4_RKT_EUliE_EEviT1_,"a",@progbits
	.sectionflags	@""
	.align	4
.nv.constant0._ZN2at6native18elementwise_kernelILi128ELi4EZNS0_15gpu_kernel_implIZZZNS0_14glu_jvp_kernelERNS_18TensorIteratorBaseEENKUlvE_clEvENKUlvE2_clEvEUlN3c108BFloat16ES8_S8_S8_E_EEvS4_RKT_EUliE_EEviT1_:
	.zero		1400


//--------------------- .nv.constant0._ZN2at6native27unrolled_elementwise_kernelIZZZNS0_14glu_jvp_kernelERNS_18TensorIteratorBaseEENKUlvE_clEvENKUlvE2_clEvEUlN3c108BFloat16ES7_S7_S7_E_St5arrayIPcLm5EELi4E23TrivialOffsetCalculatorILi4EjESC_ILi1EjENS0_6memory12LoadWithCastILi4EEENSF_13StoreWithCastILi1EEEEEviT_T0_T2_T3_T4_T5_ --------------------------
	.section	.nv.constant0._ZN2at6native27unrolled_elementwise_kernelIZZZNS0_14glu_jvp_kernelERNS_18TensorIteratorBaseEENKUlvE_clEvENKUlvE2_clEvEUlN3c108BFloat16ES7_S7_S7_E_St5arrayIPcLm5EELi4E23TrivialOffsetCalculatorILi4EjESC_ILi1EjENS0_6memory12LoadWithCastILi4EEENSF_13StoreWithCastILi1EEEEEviT_T0_T2_T3_T4_T5_,"a",@progbits
	.sectionflags	@""
	.align	4
.nv.constant0._ZN2at6native27unrolled_elementwise_kernelIZZZNS0_14glu_jvp_kernelERNS_18TensorIteratorBaseEENKUlvE_clEvENKUlvE2_clEvEUlN3c108BFloat16ES7_S7_S7_E_St5arrayIPcLm5EELi4E23TrivialOffsetCalculatorILi4EjESC_ILi1EjENS0_6memory12LoadWithCastILi4EEENSF_13StoreWithCastILi1EEEEEviT_T0_T2_T3_T4_T5_:
	.zero		608


//--------------------- .nv.constant0._ZN2at6native18elementwise_kernelILi128ELi4EZNS0_22gpu_kernel_impl_nocastIZZZNS0_14glu_jvp_kernelERNS_18TensorIteratorBaseEENKUlvE_clEvENKUlvE2_clEvEUlN3c108BFloat16ES8_S8_S8_E_EEvS4_RKT_EUliE_EEviT1_ --------------------------
	.section	.nv.constant0._ZN2at6native18elementwise_kernelILi128ELi4EZNS0_22gpu_kernel_impl_nocastIZZZNS0_14glu_jvp_kernelERNS_18TensorIteratorBaseEENKUlvE_clEvENKUlvE2_clEvEUlN3c108BFloat16ES8_S8_S8_E_EEvS4_RKT_EUliE_EEviT1_,"a",@progbits
	.sectionflags	@""
	.align	4
.nv.constant0._ZN2at6native18elementwise_kernelILi128ELi4EZNS0_22gpu_kernel_impl_nocastIZZZNS0_14glu_jvp_kernelERNS_18TensorIteratorBaseEENKUlvE_clEvENKUlvE2_clEvEUlN3c108BFloat16ES8_S8_S8_E_EEvS4_RKT_EUliE_EEviT1_:
	.zero		1400


//--------------------- .nv.constant0._ZN2at6native27unrolled_elementwise_kernelIZZZNS0_14glu_jvp_kernelERNS_18TensorIteratorBaseEENKUlvE_clEvENKUlvE2_clEvEUlN3c108BFloat16ES7_S7_S7_E_St5arrayIPcLm5EELi4E23TrivialOffsetCalculatorILi4EjESC_ILi1EjENS0_6memory15LoadWithoutCastENSF_16StoreWithoutCastEEEviT_T0_T2_T3_T4_T5_ --------------------------
	.section	.nv.constant0._ZN2at6native27unrolled_elementwise_kernelIZZZNS0_14glu_jvp_kernelERNS_18TensorIteratorBaseEENKUlvE_clEvENKUlvE2_clEvEUlN3c108BFloat16ES7_S7_S7_E_St5arrayIPcLm5EELi4E23TrivialOffsetCalculatorILi4EjESC_ILi1EjENS0_6memory15LoadWithoutCastENSF_16StoreWithoutCastEEEviT_T0_T2_T3_T4_T5_,"a",@progbits
	.sectionflags	@""
	.align	4
.nv.constant0._ZN2at6native27unrolled_elementwise_kernelIZZZNS0_14glu_jvp_kernelERNS_18TensorIteratorBaseEENKUlvE_clEvENKUlvE2_clEvEUlN3c108BFloat16ES7_S7_S7_E_St5arrayIPcLm5EELi4E23TrivialOffsetCalculatorILi4EjESC_ILi1EjENS0_6memory15LoadWithoutCastENSF_16StoreWithoutCastEEEviT_T0_T2_T3_T4_T5_:
	.zero		580


//--------------------- .nv.constant0._ZN2at6native29vectorized_elementwise_kernelILi2EZZZNS0_14glu_jvp_kernelERNS_18TensorIteratorBaseEENKUlvE_clEvENKUlvE2_clEvEUlN3c108BFloat16ES7_S7_S7_E_St5arrayIPcLm5EEEEviT0_T1_ --------------------------
	.section	.nv.constant0._ZN2at6native29vectorized_elementwise_kernelILi2EZZZNS0_14glu_jvp_kernelERNS_18TensorIteratorBaseEENKUlvE_clEvENKUlvE2_clEvEUlN3c108BFloat16ES7_S7_S7_E_St5arrayIPcLm5EEEEviT0_T1_,"a",@progbits
	.sectionflags	@""
	.align	4
.nv.constant0._ZN2at6native29vectorized_elementwise_kernelILi2EZZZNS0_14glu_jvp_kernelERNS_18TensorIteratorBaseEENKUlvE_clEvENKUlvE2_clEvEUlN3c108BFloat16ES7_S7_S7_E_St5arrayIPcLm5EEEEviT0_T1_:
	.zero		576


//--------------------- .nv.constant0._ZN2at6native29vectorized_elementwise_kernelILi4EZZZNS0_14glu_jvp_kernelERNS_18TensorIteratorBaseEENKUlvE_clEvENKUlvE2_clEvEUlN3c108BFloat16ES7_S7_S7_E_St5arrayIPcLm5EEEEviT0_T1_ --------------------------
	.section	.nv.constant0._ZN2at6native29vectorized_elementwise_kernelILi4EZZZNS0_14glu_jvp_kernelERNS_18TensorIteratorBaseEENKUlvE_clEvENKUlvE2_clEvEUlN3c108BFloat16ES7_S7_S7_E_St5arrayIPcLm5EEEEviT0_T1_,"a",@progbits
	.sectionflags	@""
	.align	4
.nv.constant0._ZN2at6native29vectorized_elementwise_kernelILi4EZZZNS0_14glu_jvp_kernelERNS_18TensorIteratorBaseEENKUlvE_clEvENKUlvE2_clEvEUlN3c108BFloat16ES7_S7_S7_E_St5arrayIPcLm5EEEEviT0_T1_:
	.zero		576


//--------------------- .nv.constant0._ZN2at6native29vectorized_elementwise_kernelILi8EZZZNS0_14glu_jvp_kernelERNS_18TensorIteratorBaseEENKUlvE_clEvENKUlvE2_clEvEUlN3c108BFloat16ES7_S7_S7_E_St5arrayIPcLm5EEEEviT0_T1_ --------------------------
	.section	.nv.constant0._ZN2at6native29vectorized_elementwise_kernelILi8EZZZNS0_14glu_jvp_kernelERNS_18TensorIteratorBaseEENKUlvE_clEvENKUlvE2_clEvEUlN3c108BFloat16ES7_S7_S7_E_St5arrayIPcLm5EEEEviT0_T1_,"a",@progbits
	.sectionflags	@""
	.align	4
.nv.constant0._ZN2at6native29vectorized_elementwise_kernelILi8EZZZNS0_14glu_jvp_kernelERNS_18TensorIteratorBaseEENKUlvE_clEvENKUlvE2_clEvEUlN3c108BFloat16ES7_S7_S7_E_St5arrayIPcLm5EEEEviT0_T1_:
	.zero		576


//--------------------- .nv.constant0._ZN2at6native18elementwise_kernelILi128ELi4EZNS0_15gpu_kernel_implIZZZNS0_14glu_jvp_kernelERNS_18TensorIteratorBaseEENKUlvE_clEvENKUlvE1_clEvEUlN3c104HalfES8_S8_S8_E_EEvS4_RKT_EUliE_EEviT1_ --------------------------
	.section	.nv.constant0._ZN2at6native18elementwise_kernelILi128ELi4EZNS0_15gpu_kernel_implIZZZNS0_14glu_jvp_kernelERNS_18TensorIteratorBaseEENKUlvE_clEvENKUlvE1_clEvEUlN3c104HalfES8_S8_S8_E_EEvS4_RKT_EUliE_EEviT1_,"a",@progbits
	.sectionflags	@""
	.align	4
.nv.constant0._ZN2at6native18elementwise_kernelILi128ELi4EZNS0_15gpu_kernel_implIZZZNS0_14glu_jvp_kernelERNS_18TensorIteratorBaseEENKUlvE_clEvENKUlvE1_clEvEUlN3c104HalfES8_S8_S8_E_EEvS4_RKT_EUliE_EEviT1_:
	.zero		1400


//--------------------- .nv.constant0._ZN2at6native27unrolled_elementwise_kernelIZZZNS0_14glu_jvp_kernelERNS_18TensorIteratorBaseEENKUlvE_clEvENKUlvE1_clEvEUlN3c104HalfES7_S7_S7_E_St5arrayIPcLm5EELi4E23TrivialOffsetCalculatorILi4EjESC_ILi1EjENS0_6memory12LoadWithCastILi4EEENSF_13StoreWithCastILi1EEEEEviT_T0_T2_T3_T4_T5_ --------------------------
	.section	.nv.constant0._ZN2at6native27unrolled_elementwise_kernelIZZZNS0_14glu_jvp_kernelERNS_18TensorIteratorBaseEENKUlvE_clEvENKUlvE1_clEvEUlN3c104HalfES7_S7_S7_E_St5arrayIPcLm5EELi4E23TrivialOffsetCalculatorILi4EjESC_ILi1EjENS0_6memory12LoadWithCastILi4EEENSF_13StoreWithCastILi1EEEEEviT_T0_T2_T3_T4_T5_,"a",@progbits
	.sectionflags	@""
	.align	4
.nv.constant0._ZN2at6native27unrolled_elementwise_kernelIZZZNS0_14glu_jvp_kernelERNS_18TensorIteratorBaseEENKUlvE_clEvENKUlvE1_clEvEUlN3c104HalfES7_S7_S7_E_St5arrayIPcLm5EELi4E23TrivialOffsetCalculatorILi4EjESC_ILi1EjENS0_6memory12LoadWithCastILi4EEENSF_13StoreWithCastILi1EEEEEviT_T0_T2_T3_T4_T5_:
	.zero		608


//--------------------- .nv.constant0._ZN2at6native18elementwise_kernelILi128ELi4EZNS0_22gpu_kernel_impl_nocastIZZZNS0_14glu_jvp_kernelERNS_18TensorIteratorBaseEENKUlvE_clEvENKUlvE1_clEvEUlN3c104HalfES8_S8_S8_E_EEvS4_RKT_EUliE_EEviT1_ --------------------------
	.section	.nv.constant0._ZN2at6native18elementwise_kernelILi128ELi4EZNS0_22gpu_kernel_impl_nocastIZZZNS0_14glu_jvp_kernelERNS_18TensorIteratorBaseEENKUlvE_clEvENKUlvE1_clEvEUlN3c104HalfES8_S8_S8_E_EEvS4_RKT_EUliE_EEviT1_,"a",@progbits
	.sectionflags	@""
	.align	4
.nv.constant0._ZN2at6native18elementwise_kernelILi128ELi4EZNS0_22gpu_kernel_impl_nocastIZZZNS0_14glu_jvp_kernelERNS_18TensorIteratorBaseEENKUlvE_clEvENKUlvE1_clEvEUlN3c104HalfES8_S8_S8_E_EEvS4_RKT_EUliE_EEviT1_:
	.zero		1400


//--------------------- .nv.constant0._ZN2at6native27unrolled_elementwise_kernelIZZZNS0_14glu_jvp_kernelERNS_18TensorIteratorBaseEENKUlvE_clEvENKUlvE1_clEvEUlN3c104HalfES7_S7_S7_E_St5arrayIPcLm5EELi4E23TrivialOffsetCalculatorILi4EjESC_ILi1EjENS0_6memory15LoadWithoutCastENSF_16StoreWithoutCastEEEviT_T0_T2_T3_T4_T5_ --------------------------
	.section	.nv.constant0._ZN2at6native27unrolled_elementwise_kernelIZZZNS0_14glu_jvp_kernelERNS_18TensorIteratorBaseEENKUlvE_clEvENKUlvE1_clEvEUlN3c104HalfES7_S7_S7_E_St5arrayIPcLm5EELi4E23TrivialOffsetCalculatorILi4EjESC_ILi1EjENS0_6memory15LoadWithoutCastENSF_16StoreWithoutCastEEEviT_T0_T2_T3_T4_T5_,"a",@progbits
	.sectionflags	@""
	.align	4
.nv.constant0._ZN2at6native27unrolled_elementwise_kernelIZZZNS0_14glu_jvp_kernelERNS_18TensorIteratorBaseEENKUlvE_clEvENKUlvE1_clEvEUlN3c104HalfES7_S7_S7_E_St5arrayIPcLm5EELi4E23TrivialOffsetCalculatorILi4EjESC_ILi1EjENS0_6memory15LoadWithoutCastENSF_16StoreWithoutCastEEEviT_T0_T2_T3_T4_T5_:
	.zero		580


//--------------------- .nv.constant0._ZN2at6native29vectorized_elementwise_kernelILi2EZZZNS0_14glu_jvp_kernelERNS_18TensorIteratorBaseEENKUlvE_clEvENKUlvE1_clEvEUlN3c104HalfES7_S7_S7_E_St5arrayIPcLm5EEEEviT0_T1_ --------------------------
	.section	.nv.constant0._ZN2at6native29vectorized_elementwise_kernelILi2EZZZNS0_14glu_jvp_kernelERNS_18TensorIteratorBaseEENKUlvE_clEvENKUlvE1_clEvEUlN3c104HalfES7_S7_S7_E_St5arrayIPcLm5EEEEviT0_T1_,"a",@progbits
	.sectionflags	@""
	.align	4
.nv.constant0._ZN2at6native29vectorized_elementwise_kernelILi2EZZZNS0_14glu_jvp_kernelERNS_18TensorIteratorBaseEENKUlvE_clEvENKUlvE1_clEvEUlN3c104HalfES7_S7_S7_E_St5arrayIPcLm5EEEEviT0_T1_:
	.zero		576


//--------------------- .nv.constant0._ZN2at6native29vectorized_elementwise_kernelILi4EZZZNS0_14glu_jvp_kernelERNS_18TensorIteratorBaseEENKUlvE_clEvENKUlvE1_clEvEUlN3c104HalfES7_S7_S7_E_St5arrayIPcLm5EEEEviT0_T1_ --------------------------
	.section	.nv.constant0._ZN2at6native29vectorized_elementwise_kernelILi4EZZZNS0_14glu_jvp_kernelERNS_18TensorIteratorBaseEENKUlvE_clEvENKUlvE1_clEvEUlN3c104HalfES7_S7_S7_E_St5arrayIPcLm5EEEEviT0_T1_,"a",@progbits
	.sectionflags	@""
	.align	4
.nv.constant0._ZN2at6native29vectorized_elementwise_kernelILi4EZZZNS0_14glu_jvp_kernelERNS_18TensorIteratorBaseEENKUlvE_clEvENKUlvE1_clEvEUlN3c104HalfES7_S7_S7_E_St5arrayIPcLm5EEEEviT0_T1_:
	.zero		576


//--------------------- .nv.constant0._ZN2at6native29vectorized_elementwise_kernelILi8EZZZNS0_14glu_jvp_kernelERNS_18TensorIteratorBaseEENKUlvE_clEvENKUlvE1_clEvEUlN3c104HalfES7_S7_S7_E_St5arrayIPcLm5EEEEviT0_T1_ --------------------------
	.section	.nv.constant0._ZN2at6native29vectorized_elementwise_kernelILi8EZZZNS0_14glu_jvp_kernelERNS_18TensorIteratorBaseEENKUlvE_clEvENKUlvE1_clEvEUlN3c104HalfES7_S7_S7_E_St5arrayIPcLm5EEEEviT0_T1_,"a",@progbits
	.sectionflags	@""
	.align	4
.nv.constant0._ZN2at6native29vectorized_elementwise_kernelILi8EZZZNS0_14glu_jvp_kernelERNS_18TensorIteratorBaseEENKUlvE_clEvENKUlvE1_clEvEUlN3c104HalfES7_S7_S7_E_St5arrayIPcLm5EEEEviT0_T1_:
	.zero		576


//--------------------- .nv.constant0._ZN2at6native18elementwise_kernelILi128ELi4EZNS0_15gpu_kernel_implIZZZNS0_14glu_jvp_kernelERNS_18TensorIteratorBaseEENKUlvE_clEvENKUlvE0_clEvEUlffffE_EEvS4_RKT_EUliE_EEviT1_ --------------------------
	.section	.nv.constant0._ZN2at6native18elementwise_kernelILi128ELi4EZNS0_15gpu_kernel_implIZZZNS0_14glu_jvp_kernelERNS_18TensorIteratorBaseEENKUlvE_clEvENKUlvE0_clEvEUlffffE_EEvS4_RKT_EUliE_EEviT1_,"a",@progbits
	.sectionflags	@""
	.align	4
.nv.constant0._ZN2at6native18elementwise_kernelILi128ELi4EZNS0_15gpu_kernel_implIZZZNS0_14glu_jvp_kernelERNS_18TensorIteratorBaseEENKUlvE_clEvENKUlvE0_clEvEUlffffE_EEvS4_RKT_EUliE_EEviT1_:
	.zero		1400


//--------------------- .nv.constant0._ZN2at6native27unrolled_elementwise_kernelIZZZNS0_14glu_jvp_kernelERNS_18TensorIteratorBaseEENKUlvE_clEvENKUlvE0_clEvEUlffffE_St5arrayIPcLm5EELi4E23TrivialOffsetCalculatorILi4EjESA_ILi1EjENS0_6memory12LoadWithCastILi4EEENSD_13StoreWithCastILi1EEEEEviT_T0_T2_T3_T4_T5_ --------------------------
	.section	.nv.constant0._ZN2at6native27unrolled_elementwise_kernelIZZZNS0_14glu_jvp_kernelERNS_18TensorIteratorBaseEENKUlvE_clEvENKUlvE0_clEvEUlffffE_St5arrayIPcLm5EELi4E23TrivialOffsetCalculatorILi4EjESA_ILi1EjENS0_6memory12LoadWithCastILi4EEENSD_13StoreWithCastILi1EEEEEviT_T0_T2_T3_T4_T5_,"a",@progbits
	.sectionflags	@""
	.align	4
.nv.constant0._ZN2at6native27unrolled_elementwise_kernelIZZZNS0_14glu_jvp_kernelERNS_18TensorIteratorBaseEENKUlvE_clEvENKUlvE0_clEvEUlffffE_St5arrayIPcLm5EELi4E23TrivialOffsetCalculatorILi4EjESA_ILi1EjENS0_6memory12LoadWithCastILi4EEENSD_13StoreWithCastILi1EEEEEviT_T0_T2_T3_T4_T5_:
	.zero		608


//--------------------- .nv.constant0._ZN2at6native18elementwise_kernelILi128ELi2EZNS0_22gpu_kernel_impl_nocastIZZZNS0_14glu_jvp_kernelERNS_18TensorIteratorBaseEENKUlvE_clEvENKUlvE0_clEvEUlffffE_EEvS4_RKT_EUliE_EEviT1_ --------------------------
	.section	.nv.constant0._ZN2at6native18elementwise_kernelILi128ELi2EZNS0_22gpu_kernel_impl_nocastIZZZNS0_14glu_jvp_kernelERNS_18TensorIteratorBaseEENKUlvE_clEvENKUlvE0_clEvEUlffffE_EEvS4_RKT_EUliE_EEviT1_,"a",@progbits
	.sectionflags	@""
	.align	4
.nv.constant0._ZN2at6native18elementwise_kernelILi128ELi2EZNS0_22gpu_kernel_impl_nocastIZZZNS0_14glu_jvp_kernelERNS_18TensorIteratorBaseEENKUlvE_clEvENKUlvE0_clEvEUlffffE_EEvS4_RKT_EUliE_EEviT1_:
	.zero		1400


//--------------------- .nv.constant0._ZN2at6native27unrolled_elementwise_kernelIZZZNS0_14glu_jvp_kernelERNS_18TensorIteratorBaseEENKUlvE_clEvENKUlvE0_clEvEUlffffE_St5arrayIPcLm5EELi4E23TrivialOffsetCalculatorILi4EjESA_ILi1EjENS0_6memory15LoadWithoutCastENSD_16StoreWithoutCastEEEviT_T0_T2_T3_T4_T5_ --------------------------
	.section	.nv.constant0._ZN2at6native27unrolled_elementwise_kernelIZZZNS0_14glu_jvp_kernelERNS_18TensorIteratorBaseEENKUlvE_clEvENKUlvE0_clEvEUlffffE_St5arrayIPcLm5EELi4E23TrivialOffsetCalculatorILi4EjESA_ILi1EjENS0_6memory15LoadWithoutCastENSD_16StoreWithoutCastEEEviT_T0_T2_T3_T4_T5_,"a",@progbits
	.sectionflags	@""
	.align	4
.nv.constant0._ZN2at6native27unrolled_elementwise_kernelIZZZNS0_14glu_jvp_kernelERNS_18TensorIteratorBaseEENKUlvE_clEvENKUlvE0_clEvEUlffffE_St5arrayIPcLm5EELi4E23TrivialOffsetCalculatorILi4EjESA_ILi1EjENS0_6memory15LoadWithoutCastENSD_16StoreWithoutCastEEEviT_T0_T2_T3_T4_T5_:
	.zero		580


//--------------------- .nv.constant0._ZN2at6native29vectorized_elementwise_kernelILi2EZZZNS0_14glu_jvp_kernelERNS_18TensorIteratorBaseEENKUlvE_clEvENKUlvE0_clEvEUlffffE_St5arrayIPcLm5EEEEviT0_T1_ --------------------------
	.section	.nv.constant0._ZN2at6native29vectorized_elementwise_kernelILi2EZZZNS0_14glu_jvp_kernelERNS_18TensorIteratorBaseEENKUlvE_clEvENKUlvE0_clEvEUlffffE_St5arrayIPcLm5EEEEviT0_T1_,"a",@progbits
	.sectionflags	@""
	.align	4
.nv.constant0._ZN2at6native29vectorized_elementwise_kernelILi2EZZZNS0_14glu_jvp_kernelERNS_18TensorIteratorBaseEENKUlvE_clEvENKUlvE0_clEvEUlffffE_St5arrayIPcLm5EEEEviT0_T1_:
	.zero		576


//--------------------- .nv.constant0._ZN2at6native29vectorized_elementwise_kernelILi4EZZZNS0_14glu_jvp_kernelERNS_18TensorIteratorBaseEENKUlvE_clEvENKUlvE0_clEvEUlffffE_St5arrayIPcLm5EEEEviT0_T1_ --------------------------
	.section	.nv.constant0._ZN2at6native29vectorized_elementwise_kernelILi4EZZZNS0_14glu_jvp_kernelERNS_18TensorIteratorBaseEENKUlvE_clEvENKUlvE0_clEvEUlffffE_St5arrayIPcLm5EEEEviT0_T1_,"a",@progbits
	.sectionflags	@""
	.align	4
.nv.constant0._ZN2at6native29vectorized_elementwise_kernelILi4EZZZNS0_14glu_jvp_kernelERNS_18TensorIteratorBaseEENKUlvE_clEvENKUlvE0_clEvEUlffffE_St5arrayIPcLm5EEEEviT0_T1_:
	.zero		576


//--------------------- .nv.constant0._ZN2at6native29vectorized_elementwise_kernelILi8EZZZNS0_14glu_jvp_kernelERNS_18TensorIteratorBaseEENKUlvE_clEvENKUlvE0_clEvEUlffffE_St5arrayIPcLm5EEEEviT0_T1_ --------------------------
	.section	.nv.constant0._ZN2at6native29vectorized_elementwise_kernelILi8EZZZNS0_14glu_jvp_kernelERNS_18TensorIteratorBaseEENKUlvE_clEvENKUlvE0_clEvEUlffffE_St5arrayIPcLm5EEEEviT0_T1_,"a",@progbits
	.sectionflags	@""
	.align	4
.nv.constant0._ZN2at6native29vectorized_elementwise_kernelILi8EZZZNS0_14glu_jvp_kernelERNS_18TensorIteratorBaseEENKUlvE_clEvENKUlvE0_clEvEUlffffE_St5arrayIPcLm5EEEEviT0_T1_:
	.zero		576


//--------------------- .nv.constant0._ZN2at6native18elementwise_kernelILi128ELi4EZNS0_15gpu_kernel_implIZZZNS0_14glu_jvp_kernelERNS_18TensorIteratorBaseEENKUlvE_clEvENKUlvE_clEvEUlddddE_EEvS4_RKT_EUliE_EEviT1_ --------------------------
	.section	.nv.constant0._ZN2at6native18elementwise_kernelILi128ELi4EZNS0_15gpu_kernel_implIZZZNS0_14glu_jvp_kernelERNS_18TensorIteratorBaseEENKUlvE_clEvENKUlvE_clEvEUlddddE_EEvS4_RKT_EUliE_EEviT1_,"a",@progbits
	.sectionflags	@""
	.align	4
.nv.constant0._ZN2at6native18elementwise_kernelILi128ELi4EZNS0_15gpu_kernel_implIZZZNS0_14glu_jvp_kernelERNS_18TensorIteratorBaseEENKUlvE_clEvENKUlvE_clEvEUlddddE_EEvS4_RKT_EUliE_EEviT1_:
	.zero		1400


//--------------------- .nv.constant0._ZN2at6native27unrolled_elementwise_kernelIZZZNS0_14glu_jvp_kernelERNS_18TensorIteratorBaseEENKUlvE_clEvENKUlvE_clEvEUlddddE_St5arrayIPcLm5EELi4E23TrivialOffsetCalculatorILi4EjESA_ILi1EjENS0_6memory12LoadWithCastILi4EEENSD_13StoreWithCastILi1EEEEEviT_T0_T2_T3_T4_T5_ --------------------------
	.section	.nv.constant0._ZN2at6native27unrolled_elementwise_kernelIZZZNS0_14glu_jvp_kernelERNS_18TensorIteratorBaseEENKUlvE_clEvENKUlvE_clEvEUlddddE_St5arrayIPcLm5EELi4E23TrivialOffsetCalculatorILi4EjESA_ILi1EjENS0_6memory12LoadWithCastILi4EEENSD_13StoreWithCastILi1EEEEEviT_T0_T2_T3_T4_T5_,"a",@progbits
	.sectionflags	@""
	.align	4
.nv.constant0._ZN2at6native27unrolled_elementwise_kernelIZZZNS0_14glu_jvp_kernelERNS_18TensorIteratorBaseEENKUlvE_clEvENKUlvE_clEvEUlddddE_St5arrayIPcLm5EELi4E23TrivialOffsetCalculatorILi4EjESA_ILi1EjENS0_6memory12LoadWithCastILi4EEENSD_13StoreWithCastILi1EEEEEviT_T0_T2_T3_T4_T5_:
	.zero		608


//--------------------- .nv.constant0._ZN2at6native18elementwise_kernelILi128ELi2EZNS0_22gpu_kernel_impl_nocastIZZZNS0_14glu_jvp_kernelERNS_18TensorIteratorBaseEENKUlvE_clEvENKUlvE_clEvEUlddddE_EEvS4_RKT_EUliE_EEviT1_ --------------------------
	.section	.nv.constant0._ZN2at6native18elementwise_kernelILi128ELi2EZNS0_22gpu_kernel_impl_nocastIZZZNS0_14glu_jvp_kernelERNS_18TensorIteratorBaseEENKUlvE_clEvENKUlvE_clEvEUlddddE_EEvS4_RKT_EUliE_EEviT1_,"a",@progbits
	.sectionflags	@""
	.align	4
.nv.constant0._ZN2at6native18elementwise_kernelILi128ELi2EZNS0_22gpu_kernel_impl_nocastIZZZNS0_14glu_jvp_kernelERNS_18TensorIteratorBaseEENKUlvE_clEvENKUlvE_clEvEUlddddE_EEvS4_RKT_EUliE_EEviT1_:
	.zero		1400


//--------------------- .nv.constant0._ZN2at6native27unrolled_elementwise_kernelIZZZNS0_14glu_jvp_kernelERNS_18TensorIteratorBaseEENKUlvE_clEvENKUlvE_clEvEUlddddE_St5arrayIPcLm5EELi4E23TrivialOffsetCalculatorILi4EjESA_ILi1EjENS0_6memory15LoadWithoutCastENSD_16StoreWithoutCastEEEviT_T0_T2_T3_T4_T5_ --------------------------
	.section	.nv.constant0._ZN2at6native27unrolled_elementwise_kernelIZZZNS0_14glu_jvp_kernelERNS_18TensorIteratorBaseEENKUlvE_clEvENKUlvE_clEvEUlddddE_St5arrayIPcLm5EELi4E23TrivialOffsetCalculatorILi4EjESA_ILi1EjENS0_6memory15LoadWithoutCastENSD_16StoreWithoutCastEEEviT_T0_T2_T3_T4_T5_,"a",@progbits
	.sectionflags	@""
	.align	4
.nv.constant0._ZN2at6native27unrolled_elementwise_kernelIZZZNS0_14glu_jvp_kernelERNS_18TensorIteratorBaseEENKUlvE_clEvENKUlvE_clEvEUlddddE_St5arrayIPcLm5EELi4E23TrivialOffsetCalculatorILi4EjESA_ILi1EjENS0_6memory15LoadWithoutCastENSD_16StoreWithoutCastEEEviT_T0_T2_T3_T4_T5_:
	.zero		580


//--------------------- .nv.constant0._ZN2at6native29vectorized_elementwise_kernelILi2EZZZNS0_14glu_jvp_kernelERNS_18TensorIteratorBaseEENKUlvE_clEvENKUlvE_clEvEUlddddE_St5arrayIPcLm5EEEEviT0_T1_ --------------------------
	.section	.nv.constant0._ZN2at6native29vectorized_elementwise_kernelILi2EZZZNS0_14glu_jvp_kernelERNS_18TensorIteratorBaseEENKUlvE_clEvENKUlvE_clEvEUlddddE_St5arrayIPcLm5EEEEviT0_T1_,"a",@progbits
	.sectionflags	@""
	.align	4
.nv.constant0._ZN2at6native29vectorized_elementwise_kernelILi2EZZZNS0_14glu_jvp_kernelERNS_18TensorIteratorBaseEENKUlvE_clEvENKUlvE_clEvEUlddddE_St5arrayIPcLm5EEEEviT0_T1_:
	.zero		576


//--------------------- .nv.constant0._ZN2at6native29vectorized_elementwise_kernelILi4EZZZNS0_14glu_jvp_kernelERNS_18TensorIteratorBaseEENKUlvE_clEvENKUlvE_clEvEUlddddE_St5arrayIPcLm5EEEEviT0_T1_ --------------------------
	.section	.nv.constant0._ZN2at6native29vectorized_elementwise_kernelILi4EZZZNS0_14glu_jvp_kernelERNS_18TensorIteratorBaseEENKUlvE_clEvENKUlvE_clEvEUlddddE_St5arrayIPcLm5EEEEviT0_T1_,"a",@progbits
	.sectionflags	@""
	.align	4
.nv.constant0._ZN2at6native29vectorized_elementwise_kernelILi4EZZZNS0_14glu_jvp_kernelERNS_18TensorIteratorBaseEENKUlvE_clEvENKUlvE_clEvEUlddddE_St5arrayIPcLm5EEEEviT0_T1_:
	.zero		576


//--------------------- .nv.constant0._ZN2at6native29vectorized_elementwise_kernelILi8EZZZNS0_14glu_jvp_kernelERNS_18TensorIteratorBaseEENKUlvE_clEvENKUlvE_clEvEUlddddE_St5arrayIPcLm5EEEEviT0_T1_ --------------------------
	.section	.nv.constant0._ZN2at6native29vectorized_elementwise_kernelILi8EZZZNS0_14glu_jvp_kernelERNS_18TensorIteratorBaseEENKUlvE_clEvENKUlvE_clEvEUlddddE_St5arrayIPcLm5EEEEviT0_T1_,"a",@progbits
	.sectionflags	@""
	.align	4
.nv.constant0._ZN2at6native29vectorized_elementwise_kernelILi8EZZZNS0_14glu_jvp_kernelERNS_18TensorIteratorBaseEENKUlvE_clEvENKUlvE_clEvEUlddddE_St5arrayIPcLm5EEEEviT0_T1_:
	.zero		576


//--------------------- .nv.constant0._ZN2at6native18elementwise_kernelILi128ELi4EZNS0_15gpu_kernel_implIZZZNS0_10glu_kernelERNS_18TensorIteratorBaseEENKUlvE_clEvENKUlvE2_clEvEUlN3c108BFloat16ES8_E_EEvS4_RKT_EUliE_EEviT1_ --------------------------
	.section	.nv.constant0._ZN2at6native18elementwise_kernelILi128ELi4EZNS0_15gpu_kernel_implIZZZNS0_10glu_kernelERNS_18TensorIteratorBaseEENKUlvE_clEvENKUlvE2_clEvEUlN3c108BFloat16ES8_E_EEvS4_RKT_EUliE_EEviT1_,"a",@progbits
	.sectionflags	@""
	.align	4
.nv.constant0._ZN2at6native18elementwise_kernelILi128ELi4EZNS0_15gpu_kernel_implIZZZNS0_10glu_kernelERNS_18TensorIteratorBaseEENKUlvE_clEvENKUlvE2_clEvEUlN3c108BFloat16ES8_E_EEvS4_RKT_EUliE_EEviT1_:
	.zero		1184


//--------------------- .nv.constant0._ZN2at6native27unrolled_elementwise_kernelIZZZNS0_10glu_kernelERNS_18TensorIteratorBaseEENKUlvE_clEvENKUlvE2_clEvEUlN3c108BFloat16ES7_E_St5arrayIPcLm3EELi4E23TrivialOffsetCalculatorILi2EjESC_ILi1EjENS0_6memory12LoadWithCastILi2EEENSF_13StoreWithCastILi1EEEEEviT_T0_T2_T3_T4_T5_ --------------------------
	.section	.nv.constant0._ZN2at6native27unrolled_elementwise_kernelIZZZNS0_10glu_kernelERNS_18TensorIteratorBaseEENKUlvE_clEvENKUlvE2_clEvEUlN3c108BFloat16ES7_E_St5arrayIPcLm3EELi4E23TrivialOffsetCalculatorILi2EjESC_ILi1EjENS0_6memory12LoadWithCastILi2EEENSF_13StoreWithCastILi1EEEEEviT_T0_T2_T3_T4_T5_,"a",@progbits
	.sectionflags	@""
	.align	4
.nv.constant0._ZN2at6native27unrolled_elementwise_kernelIZZZNS0_10glu_kernelERNS_18TensorIteratorBaseEENKUlvE_clEvENKUlvE2_clEvEUlN3c108BFloat16ES7_E_St5arrayIPcLm3EELi4E23TrivialOffsetCalculatorILi2EjESC_ILi1EjENS0_6memory12LoadWithCastILi2EEENSF_13StoreWithCastILi1EEEEEviT_T0_T2_T3_T4_T5_:
	.zero		584


//--------------------- .nv.constant0._ZN2at6native18elementwise_kernelILi128ELi4EZNS0_22gpu_kernel_impl_nocastIZZZNS0_10glu_kernelERNS_18TensorIteratorBaseEENKUlvE_clEvENKUlvE2_clEvEUlN3c108BFloat16ES8_E_EEvS4_RKT_EUliE_EEviT1_ --------------------------
	.section	.nv.constant0._ZN2at6native18elementwise_kernelILi128ELi4EZNS0_22gpu_kernel_impl_nocastIZZZNS0_10glu_kernelERNS_18TensorIteratorBaseEENKUlvE_clEvENKUlvE2_clEvEUlN3c108BFloat16ES8_E_EEvS4_RKT_EUliE_EEviT1_,"a",@progbits
	.sectionflags	@""
	.align	4
.nv.constant0._ZN2at6native18elementwise_kernelILi128ELi4EZNS0_22gpu_kernel_impl_nocastIZZZNS0_10glu_kernelERNS_18TensorIteratorBaseEENKUlvE_clEvENKUlvE2_clEvEUlN3c108BFloat16ES8_E_EEvS4_RKT_EUliE_EEviT1_:
	.zero		1184


//--------------------- .nv.constant0._ZN2at6native27unrolled_elementwise_kernelIZZZNS0_10glu_kernelERNS_18TensorIteratorBaseEENKUlvE_clEvENKUlvE2_clEvEUlN3c108BFloat16ES7_E_St5arrayIPcLm3EELi4E23TrivialOffsetCalculatorILi2EjESC_ILi1EjENS0_6memory15LoadWithoutCastENSF_16StoreWithoutCastEEEviT_T0_T2_T3_T4_T5_ --------------------------
	.section	.nv.constant0._ZN2at6native27unrolled_elementwise_kernelIZZZNS0_10glu_kernelERNS_18TensorIteratorBaseEENKUlvE_clEvENKUlvE2_clEvEUlN3c108BFloat16ES7_E_St5arrayIPcLm3EELi4E23TrivialOffsetCalculatorILi2EjESC_ILi1EjENS0_6memory15LoadWithoutCastENSF_16StoreWithoutCastEEEviT_T0_T2_T3_T4_T5_,"a",@progbits
	.sectionflags	@""
	.align	4
.nv.constant0._ZN2at6native27unrolled_elementwise_kernelIZZZNS0_10glu_kernelERNS_18TensorIteratorBaseEENKUlvE_clEvENKUlvE2_clEvEUlN3c108BFloat16ES7_E_St5arrayIPcLm3EELi4E23TrivialOffsetCalculatorILi2EjESC_ILi1EjENS0_6memory15LoadWithoutCastENSF_16StoreWithoutCastEEEviT_T0_T2_T3_T4_T5_:
	.zero		564


//--------------------- .nv.constant0._ZN2at6native29vectorized_elementwise_kernelILi2EZZZNS0_10glu_kernelERNS_18TensorIteratorBaseEENKUlvE_clEvENKUlvE2_clEvEUlN3c108BFloat16ES7_E_St5arrayIPcLm3EEEEviT0_T1_ --------------------------
	.section	.nv.constant0._ZN2at6native29vectorized_elementwise_kernelILi2EZZZNS0_10glu_kernelERNS_18TensorIteratorBaseEENKUlvE_clEvENKUlvE2_clEvEUlN3c108BFloat16ES7_E_St5arrayIPcLm3EEEEviT0_T1_,"a",@progbits
	.sectionflags	@""
	.align	4
.nv.constant0._ZN2at6native29vectorized_elementwise_kernelILi2EZZZNS0_10glu_kernelERNS_18TensorIteratorBaseEENKUlvE_clEvENKUlvE2_clEvEUlN3c108BFloat16ES7_E_St5arrayIPcLm3EEEEviT0_T1_:
	.zero		560


//--------------------- .nv.constant0._ZN2at6native29vectorized_elementwise_kernelILi4EZZZNS0_10glu_kernelERNS_18TensorIteratorBaseEENKUlvE_clEvENKUlvE2_clEvEUlN3c108BFloat16ES7_E_St5arrayIPcLm3EEEEviT0_T1_ --------------------------
	.section	.nv.constant0._ZN2at6native29vectorized_elementwise_kernelILi4EZZZNS0_10glu_kernelERNS_18TensorIteratorBaseEENKUlvE_clEvENKUlvE2_clEvEUlN3c108BFloat16ES7_E_St5arrayIPcLm3EEEEviT0_T1_,"a",@progbits
	.sectionflags	@""
	.align	4
.nv.constant0._ZN2at6native29vectorized_elementwise_kernelILi4EZZZNS0_10glu_kernelERNS_18TensorIteratorBaseEENKUlvE_clEvENKUlvE2_clEvEUlN3c108BFloat16ES7_E_St5arrayIPcLm3EEEEviT0_T1_:
	.zero		560


//--------------------- .nv.constant0._ZN2at6native29vectorized_elementwise_kernelILi8EZZZNS0_10glu_kernelERNS_18TensorIteratorBaseEENKUlvE_clEvENKUlvE2_clEvEUlN3c108BFloat16ES7_E_St5arrayIPcLm3EEEEviT0_T1_ --------------------------
	.section	.nv.constant0._ZN2at6native29vectorized_elementwise_kernelILi8EZZZNS0_10glu_kernelERNS_18TensorIteratorBaseEENKUlvE_clEvENKUlvE2_clEvEUlN3c108BFloat16ES7_E_St5arrayIPcLm3EEEEviT0_T1_,"a",@progbits
	.sectionflags	@""
	.align	4
.nv.constant0._ZN2at6native29vectorized_elementwise_kernelILi8EZZZNS0_10glu_kernelERNS_18TensorIteratorBaseEENKUlvE_clEvENKUlvE2_clEvEUlN3c108BFloat16ES7_E_St5arrayIPcLm3EEEEviT0_T1_:
	.zero		560


//--------------------- .nv.constant0._ZN2at6native18elementwise_kernelILi128ELi4EZNS0_15gpu_kernel_implIZZZNS0_10glu_kernelERNS_18TensorIteratorBaseEENKUlvE_clEvENKUlvE1_clEvEUlN3c104HalfES8_E_EEvS4_RKT_EUliE_EEviT1_ --------------------------
	.section	.nv.constant0._ZN2at6native18elementwise_kernelILi128ELi4EZNS0_15gpu_kernel_implIZZZNS0_10glu_kernelERNS_18TensorIteratorBaseEENKUlvE_clEvENKUlvE1_clEvEUlN3c104HalfES8_E_EEvS4_RKT_EUliE_EEviT1_,"a",@progbits
	.sectionflags	@""
	.align	4
.nv.constant0._ZN2at6native18elementwise_kernelILi128ELi4EZNS0_15gpu_kernel_implIZZZNS0_10glu_kernelERNS_18TensorIteratorBaseEENKUlvE_clEvENKUlvE1_clEvEUlN3c104HalfES8_E_EEvS4_RKT_EUliE_EEviT1_:
	.zero		1184


//--------------------- .nv.constant0._ZN2at6native27unrolled_elementwise_kernelIZZZNS0_10glu_kernelERNS_18TensorIteratorBaseEENKUlvE_clEvENKUlvE1_clEvEUlN3c104HalfES7_E_St5arrayIPcLm3EELi4E23TrivialOffsetCalculatorILi2EjESC_ILi1EjENS0_6memory12LoadWithCastILi2EEENSF_13StoreWithCastILi1EEEEEviT_T0_T2_T3_T4_T5_ --------------------------
	.section	.nv.constant0._ZN2at6native27unrolled_elementwise_kernelIZZZNS0_10glu_kernelERNS_18TensorIteratorBaseEENKUlvE_clEvENKUlvE1_clEvEUlN3c104HalfES7_E_St5arrayIPcLm3EELi4E23TrivialOffsetCalculatorILi2EjESC_ILi1EjENS0_6memory12LoadWithCastILi2EEENSF_13StoreWithCastILi1EEEEEviT_T0_T2_T3_T4_T5_,"a",@progbits
	.sectionflags	@""
	.align	4
.nv.constant0._ZN2at6native27unrolled_elementwise_kernelIZZZNS0_10glu_kernelERNS_18TensorIteratorBaseEENKUlvE_clEvENKUlvE1_clEvEUlN3c104HalfES7_E_St5arrayIPcLm3EELi4E23TrivialOffsetCalculatorILi2EjESC_ILi1EjENS0_6memory12LoadWithCastILi2EEENSF_13StoreWithCastILi1EEEEEviT_T0_T2_T3_T4_T5_:
	.zero		584


//--------------------- .nv.constant0._ZN2at6native18elementwise_kernelILi128ELi4EZNS0_22gpu_kernel_impl_nocastIZZZNS0_10glu_kernelERNS_18TensorIteratorBaseEENKUlvE_clEvENKUlvE1_clEvEUlN3c104HalfES8_E_EEvS4_RKT_EUliE_EEviT1_ --------------------------
	.section	.nv.constant0._ZN2at6native18elementwise_kernelILi128ELi4EZNS0_22gpu_kernel_impl_nocastIZZZNS0_10glu_kernelERNS_18TensorIteratorBaseEENKUlvE_clEvENKUlvE1_clEvEUlN3c104HalfES8_E_EEvS4_RKT_EUliE_EEviT1_,"a",@progbits
	.sectionflags	@""
	.align	4
.nv.constant0._ZN2at6native18elementwise_kernelILi128ELi4EZNS0_22gpu_kernel_impl_nocastIZZZNS0_10glu_kernelERNS_18TensorIteratorBaseEENKUlvE_clEvENKUlvE1_clEvEUlN3c104HalfES8_E_EEvS4_RKT_EUliE_EEviT1_:
	.zero		1184


//--------------------- .nv.constant0._ZN2at6native27unrolled_elementwise_kernelIZZZNS0_10glu_kernelERNS_18TensorIteratorBaseEENKUlvE_clEvENKUlvE1_clEvEUlN3c104HalfES7_E_St5arrayIPcLm3EELi4E23TrivialOffsetCalculatorILi2EjESC_ILi1EjENS0_6memory15LoadWithoutCastENSF_16StoreWithoutCastEEEviT_T0_T2_T3_T4_T5_ --------------------------
	.section	.nv.constant0._ZN2at6native27unrolled_elementwise_kernelIZZZNS0_10glu_kernelERNS_18TensorIteratorBaseEENKUlvE_clEvENKUlvE1_clEvEUlN3c104HalfES7_E_St5arrayIPcLm3EELi4E23TrivialOffsetCalculatorILi2EjESC_ILi1EjENS0_6memory15LoadWithoutCastENSF_16StoreWithoutCastEEEviT_T0_T2_T3_T4_T5_,"a",@progbits
	.sectionflags	@""
	.align	4
.nv.constant0._ZN2at6native27unrolled_elementwise_kernelIZZZNS0_10glu_kernelERNS_18TensorIteratorBaseEENKUlvE_clEvENKUlvE1_clEvEUlN3c104HalfES7_E_St5arrayIPcLm3EELi4E23TrivialOffsetCalculatorILi2EjESC_ILi1EjENS0_6memory15LoadWithoutCastENSF_16StoreWithoutCastEEEviT_T0_T2_T3_T4_T5_:
	.zero		564


//--------------------- .nv.constant0._ZN2at6native29vectorized_elementwise_kernelILi2EZZZNS0_10glu_kernelERNS_18TensorIteratorBaseEENKUlvE_clEvENKUlvE1_clEvEUlN3c104HalfES7_E_St5arrayIPcLm3EEEEviT0_T1_ --------------------------
	.section	.nv.constant0._ZN2at6native29vectorized_elementwise_kernelILi2EZZZNS0_10glu_kernelERNS_18TensorIteratorBaseEENKUlvE_clEvENKUlvE1_clEvEUlN3c104HalfES7_E_St5arrayIPcLm3EEEEviT0_T1_,"a",@progbits
	.sectionflags	@""
	.align	4
.nv.constant0._ZN2at6native29vectorized_elementwise_kernelILi2EZZZNS0_10glu_kernelERNS_18TensorIteratorBaseEENKUlvE_clEvENKUlvE1_clEvEUlN3c104HalfES7_E_St5arrayIPcLm3EEEEviT0_T1_:
	.zero		560


//--------------------- .nv.constant0._ZN2at6native29vectorized_elementwise_kernelILi4EZZZNS0_10glu_kernelERNS_18TensorIteratorBaseEENKUlvE_clEvENKUlvE1_clEvEUlN3c104HalfES7_E_St5arrayIPcLm3EEEEviT0_T1_ --------------------------
	.section	.nv.constant0._ZN2at6native29vectorized_elementwise_kernelILi4EZZZNS0_10glu_kernelERNS_18TensorIteratorBaseEENKUlvE_clEvENKUlvE1_clEvEUlN3c104HalfES7_E_St5arrayIPcLm3EEEEviT0_T1_,"a",@progbits
	.sectionflags	@""
	.align	4
.nv.constant0._ZN2at6native29vectorized_elementwise_kernelILi4EZZZNS0_10glu_kernelERNS_18TensorIteratorBaseEENKUlvE_clEvENKUlvE1_clEvEUlN3c104HalfES7_E_St5arrayIPcLm3EEEEviT0_T1_:
	.zero		560


//--------------------- .nv.constant0._ZN2at6native29vectorized_elementwise_kernelILi8EZZZNS0_10glu_kernelERNS_18TensorIteratorBaseEENKUlvE_clEvENKUlvE1_clEvEUlN3c104HalfES7_E_St5arrayIPcLm3EEEEviT0_T1_ --------------------------
	.section	.nv.constant0._ZN2at6native29vectorized_elementwise_kernelILi8EZZZNS0_10glu_kernelERNS_18TensorIteratorBaseEENKUlvE_clEvENKUlvE1_clEvEUlN3c104HalfES7_E_St5arrayIPcLm3EEEEviT0_T1_,"a",@progbits
	.sectionflags	@""
	.align	4
.nv.constant0._ZN2at6native29vectorized_elementwise_kernelILi8EZZZNS0_10glu_kernelERNS_18TensorIteratorBaseEENKUlvE_clEvENKUlvE1_clEvEUlN3c104HalfES7_E_St5arrayIPcLm3EEEEviT0_T1_:
	.zero		560


//--------------------- .nv.constant0._ZN2at6native18elementwise_kernelILi128ELi4EZNS0_15gpu_kernel_implIZZZNS0_10glu_kernelERNS_18TensorIteratorBaseEENKUlvE_clEvENKUlvE0_clEvEUlffE_EEvS4_RKT_EUliE_EEviT1_ --------------------------
	.section	.nv.constant0._ZN2at6native18elementwise_kernelILi128ELi4EZNS0_15gpu_kernel_implIZZZNS0_10glu_kernelERNS_18TensorIteratorBaseEENKUlvE_clEvENKUlvE0_clEvEUlffE_EEvS4_RKT_EUliE_EEviT1_,"a",@progbits
	.sectionflags	@""
	.align	4
.nv.constant0._ZN2at6native18elementwise_kernelILi128ELi4EZNS0_15gpu_kernel_implIZZZNS0_10glu_kernelERNS_18TensorIteratorBaseEENKUlvE_clEvENKUlvE0_clEvEUlffE_EEvS4_RKT_EUliE_EEviT1_:
	.zero		1184


//--------------------- .nv.constant0._ZN2at6native27unrolled_elementwise_kernelIZZZNS0_10glu_kernelERNS_18TensorIteratorBaseEENKUlvE_clEvENKUlvE0_clEvEUlffE_St5arrayIPcLm3EELi4E23TrivialOffsetCalculatorILi2EjESA_ILi1EjENS0_6memory12LoadWithCastILi2EEENSD_13StoreWithCastILi1EEEEEviT_T0_T2_T3_T4_T5_ --------------------------
	.section	.nv.constant0._ZN2at6native27unrolled_elementwise_kernelIZZZNS0_10glu_kernelERNS_18TensorIteratorBaseEENKUlvE_clEvENKUlvE0_clEvEUlffE_St5arrayIPcLm3EELi4E23TrivialOffsetCalculatorILi2EjESA_ILi1EjENS0_6memory12LoadWithCastILi2EEENSD_13StoreWithCastILi1EEEEEviT_T0_T2_T3_T4_T5_,"a",@progbits
	.sectionflags	@""
	.align	4
.nv.constant0._ZN2at6native27unrolled_elementwise_kernelIZZZNS0_10glu_kernelERNS_18TensorIteratorBaseEENKUlvE_clEvENKUlvE0_clEvEUlffE_St5arrayIPcLm3EELi4E23TrivialOffsetCalculatorILi2EjESA_ILi1EjENS0_6memory12LoadWithCastILi2EEENSD_13StoreWithCastILi1EEEEEviT_T0_T2_T3_T4_T5_:
	.zero		584


//--------------------- .nv.constant0._ZN2at6native18elementwise_kernelILi128ELi2EZNS0_22gpu_kernel_impl_nocastIZZZNS0_10glu_kernelERNS_18TensorIteratorBaseEENKUlvE_clEvENKUlvE0_clEvEUlffE_EEvS4_RKT_EUliE_EEviT1_ --------------------------
	.section	.nv.constant0._ZN2at6native18elementwise_kernelILi128ELi2EZNS0_22gpu_kernel_impl_nocastIZZZNS0_10glu_kernelERNS_18TensorIteratorBaseEENKUlvE_clEvENKUlvE0_clEvEUlffE_EEvS4_RKT_EUliE_EEviT1_,"a",@progbits
	.sectionflags	@""
	.align	4
.nv.constant0._ZN2at6native18elementwise_kernelILi128ELi2EZNS0_22gpu_kernel_impl_nocastIZZZNS0_10glu_kernelERNS_18TensorIteratorBaseEENKUlvE_clEvENKUlvE0_clEvEUlffE_EEvS4_RKT_EUliE_EEviT1_:
	.zero		1184


//--------------------- .nv.constant0._ZN2at6native27unrolled_elementwise_kernelIZZZNS0_10glu_kernelERNS_18TensorIteratorBaseEENKUlvE_clEvENKUlvE0_clEvEUlffE_St5arrayIPcLm3EELi4E23TrivialOffsetCalculatorILi2EjESA_ILi1EjENS0_6memory15LoadWithoutCastENSD_16StoreWithoutCastEEEviT_T0_T2_T3_T4_T5_ --------------------------
	.section	.nv.constant0._ZN2at6native27unrolled_elementwise_kernelIZZZNS0_10glu_kernelERNS_18TensorIteratorBaseEENKUlvE_clEvENKUlvE0_clEvEUlffE_St5arrayIPcLm3EELi4E23TrivialOffsetCalculatorILi2EjESA_ILi1EjENS0_6memory15LoadWithoutCastENSD_16StoreWithoutCastEEEviT_T0_T2_T3_T4_T5_,"a",@progbits
	.sectionflags	@""
	.align	4
.nv.constant0._ZN2at6native27unrolled_elementwise_kernelIZZZNS0_10glu_kernelERNS_18TensorIteratorBaseEENKUlvE_clEvENKUlvE0_clEvEUlffE_St5arrayIPcLm3EELi4E23TrivialOffsetCalculatorILi2EjESA_ILi1EjENS0_6memory15LoadWithoutCastENSD_16StoreWithoutCastEEEviT_T0_T2_T3_T4_T5_:
	.zero		564


//--------------------- .nv.constant0._ZN2at6native29vectorized_elementwise_kernelILi2EZZZNS0_10glu_kernelERNS_18TensorIteratorBaseEENKUlvE_clEvENKUlvE0_clEvEUlffE_St5arrayIPcLm3EEEEviT0_T1_ --------------------------
	.section	.nv.constant0._ZN2at6native29vectorized_elementwise_kernelILi2EZZZNS0_10glu_kernelERNS_18TensorIteratorBaseEENKUlvE_clEvENKUlvE0_clEvEUlffE_St5arrayIPcLm3EEEEviT0_T1_,"a",@progbits
	.sectionflags	@""
	.align	4
.nv.constant0._ZN2at6native29vectorized_elementwise_kernelILi2EZZZNS0_10glu_kernelERNS_18TensorIteratorBaseEENKUlvE_clEvENKUlvE0_clEvEUlffE_St5arrayIPcLm3EEEEviT0_T1_:
	.zero		560


//--------------------- .nv.constant0._ZN2at6native29vectorized_elementwise_kernelILi4EZZZNS0_10glu_kernelERNS_18TensorIteratorBaseEENKUlvE_clEvENKUlvE0_clEvEUlffE_St5arrayIPcLm3EEEEviT0_T1_ --------------------------
	.section	.nv.constant0._ZN2at6native29vectorized_elementwise_kernelILi4EZZZNS0_10glu_kernelERNS_18TensorIteratorBaseEENKUlvE_clEvENKUlvE0_clEvEUlffE_St5arrayIPcLm3EEEEviT0_T1_,"a",@progbits
	.sectionflags	@""
	.align	4
.nv.constant0._ZN2at6native29vectorized_elementwise_kernelILi4EZZZNS0_10glu_kernelERNS_18TensorIteratorBaseEENKUlvE_clEvENKUlvE0_clEvEUlffE_St5arrayIPcLm3EEEEviT0_T1_:
	.zero		560


//--------------------- .nv.constant0._ZN2at6native29vectorized_elementwise_kernelILi8EZZZNS0_10glu_kernelERNS_18TensorIteratorBaseEENKUlvE_clEvENKUlvE0_clEvEUlffE_St5arrayIPcLm3EEEEviT0_T1_ --------------------------
	.section	.nv.constant0._ZN2at6native29vectorized_elementwise_kernelILi8EZZZNS0_10glu_kernelERNS_18TensorIteratorBaseEENKUlvE_clEvENKUlvE0_clEvEUlffE_St5arrayIPcLm3EEEEviT0_T1_,"a",@progbits
	.sectionflags	@""
	.align	4
.nv.constant0._ZN2at6native29vectorized_elementwise_kernelILi8EZZZNS0_10glu_kernelERNS_18TensorIteratorBaseEENKUlvE_clEvENKUlvE0_clEvEUlffE_St5arrayIPcLm3EEEEviT0_T1_:
	.zero		560


//--------------------- .nv.constant0._ZN2at6native18elementwise_kernelILi128ELi4EZNS0_15gpu_kernel_implIZZZNS0_10glu_kernelERNS_18TensorIteratorBaseEENKUlvE_clEvENKUlvE_clEvEUlddE_EEvS4_RKT_EUliE_EEviT1_ --------------------------
	.section	.nv.constant0._ZN2at6native18elementwise_kernelILi128ELi4EZNS0_15gpu_kernel_implIZZZNS0_10glu_kernelERNS_18TensorIteratorBaseEENKUlvE_clEvENKUlvE_clEvEUlddE_EEvS4_RKT_EUliE_EEviT1_,"a",@progbits
	.sectionflags	@""
	.align	4
.nv.constant0._ZN2at6native18elementwise_kernelILi128ELi4EZNS0_15gpu_kernel_implIZZZNS0_10glu_kernelERNS_18TensorIteratorBaseEENKUlvE_clEvENKUlvE_clEvEUlddE_EEvS4_RKT_EUliE_EEviT1_:
	.zero		1184


//--------------------- .nv.constant0._ZN2at6native27unrolled_elementwise_kernelIZZZNS0_10glu_kernelERNS_18TensorIteratorBaseEENKUlvE_clEvENKUlvE_clEvEUlddE_St5arrayIPcLm3EELi4E23TrivialOffsetCalculatorILi2EjESA_ILi1EjENS0_6memory12LoadWithCastILi2EEENSD_13StoreWithCastILi1EEEEEviT_T0_T2_T3_T4_T5_ --------------------------
	.section	.nv.constant0._ZN2at6native27unrolled_elementwise_kernelIZZZNS0_10glu_kernelERNS_18TensorIteratorBaseEENKUlvE_clEvENKUlvE_clEvEUlddE_St5arrayIPcLm3EELi4E23TrivialOffsetCalculatorILi2EjESA_ILi1EjENS0_6memory12LoadWithCastILi2EEENSD_13StoreWithCastILi1EEEEEviT_T0_T2_T3_T4_T5_,"a",@progbits
	.sectionflags	@""
	.align	4
.nv.constant0._ZN2at6native27unrolled_elementwise_kernelIZZZNS0_10glu_kernelERNS_18TensorIteratorBaseEENKUlvE_clEvENKUlvE_clEvEUlddE_St5arrayIPcLm3EELi4E23TrivialOffsetCalculatorILi2EjESA_ILi1EjENS0_6memory12LoadWithCastILi2EEENSD_13StoreWithCastILi1EEEEEviT_T0_T2_T3_T4_T5_:
	.zero		584


//--------------------- .nv.constant0._ZN2at6native18elementwise_kernelILi128ELi2EZNS0_22gpu_kernel_impl_nocastIZZZNS0_10glu_kernelERNS_18TensorIteratorBaseEENKUlvE_clEvENKUlvE_clEvEUlddE_EEvS4_RKT_EUliE_EEviT1_ --------------------------
	.section	.nv.constant0._ZN2at6native18elementwise_kernelILi128ELi2EZNS0_22gpu_kernel_impl_nocastIZZZNS0_10glu_kernelERNS_18TensorIteratorBaseEENKUlvE_clEvENKUlvE_clEvEUlddE_EEvS4_RKT_EUliE_EEviT1_,"a",@progbits
	.sectionflags	@""
	.align	4
.nv.constant0._ZN2at6native18elementwise_kernelILi128ELi2EZNS0_22gpu_kernel_impl_nocastIZZZNS0_10glu_kernelERNS_18TensorIteratorBaseEENKUlvE_clEvENKUlvE_clEvEUlddE_EEvS4_RKT_EUliE_EEviT1_:
	.zero		1184


//--------------------- .nv.constant0._ZN2at6native27unrolled_elementwise_kernelIZZZNS0_10glu_kernelERNS_18TensorIteratorBaseEENKUlvE_clEvENKUlvE_clEvEUlddE_St5arrayIPcLm3EELi4E23TrivialOffsetCalculatorILi2EjESA_ILi1EjENS0_6memory15LoadWithoutCastENSD_16StoreWithoutCastEEEviT_T0_T2_T3_T4_T5_ --------------------------
	.section	.nv.constant0._ZN2at6native27unrolled_elementwise_kernelIZZZNS0_10glu_kernelERNS_18TensorIteratorBaseEENKUlvE_clEvENKUlvE_clEvEUlddE_St5arrayIPcLm3EELi4E23TrivialOffsetCalculatorILi2EjESA_ILi1EjENS0_6memory15LoadWithoutCastENSD_16StoreWithoutCastEEEviT_T0_T2_T3_T4_T5_,"a",@progbits
	.sectionflags	@""
	.align	4
.nv.constant0._ZN2at6native27unrolled_elementwise_kernelIZZZNS0_10glu_kernelERNS_18TensorIteratorBaseEENKUlvE_clEvENKUlvE_clEvEUlddE_St5arrayIPcLm3EELi4E23TrivialOffsetCalculatorILi2EjESA_ILi1EjENS0_6memory15LoadWithoutCastENSD_16StoreWithoutCastEEEviT_T0_T2_T3_T4_T5_:
	.zero		564


//--------------------- .nv.constant0._ZN2at6native29vectorized_elementwise_kernelILi2EZZZNS0_10glu_kernelERNS_18TensorIteratorBaseEENKUlvE_clEvENKUlvE_clEvEUlddE_St5arrayIPcLm3EEEEviT0_T1_ --------------------------
	.section	.nv.constant0._ZN2at6native29vectorized_elementwise_kernelILi2EZZZNS0_10glu_kernelERNS_18TensorIteratorBaseEENKUlvE_clEvENKUlvE_clEvEUlddE_St5arrayIPcLm3EEEEviT0_T1_,"a",@progbits
	.sectionflags	@""
	.align	4
.nv.constant0._ZN2at6native29vectorized_elementwise_kernelILi2EZZZNS0_10glu_kernelERNS_18TensorIteratorBaseEENKUlvE_clEvENKUlvE_clEvEUlddE_St5arrayIPcLm3EEEEviT0_T1_:
	.zero		560


//--------------------- .nv.constant0._ZN2at6native29vectorized_elementwise_kernelILi4EZZZNS0_10glu_kernelERNS_18TensorIteratorBaseEENKUlvE_clEvENKUlvE_clEvEUlddE_St5arrayIPcLm3EEEEviT0_T1_ --------------------------
	.section	.nv.constant0._ZN2at6native29vectorized_elementwise_kernelILi4EZZZNS0_10glu_kernelERNS_18TensorIteratorBaseEENKUlvE_clEvENKUlvE_clEvEUlddE_St5arrayIPcLm3EEEEviT0_T1_,"a",@progbits
	.sectionflags	@""
	.align	4
.nv.constant0._ZN2at6native29vectorized_elementwise_kernelILi4EZZZNS0_10glu_kernelERNS_18TensorIteratorBaseEENKUlvE_clEvENKUlvE_clEvEUlddE_St5arrayIPcLm3EEEEviT0_T1_:
	.zero		560


//--------------------- .nv.constant0._ZN2at6native29vectorized_elementwise_kernelILi8EZZZNS0_10glu_kernelERNS_18TensorIteratorBaseEENKUlvE_clEvENKUlvE_clEvEUlddE_St5arrayIPcLm3EEEEviT0_T1_ --------------------------
	.section	.nv.constant0._ZN2at6native29vectorized_elementwise_kernelILi8EZZZNS0_10glu_kernelERNS_18TensorIteratorBaseEENKUlvE_clEvENKUlvE_clEvEUlddE_St5arrayIPcLm3EEEEviT0_T1_,"a",@progbits
	.sectionflags	@""
	.align	4
.nv.constant0._ZN2at6native29vectorized_elementwise_kernelILi8EZZZNS0_10glu_kernelERNS_18TensorIteratorBaseEENKUlvE_clEvENKUlvE_clEvEUlddE_St5arrayIPcLm3EEEEviT0_T1_:
	.zero		560


//--------------------- .nv.constant0._ZN2at6native19glu_backward_kernelIN3c108BFloat16E16OffsetCalculatorILi3EjLb0EEEEviPT_PKS6_S9_T0_ll --------------------------
	.section	.nv.constant0._ZN2at6native19glu_backward_kernelIN3c108BFloat16E16OffsetCalculatorILi3EjLb0EEEEviPT_PKS6_S9_T0_ll,"a",@progbits
	.sectionflags	@""
	.align	4
.nv.constant0._ZN2at6native19glu_backward_kernelIN3c108BFloat16E16OffsetCalculatorILi3EjLb0EEEEviPT_PKS6_S9_T0_ll:
	.zero		1184


//--------------------- .nv.constant0._ZN2at6native19glu_backward_kernelIN3c104HalfE16OffsetCalculatorILi3EjLb0EEEEviPT_PKS6_S9_T0_ll --------------------------
	.section	.nv.constant0._ZN2at6native19glu_backward_kernelIN3c104HalfE16OffsetCalculatorILi3EjLb0EEEEviPT_PKS6_S9_T0_ll,"a",@progbits
	.sectionflags	@""
	.align	4
.nv.constant0._ZN2at6native19glu_backward_kernelIN3c104HalfE16OffsetCalculatorILi3EjLb0EEEEviPT_PKS6_S9_T0_ll:
	.zero		1184


//--------------------- .nv.constant0._ZN2at6native19glu_backward_kernelIf16OffsetCalculatorILi3EjLb0EEEEviPT_PKS4_S7_T0_ll --------------------------
	.section	.nv.constant0._ZN2at6native19glu_backward_kernelIf16OffsetCalculatorILi3EjLb0EEEEviPT_PKS4_S7_T0_ll,"a",@progbits
	.sectionflags	@""
	.align	4
.nv.constant0._ZN2at6native19glu_backward_kernelIf16OffsetCalculatorILi3EjLb0EEEEviPT_PKS4_S7_T0_ll:
	.zero		1184


//--------------------- .nv.constant0._ZN2at6native19glu_backward_kernelId16OffsetCalculatorILi3EjLb0EEEEviPT_PKS4_S7_T0_ll --------------------------
	.section	.nv.constant0._ZN2at6native19glu_backward_kernelId16OffsetCalculatorILi3EjLb0EEEEviPT_PKS4_S7_T0_ll,"a",@progbits
	.sectionflags	@""
	.align	4
.nv.constant0._ZN2at6native19glu_backward_kernelId16OffsetCalculatorILi3EjLb0EEEEviPT_PKS4_S7_T0_ll:
	.zero		1184


//--------------------- SYMBOLS --------------------------

	.type		.nv.reservedSmem.offset0,@object
	.size		.nv.reservedSmem.offset0,0x4
	.type		__assertfail,@function
